// auto-generated by cutlass_sweep.epilogue — config: {"arch": "sm_100", "cluster_m": 1, "cluster_n": 1, "dtype": "e4m3", "fusion": "gelu", "tile_k": 64, "tile_m": 128, "tile_n": 64}
#include "cutlass/cutlass.h"
#include "cutlass/gemm/collective/collective_builder.hpp"
#include "cutlass/gemm/device/gemm_universal_adapter.h"
#include "cutlass/gemm/kernel/gemm_universal.hpp"
#include "cutlass/epilogue/collective/collective_builder.hpp"
#include "cutlass/epilogue/fusion/operations.hpp"
#include "cutlass/epilogue/thread/activation.h"

using Elem = cutlass::float_e4m3_t;
using Acc  = float;
using TileShape    = cute::Shape<cute::_128, cute::_64, cute::_64>;
using ClusterShape = cute::Shape<cute::_1, cute::_1, cute::_1>;
using FusionOp     = cutlass::epilogue::fusion::LinCombEltAct<cutlass::epilogue::thread::GELU, Elem, Acc>;

using CollectiveEpilogue = typename cutlass::epilogue::collective::CollectiveBuilder<
    cutlass::arch::Sm100, cutlass::arch::OpClassTensorOp,
    TileShape, ClusterShape,
    cutlass::epilogue::collective::EpilogueTileAuto,
    Acc, Acc,
    Elem, cutlass::layout::RowMajor, 128 / cutlass::sizeof_bits<Elem>::value,
    Elem, cutlass::layout::RowMajor, 128 / cutlass::sizeof_bits<Elem>::value,
    cutlass::epilogue::collective::EpilogueScheduleAuto,
    FusionOp
  >::CollectiveOp;

using CollectiveMainloop = typename cutlass::gemm::collective::CollectiveBuilder<
    cutlass::arch::Sm100, cutlass::arch::OpClassTensorOp,
    Elem, cutlass::layout::RowMajor, 128 / cutlass::sizeof_bits<Elem>::value,
    Elem, cutlass::layout::ColumnMajor, 128 / cutlass::sizeof_bits<Elem>::value,
    Acc,
    TileShape, ClusterShape,
    cutlass::gemm::collective::StageCountAutoCarveout<
        static_cast<int>(sizeof(typename CollectiveEpilogue::SharedStorage))>,
    cutlass::gemm::collective::KernelScheduleAuto
  >::CollectiveOp;

using GemmKernel = cutlass::gemm::kernel::GemmUniversal<
    cute::Shape<int,int,int,int>, CollectiveMainloop, CollectiveEpilogue>;
using Gemm = cutlass::gemm::device::GemmUniversalAdapter<GemmKernel>;

auto* _anchor = &cutlass::device_kernel<GemmKernel>;


// ===== COMPILED SASS (sm_100a) =====

	.target	sm_100a

	.elftype	@"ET_EXEC"


//--------------------- .note.nv.tkinfo           --------------------------
	.section	.note.nv.tkinfo,"",@"SHT_NOTE"
	.sectionflags	@"SHF_NOTE_NV_TKINFO"
	.tkinfo
        /*0018*/ 	.word	0x00000002
        /*0030*/ 	.string	""
        /*0030*/ 	.string	"ptxas"
        /*0030*/ 	.string	"Cuda compilation tools, release 13.0, V13.0.88"
        /*0030*/ 	.string	"Build cuda_13.0.r13.0/compiler.36424714_0"
        /*0030*/ 	.string	"-arch sm_100a -m 64 "



//--------------------- .note.nv.cuinfo           --------------------------
	.section	.note.nv.cuinfo,"",@"SHT_NOTE"
	.sectionflags	@"SHF_NOTE_NV_CUINFO"
        /*0018*/ 	.short	0x0002
        /*001a*/ 	.short	0x0064
        /*001c*/ 	.short	0x0082
	.zero		2


//--------------------- .nv.info                  --------------------------
	.section	.nv.info,"",@"SHT_CUDA_INFO"
	.align	4


	//----- nvinfo : EIATTR_REGCOUNT
	.align		4
        /*0000*/ 	.byte	0x04, 0x2f
        /*0002*/ 	.short	(.L_19 - .L_18)
	.align		4
.L_18:
        /*0004*/ 	.word	index@(_ZN7cutlass13device_kernelINS_4gemm6kernel13GemmUniversalIN4cute5tupleIJiiiiEEENS1_10collective13CollectiveMmaINS1_35MainloopSm100TmaUmmaWarpSpecializedILi17ELi2ELi4ENS5_IJNS4_1CILi1EEESB_SB_EEEEENS5_IJNSA_ILi128EEENSA_ILi64EEESF_EEENS_12float_e4m3_tENS5_IJlSB_lEEESH_SI_NS4_8TiledMMAINS4_8MMA_AtomIJNS4_10MMA_TraitsINS4_19SM100_MMA_F8F6F4_SSEJSH_SH_fSE_SF_NS4_17integral_constantINS4_4UMMA5MajorELSP_0EEESQ_NSN_INSO_7ScaleInELSR_0EEESS_EEEEEENS4_6LayoutISC_NS5_IJNSA_ILi0EEESW_SW_EEEEENS5_IJNS4_10UnderscoreESZ_SZ_EEEEENS4_13SM90_TMA_LOADENS4_14ComposedLayoutINS4_7SwizzleILi2ELi4ELi3EEENS4_18smem_ptr_flag_bitsILi8EEENSV_INS5_IJNSA_ILi8EEESF_EEENS5_IJSF_SB_EEEEEEEvNS4_8identityES12_S1C_vS1D_EENS_8epilogue10collective18CollectiveEpilogueINS1F_23Sm100TmaWarpSpecializedILi1ELi1ELi64ELb0ELb0EEEJSG_NS5_IJNSV_ISE_SB_EENSV_ISF_SB_EEEEESH_SI_SH_SI_NS1F_6fusion15FusionCallbacksIS1J_NS1N_13LinCombEltActINS1F_6thread4GELUESH_fSH_fLNS_15FloatRoundStyleE2EEESG_S1M_JEEENS4_5SM1004TMEM4LOAD26SM100_TMEM_LOAD_32dp32b64xES12_S1C_NS4_39AutoVectorizingCopyWithAssumedAlignmentILi128EEENS4_14SM90_TMA_STOREES1C_S20_S20_EEEvvEEEEvNT_6ParamsE)
        /*0008*/ 	.word	0x000000c5


	//----- nvinfo : EIATTR_FRAME_SIZE
	.align		4
.L_19:
        /*000c*/ 	.byte	0x04, 0x11
        /*000e*/ 	.short	(.L_21 - .L_20)
	.align		4
.L_20:
        /*0010*/ 	.word	index@($__internal_2_$__cuda_sm10x_tcgen05_guardrail_trap_unallocated_columns_being_dealloced)
        /*0014*/ 	.word	0x00000000


	//----- nvinfo : EIATTR_FRAME_SIZE
	.align		4
.L_21:
        /*0018*/ 	.byte	0x04, 0x11
        /*001a*/ 	.short	(.L_23 - .L_22)
	.align		4
.L_22:
        /*001c*/ 	.word	index@($__internal_1_$__cuda_sm10x_tcgen05_guardrail_trap_phase_invalid_during_alloc)
        /*0020*/ 	.word	0x00000000


	//----- nvinfo : EIATTR_FRAME_SIZE
	.align		4
.L_23:
        /*0024*/ 	.byte	0x04, 0x11
        /*0026*/ 	.short	(.L_25 - .L_24)
	.align		4
.L_24:
        /*0028*/ 	.word	index@($__internal_0_$__cuda_sm10x_tcgen05_guardrail_trap_col_being_dealloced_not_returned_by_alloc)
        /*002c*/ 	.word	0x00000000


	//----- nvinfo : EIATTR_FRAME_SIZE
	.align		4
.L_25:
        /*0030*/ 	.byte	0x04, 0x11
        /*0032*/ 	.short	(.L_27 - .L_26)
	.align		4
.L_26:
        /*0034*/ 	.word	index@(_ZN7cutlass13device_kernelINS_4gemm6kernel13GemmUniversalIN4cute5tupleIJiiiiEEENS1_10collective13CollectiveMmaINS1_35MainloopSm100TmaUmmaWarpSpecializedILi17ELi2ELi4ENS5_IJNS4_1CILi1EEESB_SB_EEEEENS5_IJNSA_ILi128EEENSA_ILi64EEESF_EEENS_12float_e4m3_tENS5_IJlSB_lEEESH_SI_NS4_8TiledMMAINS4_8MMA_AtomIJNS4_10MMA_TraitsINS4_19SM100_MMA_F8F6F4_SSEJSH_SH_fSE_SF_NS4_17integral_constantINS4_4UMMA5MajorELSP_0EEESQ_NSN_INSO_7ScaleInELSR_0EEESS_EEEEEENS4_6LayoutISC_NS5_IJNSA_ILi0EEESW_SW_EEEEENS5_IJNS4_10UnderscoreESZ_SZ_EEEEENS4_13SM90_TMA_LOADENS4_14ComposedLayoutINS4_7SwizzleILi2ELi4ELi3EEENS4_18smem_ptr_flag_bitsILi8EEENSV_INS5_IJNSA_ILi8EEESF_EEENS5_IJSF_SB_EEEEEEEvNS4_8identityES12_S1C_vS1D_EENS_8epilogue10collective18CollectiveEpilogueINS1F_23Sm100TmaWarpSpecializedILi1ELi1ELi64ELb0ELb0EEEJSG_NS5_IJNSV_ISE_SB_EENSV_ISF_SB_EEEEESH_SI_SH_SI_NS1F_6fusion15FusionCallbacksIS1J_NS1N_13LinCombEltActINS1F_6thread4GELUESH_fSH_fLNS_15FloatRoundStyleE2EEESG_S1M_JEEENS4_5SM1004TMEM4LOAD26SM100_TMEM_LOAD_32dp32b64xES12_S1C_NS4_39AutoVectorizingCopyWithAssumedAlignmentILi128EEENS4_14SM90_TMA_STOREES1C_S20_S20_EEEvvEEEEvNT_6ParamsE)
        /*0038*/ 	.word	0x00000000


	//----- nvinfo : EIATTR_MIN_STACK_SIZE
	.align		4
.L_27:
        /*003c*/ 	.byte	0x04, 0x12
        /*003e*/ 	.short	(.L_29 - .L_28)
	.align		4
.L_28:
        /*0040*/ 	.word	index@(_ZN7cutlass13device_kernelINS_4gemm6kernel13GemmUniversalIN4cute5tupleIJiiiiEEENS1_10collective13CollectiveMmaINS1_35MainloopSm100TmaUmmaWarpSpecializedILi17ELi2ELi4ENS5_IJNS4_1CILi1EEESB_SB_EEEEENS5_IJNSA_ILi128EEENSA_ILi64EEESF_EEENS_12float_e4m3_tENS5_IJlSB_lEEESH_SI_NS4_8TiledMMAINS4_8MMA_AtomIJNS4_10MMA_TraitsINS4_19SM100_MMA_F8F6F4_SSEJSH_SH_fSE_SF_NS4_17integral_constantINS4_4UMMA5MajorELSP_0EEESQ_NSN_INSO_7ScaleInELSR_0EEESS_EEEEEENS4_6LayoutISC_NS5_IJNSA_ILi0EEESW_SW_EEEEENS5_IJNS4_10UnderscoreESZ_SZ_EEEEENS4_13SM90_TMA_LOADENS4_14ComposedLayoutINS4_7SwizzleILi2ELi4ELi3EEENS4_18smem_ptr_flag_bitsILi8EEENSV_INS5_IJNSA_ILi8EEESF_EEENS5_IJSF_SB_EEEEEEEvNS4_8identityES12_S1C_vS1D_EENS_8epilogue10collective18CollectiveEpilogueINS1F_23Sm100TmaWarpSpecializedILi1ELi1ELi64ELb0ELb0EEEJSG_NS5_IJNSV_ISE_SB_EENSV_ISF_SB_EEEEESH_SI_SH_SI_NS1F_6fusion15FusionCallbacksIS1J_NS1N_13LinCombEltActINS1F_6thread4GELUESH_fSH_fLNS_15FloatRoundStyleE2EEESG_S1M_JEEENS4_5SM1004TMEM4LOAD26SM100_TMEM_LOAD_32dp32b64xES12_S1C_NS4_39AutoVectorizingCopyWithAssumedAlignmentILi128EEENS4_14SM90_TMA_STOREES1C_S20_S20_EEEvvEEEEvNT_6ParamsE)
        /*0044*/ 	.word	0x00000000
.L_29:


//--------------------- .nv.compat                --------------------------
	.section	.nv.compat,"",@"SHT_CUDA_COMPAT_INFO"
	.align	4
        /*0000*/ 	.byte	0x02, 0x09, 0x01, 0x00, 0x02, 0x02, 0x02, 0x00, 0x02, 0x05, 0x05, 0x00, 0x03, 0x07, 0x01, 0x01
        /*0010*/ 	.byte	0x02, 0x03, 0x01, 0x00, 0x02, 0x06, 0x01, 0x00, 0x04, 0x0b, 0x08, 0x00, 0x01, 0x00, 0x00, 0x00
        /*0020*/ 	.byte	0x00, 0x00, 0x00, 0x00


//--------------------- .nv.info._ZN7cutlass13device_kernelINS_4gemm6kernel13GemmUniversalIN4cute5tupleIJiiiiEEENS1_10collective13CollectiveMmaINS1_35MainloopSm100TmaUmmaWarpSpecializedILi17ELi2ELi4ENS5_IJNS4_1CILi1EEESB_SB_EEEEENS5_IJNSA_ILi128EEENSA_ILi64EEESF_EEENS_12float_e4m3_tENS5_IJlSB_lEEESH_SI_NS4_8TiledMMAINS4_8MMA_AtomIJNS4_10MMA_TraitsINS4_19SM100_MMA_F8F6F4_SSEJSH_SH_fSE_SF_NS4_17integral_constantINS4_4UMMA5MajorELSP_0EEESQ_NSN_INSO_7ScaleInELSR_0EEESS_EEEEEENS4_6LayoutISC_NS5_IJNSA_ILi0EEESW_SW_EEEEENS5_IJNS4_10UnderscoreESZ_SZ_EEEEENS4_13SM90_TMA_LOADENS4_14ComposedLayoutINS4_7SwizzleILi2ELi4ELi3EEENS4_18smem_ptr_flag_bitsILi8EEENSV_INS5_IJNSA_ILi8EEESF_EEENS5_IJSF_SB_EEEEEEEvNS4_8identityES12_S1C_vS1D_EENS_8epilogue10collective18CollectiveEpilogueINS1F_23Sm100TmaWarpSpecializedILi1ELi1ELi64ELb0ELb0EEEJSG_NS5_IJNSV_ISE_SB_EENSV_ISF_SB_EEEEESH_SI_SH_SI_NS1F_6fusion15FusionCallbacksIS1J_NS1N_13LinCombEltActINS1F_6thread4GELUESH_fSH_fLNS_15FloatRoundStyleE2EEESG_S1M_JEEENS4_5SM1004TMEM4LOAD26SM100_TMEM_LOAD_32dp32b64xES12_S1C_NS4_39AutoVectorizingCopyWithAssumedAlignmentILi128EEENS4_14SM90_TMA_STOREES1C_S20_S20_EEEvvEEEEvNT_6ParamsE --------------------------
	.section	.nv.info._ZN7cutlass13device_kernelINS_4gemm6kernel13GemmUniversalIN4cute5tupleIJiiiiEEENS1_10collective13CollectiveMmaINS1_35MainloopSm100TmaUmmaWarpSpecializedILi17ELi2ELi4ENS5_IJNS4_1CILi1EEESB_SB_EEEEENS5_IJNSA_ILi128EEENSA_ILi64EEESF_EEENS_12float_e4m3_tENS5_IJlSB_lEEESH_SI_NS4_8TiledMMAINS4_8MMA_AtomIJNS4_10MMA_TraitsINS4_19SM100_MMA_F8F6F4_SSEJSH_SH_fSE_SF_NS4_17integral_constantINS4_4UMMA5MajorELSP_0EEESQ_NSN_INSO_7ScaleInELSR_0EEESS_EEEEEENS4_6LayoutISC_NS5_IJNSA_ILi0EEESW_SW_EEEEENS5_IJNS4_10UnderscoreESZ_SZ_EEEEENS4_13SM90_TMA_LOADENS4_14ComposedLayoutINS4_7SwizzleILi2ELi4ELi3EEENS4_18smem_ptr_flag_bitsILi8EEENSV_INS5_IJNSA_ILi8EEESF_EEENS5_IJSF_SB_EEEEEEEvNS4_8identityES12_S1C_vS1D_EENS_8epilogue10collective18CollectiveEpilogueINS1F_23Sm100TmaWarpSpecializedILi1ELi1ELi64ELb0ELb0EEEJSG_NS5_IJNSV_ISE_SB_EENSV_ISF_SB_EEEEESH_SI_SH_SI_NS1F_6fusion15FusionCallbacksIS1J_NS1N_13LinCombEltActINS1F_6thread4GELUESH_fSH_fLNS_15FloatRoundStyleE2EEESG_S1M_JEEENS4_5SM1004TMEM4LOAD26SM100_TMEM_LOAD_32dp32b64xES12_S1C_NS4_39AutoVectorizingCopyWithAssumedAlignmentILi128EEENS4_14SM90_TMA_STOREES1C_S20_S20_EEEvvEEEEvNT_6ParamsE,"",@"SHT_CUDA_INFO"
	.sectionflags	@""
	.align	4


	//----- nvinfo : EIATTR_CUDA_API_VERSION
	.align		4
        /*0000*/ 	.byte	0x04, 0x37
        /*0002*/ 	.short	(.L_31 - .L_30)
.L_30:
        /*0004*/ 	.word	0x00000082


	//----- nvinfo : EIATTR_KPARAM_INFO
	.align		4
.L_31:
        /*0008*/ 	.byte	0x04, 0x17
        /*000a*/ 	.short	(.L_33 - .L_32)
.L_32:
        /*000c*/ 	.word	0x00000000
        /*0010*/ 	.short	0x0000
        /*0012*/ 	.short	0x0000
        /*0014*/ 	.byte	0x00, 0xf0, 0x01, 0x20


	//----- nvinfo : EIATTR_AT_ENTRY_FRAGMENTS
	.align		4
.L_33:
        /*0018*/ 	.byte	0x04, 0x4f
        /*001a*/ 	.short	(.L_35 - .L_34)


	//   ....[0]....
.L_34:
        /*001c*/ 	.word	0x00000006


	//----- nvinfo : EIATTR_RESERVED_SMEM_USED
	.align		4
.L_35:
        /*0020*/ 	.byte	0x01, 0x41
	.zero		2


	//----- nvinfo : EIATTR_SPARSE_MMA_MASK
	.align		4
        /*0024*/ 	.byte	0x03, 0x50
        /*0026*/ 	.short	0x0000


	//----- nvinfo : EIATTR_TCGEN05_1CTA_USED
	.align		4
        /*0028*/ 	.byte	0x01, 0x51
	.zero		2


	//----- nvinfo : EIATTR_MAXREG_COUNT
	.align		4
        /*002c*/ 	.byte	0x03, 0x1b
        /*002e*/ 	.short	0x00ff


	//----- nvinfo : EIATTR_NUM_BARRIERS
	.align		4
        /*0030*/ 	.byte	0x02, 0x4c
        /*0032*/ 	.byte	0x07
	.zero		1


	//----- nvinfo : EIATTR_EXTERNS
	.align		4
        /*0034*/ 	.byte	0x04, 0x0f
        /*0036*/ 	.short	(.L_37 - .L_36)


	//   ....[0]....
	.align		4
.L_36:
        /*0038*/ 	.word	index@(__assertfail)


	//----- nvinfo : EIATTR_MERCURY_ISA_VERSION
	.align		4
.L_37:
        /*003c*/ 	.byte	0x03, 0x5f
        /*003e*/ 	.short	0x0101


	//----- nvinfo : EIATTR_INT_WARP_WIDE_INSTR_OFFSETS
	.align		4
        /*0040*/ 	.byte	0x04, 0x31
        /*0042*/ 	.short	(.L_39 - .L_38)


	//   ....[0]....
.L_38:
        /*0044*/ 	.word	0x00001f10


	//   ....[1]....
        /*0048*/ 	.word	0x00003fd0


	//   ....[2]....
        /*004c*/ 	.word	0x00003ff0


	//   ....[3]....
        /*0050*/ 	.word	0x00004020


	//   ....[4]....
        /*0054*/ 	.word	0x00004a30


	//   ....[5]....
        /*0058*/ 	.word	0x00004b20


	//----- nvinfo : EIATTR_COOP_GROUP_MASK_REGIDS
	.align		4
.L_39:
        /*005c*/ 	.byte	0x04, 0x29
        /*005e*/ 	.short	(.L_41 - .L_40)


	//   ....[0]....
.L_40:
        /*0060*/ 	.word	0xffffffff


	//   ....[1]....
        /*0064*/ 	.word	0xffffffff


	//   ....[2]....
        /*0068*/ 	.word	0xffffffff


	//   ....[3]....
        /*006c*/ 	.word	0xffffffff


	//   ....[4]....
        /*0070*/ 	.word	0xffffffff


	//   ....[5]....
        /*0074*/ 	.word	0xffffffff


	//   ....[6]....
        /*0078*/ 	.word	0xffffffff


	//   ....[7]....
        /*007c*/ 	.word	0xffffffff


	//   ....[8]....
        /*0080*/ 	.word	0xffffffff


	//   ....[9]....
        /*0084*/ 	.word	0xffffffff


	//   ....[10]....
        /*0088*/ 	.word	0xffffffff


	//   ....[11]....
        /*008c*/ 	.word	0xffffffff


	//   ....[12]....
        /*0090*/ 	.word	0xffffffff


	//----- nvinfo : EIATTR_COOP_GROUP_INSTR_OFFSETS
	.align		4
.L_41:
        /*0094*/ 	.byte	0x04, 0x28
        /*0096*/ 	.short	(.L_43 - .L_42)


	//   ....[0]....
.L_42:
        /*0098*/ 	.word	0x00000090


	//   ....[1]....
        /*009c*/ 	.word	0x000004a0


	//   ....[2]....
        /*00a0*/ 	.word	0x000007e0


	//   ....[3]....
        /*00a4*/ 	.word	0x00000920


	//   ....[4]....
        /*00a8*/ 	.word	0x00000a20


	//   ....[5]....
        /*00ac*/ 	.word	0x00000b90


	//   ....[6]....
        /*00b0*/ 	.word	0x00000d30


	//   ....[7]....
        /*00b4*/ 	.word	0x00001df0


	//   ....[8]....
        /*00b8*/ 	.word	0x00003320


	//   ....[9]....
        /*00bc*/ 	.word	0x00003530


	//   ....[10]....
        /*00c0*/ 	.word	0x00003560


	//   ....[11]....
        /*00c4*/ 	.word	0x00003eb0


	//   ....[12]....
        /*00c8*/ 	.word	0x000040e0


	//----- nvinfo : EIATTR_VRC_CTA_INIT_COUNT
	.align		4
.L_43:
        /*00cc*/ 	.byte	0x02, 0x4a
        /*00ce*/ 	.byte	0x80
	.zero		1


	//----- nvinfo : EIATTR_SYSCALL_OFFSETS
	.align		4
        /*00d0*/ 	.byte	0x04, 0x46
        /*00d2*/ 	.short	(.L_45 - .L_44)


	//   ....[0]....
.L_44:
        /*00d4*/ 	.word	0x00005510


	//   ....[1]....
        /*00d8*/ 	.word	0x00005650


	//   ....[2]....
        /*00dc*/ 	.word	0x00005e30


	//----- nvinfo : EIATTR_MBARRIER_INSTR_OFFSETS
	.align		4
.L_45:
        /*00e0*/ 	.byte	0x04, 0x39
        /*00e2*/ 	.short	(.L_47 - .L_46)


	//   ....[0]....
.L_46:
        /*00e4*/ 	.word	0x000005a0
        /*00e8*/ 	.word	0x000000ff
        /*00ec*/ 	.word	0x00000000
        /*00f0*/ 	.short	0x0100
        /*00f2*/ 	.byte	0x05
	.zero		1


	//   ....[1]....
        /*00f4*/ 	.word	0x000005b0
        /*00f8*/ 	.word	0x000000ff
        /*00fc*/ 	.word	0x00000088
        /*0100*/ 	.short	0x0100
        /*0102*/ 	.byte	0x05
	.zero		1


	//   ....[2]....
        /*0104*/ 	.word	0x000005c0
        /*0108*/ 	.word	0x000000ff
        /*010c*/ 	.word	0x00000008
        /*0110*/ 	.short	0x0100
        /*0112*/ 	.byte	0x05
	.zero		1


	//   ....[3]....
        /*0114*/ 	.word	0x000005d0
        /*0118*/ 	.word	0x000000ff
        /*011c*/ 	.word	0x00000090
        /*0120*/ 	.short	0x0100
        /*0122*/ 	.byte	0x05
	.zero		1


	//   ....[4]....
        /*0124*/ 	.word	0x000005e0
        /*0128*/ 	.word	0x000000ff
        /*012c*/ 	.word	0x00000010
        /*0130*/ 	.short	0x0100
        /*0132*/ 	.byte	0x05
	.zero		1


	//   ....[5]....
        /*0134*/ 	.word	0x000005f0
        /*0138*/ 	.word	0x000000ff
        /*013c*/ 	.word	0x00000098
        /*0140*/ 	.short	0x0100
        /*0142*/ 	.byte	0x05
	.zero		1


	//   ....[6]....
        /*0144*/ 	.word	0x00000600
        /*0148*/ 	.word	0x000000ff
        /*014c*/ 	.word	0x00000018
        /*0150*/ 	.short	0x0100
        /*0152*/ 	.byte	0x05
	.zero		1


	//   ....[7]....
        /*0154*/ 	.word	0x00000610
        /*0158*/ 	.word	0x000000ff
        /*015c*/ 	.word	0x000000a0
        /*0160*/ 	.short	0x0100
        /*0162*/ 	.byte	0x05
	.zero		1


	//   ....[8]....
        /*0164*/ 	.word	0x00000620
        /*0168*/ 	.word	0x000000ff
        /*016c*/ 	.word	0x00000020
        /*0170*/ 	.short	0x0100
        /*0172*/ 	.byte	0x05
	.zero		1


	//   ....[9]....
        /*0174*/ 	.word	0x00000630
        /*0178*/ 	.word	0x000000ff
        /*017c*/ 	.word	0x000000a8
        /*0180*/ 	.short	0x0100
        /*0182*/ 	.byte	0x05
	.zero		1


	//   ....[10]....
        /*0184*/ 	.word	0x00000640
        /*0188*/ 	.word	0x000000ff
        /*018c*/ 	.word	0x00000028
        /*0190*/ 	.short	0x0100
        /*0192*/ 	.byte	0x05
	.zero		1


	//   ....[11]....
        /*0194*/ 	.word	0x00000650
        /*0198*/ 	.word	0x000000ff
        /*019c*/ 	.word	0x000000b0
        /*01a0*/ 	.short	0x0100
        /*01a2*/ 	.byte	0x05
	.zero		1


	//   ....[12]....
        /*01a4*/ 	.word	0x00000660
        /*01a8*/ 	.word	0x000000ff
        /*01ac*/ 	.word	0x00000030
        /*01b0*/ 	.short	0x0100
        /*01b2*/ 	.byte	0x05
	.zero		1


	//   ....[13]....
        /*01b4*/ 	.word	0x00000670
        /*01b8*/ 	.word	0x000000ff
        /*01bc*/ 	.word	0x000000b8
        /*01c0*/ 	.short	0x0100
        /*01c2*/ 	.byte	0x05
	.zero		1


	//   ....[14]....
        /*01c4*/ 	.word	0x00000680
        /*01c8*/ 	.word	0x000000ff
        /*01cc*/ 	.word	0x00000038
        /*01d0*/ 	.short	0x0100
        /*01d2*/ 	.byte	0x05
	.zero		1


	//   ....[15]....
        /*01d4*/ 	.word	0x00000690
        /*01d8*/ 	.word	0x000000ff
        /*01dc*/ 	.word	0x000000c0
        /*01e0*/ 	.short	0x0100
        /*01e2*/ 	.byte	0x05
	.zero		1


	//   ....[16]....
        /*01e4*/ 	.word	0x000006a0
        /*01e8*/ 	.word	0x000000ff
        /*01ec*/ 	.word	0x00000040
        /*01f0*/ 	.short	0x0100
        /*01f2*/ 	.byte	0x05
	.zero		1


	//   ....[17]....
        /*01f4*/ 	.word	0x000006b0
        /*01f8*/ 	.word	0x000000ff
        /*01fc*/ 	.word	0x000000c8
        /*0200*/ 	.short	0x0100
        /*0202*/ 	.byte	0x05
	.zero		1


	//   ....[18]....
        /*0204*/ 	.word	0x000006c0
        /*0208*/ 	.word	0x000000ff
        /*020c*/ 	.word	0x00000048
        /*0210*/ 	.short	0x0100
        /*0212*/ 	.byte	0x05
	.zero		1


	//   ....[19]....
        /*0214*/ 	.word	0x000006d0
        /*0218*/ 	.word	0x000000ff
        /*021c*/ 	.word	0x000000d0
        /*0220*/ 	.short	0x0100
        /*0222*/ 	.byte	0x05
	.zero		1


	//   ....[20]....
        /*0224*/ 	.word	0x000006e0
        /*0228*/ 	.word	0x000000ff
        /*022c*/ 	.word	0x00000050
        /*0230*/ 	.short	0x0100
        /*0232*/ 	.byte	0x05
	.zero		1


	//   ....[21]....
        /*0234*/ 	.word	0x000006f0
        /*0238*/ 	.word	0x000000ff
        /*023c*/ 	.word	0x000000d8
        /*0240*/ 	.short	0x0100
        /*0242*/ 	.byte	0x05
	.zero		1


	//   ....[22]....
        /*0244*/ 	.word	0x00000700
        /*0248*/ 	.word	0x000000ff
        /*024c*/ 	.word	0x00000058
        /*0250*/ 	.short	0x0100
        /*0252*/ 	.byte	0x05
	.zero		1


	//   ....[23]....
        /*0254*/ 	.word	0x00000710
        /*0258*/ 	.word	0x000000ff
        /*025c*/ 	.word	0x000000e0
        /*0260*/ 	.short	0x0100
        /*0262*/ 	.byte	0x05
	.zero		1


	//   ....[24]....
        /*0264*/ 	.word	0x00000720
        /*0268*/ 	.word	0x000000ff
        /*026c*/ 	.word	0x00000060
        /*0270*/ 	.short	0x0100
        /*0272*/ 	.byte	0x05
	.zero		1


	//   ....[25]....
        /*0274*/ 	.word	0x00000730
        /*0278*/ 	.word	0x000000ff
        /*027c*/ 	.word	0x000000e8
        /*0280*/ 	.short	0x0100
        /*0282*/ 	.byte	0x05
	.zero		1


	//   ....[26]....
        /*0284*/ 	.word	0x00000740
        /*0288*/ 	.word	0x000000ff
        /*028c*/ 	.word	0x00000068
        /*0290*/ 	.short	0x0100
        /*0292*/ 	.byte	0x05
	.zero		1


	//   ....[27]....
        /*0294*/ 	.word	0x00000750
        /*0298*/ 	.word	0x000000ff
        /*029c*/ 	.word	0x000000f0
        /*02a0*/ 	.short	0x0100
        /*02a2*/ 	.byte	0x05
	.zero		1


	//   ....[28]....
        /*02a4*/ 	.word	0x00000760
        /*02a8*/ 	.word	0x000000ff
        /*02ac*/ 	.word	0x00000070
        /*02b0*/ 	.short	0x0100
        /*02b2*/ 	.byte	0x05
	.zero		1


	//   ....[29]....
        /*02b4*/ 	.word	0x00000770
        /*02b8*/ 	.word	0x000000ff
        /*02bc*/ 	.word	0x000000f8
        /*02c0*/ 	.short	0x0100
        /*02c2*/ 	.byte	0x05
	.zero		1


	//   ....[30]....
        /*02c4*/ 	.word	0x00000780
        /*02c8*/ 	.word	0x000000ff
        /*02cc*/ 	.word	0x00000078
        /*02d0*/ 	.short	0x0100
        /*02d2*/ 	.byte	0x05
	.zero		1


	//   ....[31]....
        /*02d4*/ 	.word	0x00000790
        /*02d8*/ 	.word	0x000000ff
        /*02dc*/ 	.word	0x00000100
        /*02e0*/ 	.short	0x0100
        /*02e2*/ 	.byte	0x05
	.zero		1


	//   ....[32]....
        /*02e4*/ 	.word	0x000007a0
        /*02e8*/ 	.word	0x000000ff
        /*02ec*/ 	.word	0x00000080
        /*02f0*/ 	.short	0x0100
        /*02f2*/ 	.byte	0x05
	.zero		1


	//   ....[33]....
        /*02f4*/ 	.word	0x000007b0
        /*02f8*/ 	.word	0x000000ff
        /*02fc*/ 	.word	0x00000108
        /*0300*/ 	.short	0x0100
        /*0302*/ 	.byte	0x05
	.zero		1


	//   ....[34]....
        /*0304*/ 	.word	0x000008f0
        /*0308*/ 	.word	0x000000ff
        /*030c*/ 	.word	0x00000110
        /*0310*/ 	.short	0x0100
        /*0312*/ 	.byte	0x06
	.zero		1


	//   ....[35]....
        /*0314*/ 	.word	0x00000900
        /*0318*/ 	.word	0x000000ff
        /*031c*/ 	.word	0x00000118
        /*0320*/ 	.short	0x0100
        /*0322*/ 	.byte	0x06
	.zero		1


	//   ....[36]....
        /*0324*/ 	.word	0x000009f0
        /*0328*/ 	.word	0x000000ff
        /*032c*/ 	.word	0x00000120
        /*0330*/ 	.short	0x0100
        /*0332*/ 	.byte	0x05
	.zero		1


	//   ....[37]....
        /*0334*/ 	.word	0x00000a00
        /*0338*/ 	.word	0x000000ff
        /*033c*/ 	.word	0x00000128
        /*0340*/ 	.short	0x0100
        /*0342*/ 	.byte	0x05
	.zero		1


	//   ....[38]....
        /*0344*/ 	.word	0x00000b40
        /*0348*/ 	.word	0x000000ff
        /*034c*/ 	.word	0x00000130
        /*0350*/ 	.short	0x0100
        /*0352*/ 	.byte	0x05
	.zero		1


	//   ....[39]....
        /*0354*/ 	.word	0x00000b50
        /*0358*/ 	.word	0x000000ff
        /*035c*/ 	.word	0x00000140
        /*0360*/ 	.short	0x0100
        /*0362*/ 	.byte	0x05
	.zero		1


	//   ....[40]....
        /*0364*/ 	.word	0x00000b60
        /*0368*/ 	.word	0x000000ff
        /*036c*/ 	.word	0x00000138
        /*0370*/ 	.short	0x0100
        /*0372*/ 	.byte	0x05
	.zero		1


	//   ....[41]....
        /*0374*/ 	.word	0x00000b70
        /*0378*/ 	.word	0x000000ff
        /*037c*/ 	.word	0x00000148
        /*0380*/ 	.short	0x0100
        /*0382*/ 	.byte	0x05
	.zero		1


	//   ....[42]....
        /*0384*/ 	.word	0x00000ca0
        /*0388*/ 	.word	0x000000ff
        /*038c*/ 	.word	0x00000150
        /*0390*/ 	.short	0x0100
        /*0392*/ 	.byte	0x06
	.zero		1


	//   ....[43]....
        /*0394*/ 	.word	0x00000cb0
        /*0398*/ 	.word	0x000000ff
        /*039c*/ 	.word	0x00000170
        /*03a0*/ 	.short	0x0100
        /*03a2*/ 	.byte	0x06
	.zero		1


	//   ....[44]....
        /*03a4*/ 	.word	0x00000cc0
        /*03a8*/ 	.word	0x000000ff
        /*03ac*/ 	.word	0x00000158
        /*03b0*/ 	.short	0x0100
        /*03b2*/ 	.byte	0x06
	.zero		1


	//   ....[45]....
        /*03b4*/ 	.word	0x00000cd0
        /*03b8*/ 	.word	0x000000ff
        /*03bc*/ 	.word	0x00000178
        /*03c0*/ 	.short	0x0100
        /*03c2*/ 	.byte	0x06
	.zero		1


	//   ....[46]....
        /*03c4*/ 	.word	0x00000ce0
        /*03c8*/ 	.word	0x000000ff
        /*03cc*/ 	.word	0x00000160
        /*03d0*/ 	.short	0x0100
        /*03d2*/ 	.byte	0x06
	.zero		1


	//   ....[47]....
        /*03d4*/ 	.word	0x00000cf0
        /*03d8*/ 	.word	0x000000ff
        /*03dc*/ 	.word	0x00000180
        /*03e0*/ 	.short	0x0100
        /*03e2*/ 	.byte	0x06
	.zero		1


	//   ....[48]....
        /*03e4*/ 	.word	0x00000d00
        /*03e8*/ 	.word	0x000000ff
        /*03ec*/ 	.word	0x00000168
        /*03f0*/ 	.short	0x0100
        /*03f2*/ 	.byte	0x06
	.zero		1


	//   ....[49]....
        /*03f4*/ 	.word	0x00000d10
        /*03f8*/ 	.word	0x000000ff
        /*03fc*/ 	.word	0x00000188
        /*0400*/ 	.short	0x0100
        /*0402*/ 	.byte	0x06
	.zero		1


	//   ....[50]....
        /*0404*/ 	.word	0x00000e00
        /*0408*/ 	.word	0x000000ff
        /*040c*/ 	.word	0x00000190
        /*0410*/ 	.short	0x0100
        /*0412*/ 	.byte	0x05
	.zero		1


	//   ....[51]....
        /*0414*/ 	.word	0x00000e10
        /*0418*/ 	.word	0x000000ff
        /*041c*/ 	.word	0x000001a0
        /*0420*/ 	.short	0x0100
        /*0422*/ 	.byte	0x05
	.zero		1


	//   ....[52]....
        /*0424*/ 	.word	0x00000e20
        /*0428*/ 	.word	0x000000ff
        /*042c*/ 	.word	0x00000198
        /*0430*/ 	.short	0x0100
        /*0432*/ 	.byte	0x05
	.zero		1


	//   ....[53]....
        /*0434*/ 	.word	0x00000e30
        /*0438*/ 	.word	0x000000ff
        /*043c*/ 	.word	0x000001a8
        /*0440*/ 	.short	0x0100
        /*0442*/ 	.byte	0x05
	.zero		1


	//   ....[54]....
        /*0444*/ 	.word	0x000016e0
        /*0448*/ 	.word	0x00000003
        /*044c*/ 	.word	0x000001a0
        /*0450*/ 	.short	0x010a
        /*0452*/ 	.byte	0xff
	.zero		1


	//   ....[55]....
        /*0454*/ 	.word	0x00001710
        /*0458*/ 	.word	0x00000003
        /*045c*/ 	.word	0x00000190
        /*0460*/ 	.short	0x0101
        /*0462*/ 	.byte	0xff
	.zero		1


	//   ....[56]....
        /*0464*/ 	.word	0x000017e0
        /*0468*/ 	.word	0x000000ff
        /*046c*/ 	.word	0x00000088
        /*0470*/ 	.short	0x010a
        /*0472*/ 	.byte	0x08
	.zero		1


	//   ....[57]....
        /*0474*/ 	.word	0x00001880
        /*0478*/ 	.word	0x000000ff
        /*047c*/ 	.word	0x00000088
        /*0480*/ 	.short	0x010a
        /*0482*/ 	.byte	0x21
	.zero		1


	//   ....[58]....
        /*0484*/ 	.word	0x000019d0
        /*0488*/ 	.word	0x000000ff
        /*048c*/ 	.word	0x00000088
        /*0490*/ 	.short	0x010a
        /*0492*/ 	.byte	0x08
	.zero		1


	//   ....[59]....
        /*0494*/ 	.word	0x00001b00
        /*0498*/ 	.word	0x000000ff
        /*049c*/ 	.word	0x00000128
        /*04a0*/ 	.short	0x0101
        /*04a2*/ 	.byte	0x04
	.zero		1


	//   ....[60]....
        /*04a4*/ 	.word	0x00001b10
        /*04a8*/ 	.word	0x000000ff
        /*04ac*/ 	.word	0x00000088
        /*04b0*/ 	.short	0x010a
        /*04b2*/ 	.byte	0x08
	.zero		1


	//   ....[61]....
        /*04b4*/ 	.word	0x00001b90
        /*04b8*/ 	.word	0x000000ff
        /*04bc*/ 	.word	0x00000088
        /*04c0*/ 	.short	0x010a
        /*04c2*/ 	.byte	0x11
	.zero		1


	//   ....[62]....
        /*04c4*/ 	.word	0x00001ce0
        /*04c8*/ 	.word	0x000000ff
        /*04cc*/ 	.word	0x00000088
        /*04d0*/ 	.short	0x010a
        /*04d2*/ 	.byte	0x08
	.zero		1


	//   ....[63]....
        /*04d4*/ 	.word	0x00001e20
        /*04d8*/ 	.word	0x00000002
        /*04dc*/ 	.word	0x00000130
        /*04e0*/ 	.short	0x010a
        /*04e2*/ 	.byte	0xff
	.zero		1


	//   ....[64]....
        /*04e4*/ 	.word	0x00001ee0
        /*04e8*/ 	.word	0x00000002
        /*04ec*/ 	.word	0x00000000
        /*04f0*/ 	.short	0x0101
        /*04f2*/ 	.byte	0xff
	.zero		1


	//   ....[65]....
        /*04f4*/ 	.word	0x00002440
        /*04f8*/ 	.word	0x000000ff
        /*04fc*/ 	.word	0x00000000
        /*0500*/ 	.short	0x010a
        /*0502*/ 	.byte	0x05
	.zero		1


	//   ....[66]....
        /*0504*/ 	.word	0x000024d0
        /*0508*/ 	.word	0x000000ff
        /*050c*/ 	.word	0x00000000
        /*0510*/ 	.short	0x010a
        /*0512*/ 	.byte	0x05
	.zero		1


	//   ....[67]....
        /*0514*/ 	.word	0x00002560
        /*0518*/ 	.word	0x000000ff
        /*051c*/ 	.word	0x00000000
        /*0520*/ 	.short	0x010a
        /*0522*/ 	.byte	0x05
	.zero		1


	//   ....[68]....
        /*0524*/ 	.word	0x000025f0
        /*0528*/ 	.word	0x000000ff
        /*052c*/ 	.word	0x00000000
        /*0530*/ 	.short	0x010a
        /*0532*/ 	.byte	0x05
	.zero		1


	//   ....[69]....
        /*0534*/ 	.word	0x00002680
        /*0538*/ 	.word	0x000000ff
        /*053c*/ 	.word	0x00000000
        /*0540*/ 	.short	0x010a
        /*0542*/ 	.byte	0x05
	.zero		1


	//   ....[70]....
        /*0544*/ 	.word	0x00002710
        /*0548*/ 	.word	0x000000ff
        /*054c*/ 	.word	0x00000000
        /*0550*/ 	.short	0x010a
        /*0552*/ 	.byte	0x05
	.zero		1


	//   ....[71]....
        /*0554*/ 	.word	0x000027a0
        /*0558*/ 	.word	0x000000ff
        /*055c*/ 	.word	0x00000000
        /*0560*/ 	.short	0x010a
        /*0562*/ 	.byte	0x05
	.zero		1


	//   ....[72]....
        /*0564*/ 	.word	0x00002830
        /*0568*/ 	.word	0x000000ff
        /*056c*/ 	.word	0x00000000
        /*0570*/ 	.short	0x010a
        /*0572*/ 	.byte	0x05
	.zero		1


	//   ....[73]....
        /*0574*/ 	.word	0x000028c0
        /*0578*/ 	.word	0x000000ff
        /*057c*/ 	.word	0x00000000
        /*0580*/ 	.short	0x010a
        /*0582*/ 	.byte	0x05
	.zero		1


	//   ....[74]....
        /*0584*/ 	.word	0x00002950
        /*0588*/ 	.word	0x000000ff
        /*058c*/ 	.word	0x00000000
        /*0590*/ 	.short	0x010a
        /*0592*/ 	.byte	0x05
	.zero		1


	//   ....[75]....
        /*0594*/ 	.word	0x000029e0
        /*0598*/ 	.word	0x000000ff
        /*059c*/ 	.word	0x00000000
        /*05a0*/ 	.short	0x010a
        /*05a2*/ 	.byte	0x05
	.zero		1


	//   ....[76]....
        /*05a4*/ 	.word	0x00002a70
        /*05a8*/ 	.word	0x000000ff
        /*05ac*/ 	.word	0x00000000
        /*05b0*/ 	.short	0x010a
        /*05b2*/ 	.byte	0x05
	.zero		1


	//   ....[77]....
        /*05b4*/ 	.word	0x00002b00
        /*05b8*/ 	.word	0x000000ff
        /*05bc*/ 	.word	0x00000000
        /*05c0*/ 	.short	0x010a
        /*05c2*/ 	.byte	0x05
	.zero		1


	//   ....[78]....
        /*05c4*/ 	.word	0x00002b90
        /*05c8*/ 	.word	0x000000ff
        /*05cc*/ 	.word	0x00000000
        /*05d0*/ 	.short	0x010a
        /*05d2*/ 	.byte	0x05
	.zero		1


	//   ....[79]....
        /*05d4*/ 	.word	0x00002c20
        /*05d8*/ 	.word	0x000000ff
        /*05dc*/ 	.word	0x00000000
        /*05e0*/ 	.short	0x010a
        /*05e2*/ 	.byte	0x05
	.zero		1


	//   ....[80]....
        /*05e4*/ 	.word	0x00002cb0
        /*05e8*/ 	.word	0x000000ff
        /*05ec*/ 	.word	0x00000000
        /*05f0*/ 	.short	0x010a
        /*05f2*/ 	.byte	0x05
	.zero		1


	//   ....[81]....
        /*05f4*/ 	.word	0x00002d50
        /*05f8*/ 	.word	0x00000000
        /*05fc*/ 	.word	0x00000000
        /*0600*/ 	.short	0x010a
        /*0602*/ 	.byte	0xff
	.zero		1


	//   ....[82]....
        /*0604*/ 	.word	0x00002e70
        /*0608*/ 	.word	0x00000000
        /*060c*/ 	.word	0x00000190
        /*0610*/ 	.short	0x010a
        /*0612*/ 	.byte	0xff
	.zero		1


	//   ....[83]....
        /*0614*/ 	.word	0x00002ed0
        /*0618*/ 	.word	0x00000004
        /*061c*/ 	.word	0x00000000
        /*0620*/ 	.short	0x0101
        /*0622*/ 	.byte	0xff
	.zero		1


	//   ....[84]....
        /*0624*/ 	.word	0x00002ef0
        /*0628*/ 	.word	0x000000ff
        /*062c*/ 	.word	0x00000140
        /*0630*/ 	.short	0x010a
        /*0632*/ 	.byte	0x05
	.zero		1


	//   ....[85]....
        /*0634*/ 	.word	0x00003010
        /*0638*/ 	.word	0x00000000
        /*063c*/ 	.word	0x00000130
        /*0640*/ 	.short	0x010a
        /*0642*/ 	.byte	0xff
	.zero		1


	//   ....[86]....
        /*0644*/ 	.word	0x00003120
        /*0648*/ 	.word	0x00000000
        /*064c*/ 	.word	0x00000000
        /*0650*/ 	.short	0x0101
        /*0652*/ 	.byte	0xff
	.zero		1


	//   ....[87]....
        /*0654*/ 	.word	0x000031b0
        /*0658*/ 	.word	0x000000ff
        /*065c*/ 	.word	0x00000140
        /*0660*/ 	.short	0x0106
        /*0662*/ 	.byte	0x05
	.zero		1


	//   ....[88]....
        /*0664*/ 	.word	0x000031d0
        /*0668*/ 	.word	0x000000ff
        /*066c*/ 	.word	0x00000140
        /*0670*/ 	.short	0x010a
        /*0672*/ 	.byte	0x05
	.zero		1


	//   ....[89]....
        /*0674*/ 	.word	0x00003260
        /*0678*/ 	.word	0x000000ff
        /*067c*/ 	.word	0x00000140
        /*0680*/ 	.short	0x0106
        /*0682*/ 	.byte	0x04
	.zero		1


	//   ....[90]....
        /*0684*/ 	.word	0x000032a0
        /*0688*/ 	.word	0x00000000
        /*068c*/ 	.word	0x00000140
        /*0690*/ 	.short	0x010a
        /*0692*/ 	.byte	0xff
	.zero		1


	//   ....[91]....
        /*0694*/ 	.word	0x000037a0
        /*0698*/ 	.word	0x00000000
        /*069c*/ 	.word	0x00000130
        /*06a0*/ 	.short	0x010a
        /*06a2*/ 	.byte	0xff
	.zero		1


	//   ....[92]....
        /*06a4*/ 	.word	0x000038b0
        /*06a8*/ 	.word	0x00000003
        /*06ac*/ 	.word	0x00000000
        /*06b0*/ 	.short	0x0101
        /*06b2*/ 	.byte	0xff
	.zero		1


	//   ....[93]....
        /*06b4*/ 	.word	0x000038c0
        /*06b8*/ 	.word	0x000000ff
        /*06bc*/ 	.word	0x00000000
        /*06c0*/ 	.short	0x010a
        /*06c2*/ 	.byte	0x04
	.zero		1


	//   ....[94]....
        /*06c4*/ 	.word	0x000038e0
        /*06c8*/ 	.word	0x000000ff
        /*06cc*/ 	.word	0x00000170
        /*06d0*/ 	.short	0x010a
        /*06d2*/ 	.byte	0x08
	.zero		1


	//   ....[95]....
        /*06d4*/ 	.word	0x000039b0
        /*06d8*/ 	.word	0x000000ff
        /*06dc*/ 	.word	0x00000000
        /*06e0*/ 	.short	0x010a
        /*06e2*/ 	.byte	0x07
	.zero		1


	//   ....[96]....
        /*06e4*/ 	.word	0x00003af0
        /*06e8*/ 	.word	0x000000ff
        /*06ec*/ 	.word	0x00000000
        /*06f0*/ 	.short	0x010a
        /*06f2*/ 	.byte	0x04
	.zero		1


	//   ....[97]....
        /*06f4*/ 	.word	0x00003ce0
        /*06f8*/ 	.word	0x000000ff
        /*06fc*/ 	.word	0x00000000
        /*0700*/ 	.short	0x010a
        /*0702*/ 	.byte	0x05
	.zero		1


	//   ....[98]....
        /*0704*/ 	.word	0x00003d70
        /*0708*/ 	.word	0x000000ff
        /*070c*/ 	.word	0x00000000
        /*0710*/ 	.short	0x010a
        /*0712*/ 	.byte	0x05
	.zero		1


	//   ....[99]....
        /*0714*/ 	.word	0x00003e00
        /*0718*/ 	.word	0x000000ff
        /*071c*/ 	.word	0x00000000
        /*0720*/ 	.short	0x010a
        /*0722*/ 	.byte	0x05
	.zero		1


	//   ....[100]....
        /*0724*/ 	.word	0x00003e90
        /*0728*/ 	.word	0x000000ff
        /*072c*/ 	.word	0x00000000
        /*0730*/ 	.short	0x010a
        /*0732*/ 	.byte	0x07
	.zero		1


	//   ....[101]....
        /*0734*/ 	.word	0x000042d0
        /*0738*/ 	.word	0x00000000
        /*073c*/ 	.word	0x00000130
        /*0740*/ 	.short	0x010a
        /*0742*/ 	.byte	0xff
	.zero		1


	//   ....[102]....
        /*0744*/ 	.word	0x000043c0
        /*0748*/ 	.word	0x00000000
        /*074c*/ 	.word	0x00000000
        /*0750*/ 	.short	0x0101
        /*0752*/ 	.byte	0xff
	.zero		1


	//   ....[103]....
        /*0754*/ 	.word	0x000046e0
        /*0758*/ 	.word	0x000000ff
        /*075c*/ 	.word	0x00000128
        /*0760*/ 	.short	0x010a
        /*0762*/ 	.byte	0x06
	.zero		1


	//   ....[104]....
        /*0764*/ 	.word	0x00004860
        /*0768*/ 	.word	0x000000ff
        /*076c*/ 	.word	0x00000118
        /*0770*/ 	.short	0x010a
        /*0772*/ 	.byte	0x06
	.zero		1


	//   ....[105]....
        /*0774*/ 	.word	0x00004b90
        /*0778*/ 	.word	0x000000ff
        /*077c*/ 	.word	0x00000110
        /*0780*/ 	.short	0x010b
        /*0782*/ 	.byte	0x06
	.zero		1


	//   ....[106]....
        /*0784*/ 	.word	0x00004bb0
        /*0788*/ 	.word	0x000000ff
        /*078c*/ 	.word	0x00000000
        /*0790*/ 	.short	0x0101
        /*0792*/ 	.byte	0x25
	.zero		1


	//   ....[107]....
        /*0794*/ 	.word	0x00004bf0
        /*0798*/ 	.word	0x00000000
        /*079c*/ 	.word	0x00000118
        /*07a0*/ 	.short	0x010a
        /*07a2*/ 	.byte	0xff
	.zero		1


	//   ....[108]....
        /*07a4*/ 	.word	0x00004f20
        /*07a8*/ 	.word	0x00000000
        /*07ac*/ 	.word	0x00000130
        /*07b0*/ 	.short	0x010a
        /*07b2*/ 	.byte	0xff
	.zero		1


	//   ....[109]....
        /*07b4*/ 	.word	0x00005030
        /*07b8*/ 	.word	0x00000000
        /*07bc*/ 	.word	0x00000000
        /*07c0*/ 	.short	0x0101
        /*07c2*/ 	.byte	0xff
	.zero		1


	//   ....[110]....
        /*07c4*/ 	.word	0x00005970
        /*07c8*/ 	.word	0x000000ff
        /*07cc*/ 	.word	0x00000110
        /*07d0*/ 	.short	0x010a
        /*07d2*/ 	.byte	0x2b
	.zero		1


	//   ....[111]....
        /*07d4*/ 	.word	0x00005a20
        /*07d8*/ 	.word	0x000000c2
        /*07dc*/ 	.word	0x00000150
        /*07e0*/ 	.short	0x010a
        /*07e2*/ 	.byte	0xff
	.zero		1


	//   ....[112]....
        /*07e4*/ 	.word	0x00005bb0
        /*07e8*/ 	.word	0x000000ff
        /*07ec*/ 	.word	0x00000110
        /*07f0*/ 	.short	0x010a
        /*07f2*/ 	.byte	0x2b
	.zero		1


	//   ....[113]....
        /*07f4*/ 	.word	0x00005cb0
        /*07f8*/ 	.word	0x000000ff
        /*07fc*/ 	.word	0x00000000
        /*0800*/ 	.short	0x0101
        /*0802*/ 	.byte	0x04
	.zero		1


	//   ....[114]....
        /*0804*/ 	.word	0x00005d10
        /*0808*/ 	.word	0x000000c2
        /*080c*/ 	.word	0x00000150
        /*0810*/ 	.short	0x010a
        /*0812*/ 	.byte	0xff
	.zero		1


	//   ....[115]....
        /*0814*/ 	.word	0x00006f00
        /*0818*/ 	.word	0x000000ff
        /*081c*/ 	.word	0x00000000
        /*0820*/ 	.short	0x0101
        /*0822*/ 	.byte	0x05
	.zero		1


	//   ....[116]....
        /*0824*/ 	.word	0x0000d5f0
        /*0828*/ 	.word	0x00000003
        /*082c*/ 	.word	0x000001a0
        /*0830*/ 	.short	0x010a
        /*0832*/ 	.byte	0xff
	.zero		1


	//   ....[117]....
        /*0834*/ 	.word	0x0000d650
        /*0838*/ 	.word	0x00000002
        /*083c*/ 	.word	0x00000088
        /*0840*/ 	.short	0x010a
        /*0842*/ 	.byte	0xff
	.zero		1


	//   ....[118]....
        /*0844*/ 	.word	0x0000d6b0
        /*0848*/ 	.word	0x00000002
        /*084c*/ 	.word	0x00000088
        /*0850*/ 	.short	0x010a
        /*0852*/ 	.byte	0xff
	.zero		1


	//   ....[119]....
        /*0854*/ 	.word	0x0000d700
        /*0858*/ 	.word	0x00000002
        /*085c*/ 	.word	0x00000130
        /*0860*/ 	.short	0x010a
        /*0862*/ 	.byte	0xff
	.zero		1


	//   ....[120]....
        /*0864*/ 	.word	0x0000d760
        /*0868*/ 	.word	0x00000000
        /*086c*/ 	.word	0x00000000
        /*0870*/ 	.short	0x010a
        /*0872*/ 	.byte	0xff
	.zero		1


	//   ....[121]....
        /*0874*/ 	.word	0x0000d7c0
        /*0878*/ 	.word	0x00000000
        /*087c*/ 	.word	0x00000000
        /*0880*/ 	.short	0x010a
        /*0882*/ 	.byte	0xff
	.zero		1


	//   ....[122]....
        /*0884*/ 	.word	0x0000d820
        /*0888*/ 	.word	0x00000000
        /*088c*/ 	.word	0x00000000
        /*0890*/ 	.short	0x010a
        /*0892*/ 	.byte	0xff
	.zero		1


	//   ....[123]....
        /*0894*/ 	.word	0x0000d880
        /*0898*/ 	.word	0x00000000
        /*089c*/ 	.word	0x00000000
        /*08a0*/ 	.short	0x010a
        /*08a2*/ 	.byte	0xff
	.zero		1


	//   ....[124]....
        /*08a4*/ 	.word	0x0000d8e0
        /*08a8*/ 	.word	0x00000000
        /*08ac*/ 	.word	0x00000000
        /*08b0*/ 	.short	0x010a
        /*08b2*/ 	.byte	0xff
	.zero		1


	//   ....[125]....
        /*08b4*/ 	.word	0x0000d940
        /*08b8*/ 	.word	0x00000000
        /*08bc*/ 	.word	0x00000000
        /*08c0*/ 	.short	0x010a
        /*08c2*/ 	.byte	0xff
	.zero		1


	//   ....[126]....
        /*08c4*/ 	.word	0x0000d9a0
        /*08c8*/ 	.word	0x00000000
        /*08cc*/ 	.word	0x00000000
        /*08d0*/ 	.short	0x010a
        /*08d2*/ 	.byte	0xff
	.zero		1


	//   ....[127]....
        /*08d4*/ 	.word	0x0000da00
        /*08d8*/ 	.word	0x00000000
        /*08dc*/ 	.word	0x00000000
        /*08e0*/ 	.short	0x010a
        /*08e2*/ 	.byte	0xff
	.zero		1


	//   ....[128]....
        /*08e4*/ 	.word	0x0000da60
        /*08e8*/ 	.word	0x00000000
        /*08ec*/ 	.word	0x00000000
        /*08f0*/ 	.short	0x010a
        /*08f2*/ 	.byte	0xff
	.zero		1


	//   ....[129]....
        /*08f4*/ 	.word	0x0000dac0
        /*08f8*/ 	.word	0x00000000
        /*08fc*/ 	.word	0x00000000
        /*0900*/ 	.short	0x010a
        /*0902*/ 	.byte	0xff
	.zero		1


	//   ....[130]....
        /*0904*/ 	.word	0x0000db20
        /*0908*/ 	.word	0x00000000
        /*090c*/ 	.word	0x00000000
        /*0910*/ 	.short	0x010a
        /*0912*/ 	.byte	0xff
	.zero		1


	//   ....[131]....
        /*0914*/ 	.word	0x0000db80
        /*0918*/ 	.word	0x00000000
        /*091c*/ 	.word	0x00000000
        /*0920*/ 	.short	0x010a
        /*0922*/ 	.byte	0xff
	.zero		1


	//   ....[132]....
        /*0924*/ 	.word	0x0000dbe0
        /*0928*/ 	.word	0x00000000
        /*092c*/ 	.word	0x00000000
        /*0930*/ 	.short	0x010a
        /*0932*/ 	.byte	0xff
	.zero		1


	//   ....[133]....
        /*0934*/ 	.word	0x0000dc40
        /*0938*/ 	.word	0x00000000
        /*093c*/ 	.word	0x00000000
        /*0940*/ 	.short	0x010a
        /*0942*/ 	.byte	0xff
	.zero		1


	//   ....[134]....
        /*0944*/ 	.word	0x0000dca0
        /*0948*/ 	.word	0x00000000
        /*094c*/ 	.word	0x00000000
        /*0950*/ 	.short	0x010a
        /*0952*/ 	.byte	0xff
	.zero		1


	//   ....[135]....
        /*0954*/ 	.word	0x0000dd00
        /*0958*/ 	.word	0x00000000
        /*095c*/ 	.word	0x00000000
        /*0960*/ 	.short	0x010a
        /*0962*/ 	.byte	0xff
	.zero		1


	//   ....[136]....
        /*0964*/ 	.word	0x0000dd50
        /*0968*/ 	.word	0x00000000
        /*096c*/ 	.word	0x00000190
        /*0970*/ 	.short	0x010a
        /*0972*/ 	.byte	0xff
	.zero		1


	//   ....[137]....
        /*0974*/ 	.word	0x0000ddb0
        /*0978*/ 	.word	0x00000000
        /*097c*/ 	.word	0x00000140
        /*0980*/ 	.short	0x010a
        /*0982*/ 	.byte	0xff
	.zero		1


	//   ....[138]....
        /*0984*/ 	.word	0x0000de00
        /*0988*/ 	.word	0x00000000
        /*098c*/ 	.word	0x00000130
        /*0990*/ 	.short	0x010a
        /*0992*/ 	.byte	0xff
	.zero		1


	//   ....[139]....
        /*0994*/ 	.word	0x0000de60
        /*0998*/ 	.word	0x00000000
        /*099c*/ 	.word	0x00000140
        /*09a0*/ 	.short	0x010a
        /*09a2*/ 	.byte	0xff
	.zero		1


	//   ....[140]....
        /*09a4*/ 	.word	0x0000deb0
        /*09a8*/ 	.word	0x00000000
        /*09ac*/ 	.word	0x00000130
        /*09b0*/ 	.short	0x010a
        /*09b2*/ 	.byte	0xff
	.zero		1


	//   ....[141]....
        /*09b4*/ 	.word	0x0000df10
        /*09b8*/ 	.word	0x00000003
        /*09bc*/ 	.word	0x00000170
        /*09c0*/ 	.short	0x010a
        /*09c2*/ 	.byte	0xff
	.zero		1


	//   ....[142]....
        /*09c4*/ 	.word	0x0000df70
        /*09c8*/ 	.word	0x00000000
        /*09cc*/ 	.word	0x00000000
        /*09d0*/ 	.short	0x010a
        /*09d2*/ 	.byte	0xff
	.zero		1


	//   ....[143]....
        /*09d4*/ 	.word	0x0000dfd0
        /*09d8*/ 	.word	0x00000000
        /*09dc*/ 	.word	0x00000000
        /*09e0*/ 	.short	0x010a
        /*09e2*/ 	.byte	0xff
	.zero		1


	//   ....[144]....
        /*09e4*/ 	.word	0x0000e030
        /*09e8*/ 	.word	0x00000000
        /*09ec*/ 	.word	0x00000000
        /*09f0*/ 	.short	0x010a
        /*09f2*/ 	.byte	0xff
	.zero		1


	//   ....[145]....
        /*09f4*/ 	.word	0x0000e090
        /*09f8*/ 	.word	0x00000000
        /*09fc*/ 	.word	0x00000000
        /*0a00*/ 	.short	0x010a
        /*0a02*/ 	.byte	0xff
	.zero		1


	//   ....[146]....
        /*0a04*/ 	.word	0x0000e0f0
        /*0a08*/ 	.word	0x00000000
        /*0a0c*/ 	.word	0x00000000
        /*0a10*/ 	.short	0x010a
        /*0a12*/ 	.byte	0xff
	.zero		1


	//   ....[147]....
        /*0a14*/ 	.word	0x0000e140
        /*0a18*/ 	.word	0x00000000
        /*0a1c*/ 	.word	0x00000130
        /*0a20*/ 	.short	0x010a
        /*0a22*/ 	.byte	0xff
	.zero		1


	//   ....[148]....
        /*0a24*/ 	.word	0x0000e1a0
        /*0a28*/ 	.word	0x00000000
        /*0a2c*/ 	.word	0x00000128
        /*0a30*/ 	.short	0x010a
        /*0a32*/ 	.byte	0xff
	.zero		1


	//   ....[149]....
        /*0a34*/ 	.word	0x0000e200
        /*0a38*/ 	.word	0x00000003
        /*0a3c*/ 	.word	0x00000118
        /*0a40*/ 	.short	0x010a
        /*0a42*/ 	.byte	0xff
	.zero		1


	//   ....[150]....
        /*0a44*/ 	.word	0x0000e250
        /*0a48*/ 	.word	0x00000000
        /*0a4c*/ 	.word	0x00000130
        /*0a50*/ 	.short	0x010a
        /*0a52*/ 	.byte	0xff
	.zero		1


	//   ....[151]....
        /*0a54*/ 	.word	0x0000e2b0
        /*0a58*/ 	.word	0x00000000
        /*0a5c*/ 	.word	0x00000110
        /*0a60*/ 	.short	0x010a
        /*0a62*/ 	.byte	0xff
	.zero		1


	//   ....[152]....
        /*0a64*/ 	.word	0x0000e300
        /*0a68*/ 	.word	0x000000c2
        /*0a6c*/ 	.word	0x00000150
        /*0a70*/ 	.short	0x010a
        /*0a72*/ 	.byte	0xff
	.zero		1


	//----- nvinfo : EIATTR_NUM_MBARRIERS
	.align		4
.L_47:
        /*0a74*/ 	.byte	0x03, 0x38
        /*0a76*/ 	.short	0x0036


	//----- nvinfo : EIATTR_EXIT_INSTR_OFFSETS
	.align		4
        /*0a78*/ 	.byte	0x04, 0x1c
        /*0a7a*/ 	.short	(.L_49 - .L_48)


	//   ....[0]....
.L_48:
        /*0a7c*/ 	.word	0x00002d80


	//   ....[1]....
        /*0a80*/ 	.word	0x00003270


	//   ....[2]....
        /*0a84*/ 	.word	0x000032d0


	//   ....[3]....
        /*0a88*/ 	.word	0x000040f0


	//   ....[4]....
        /*0a8c*/ 	.word	0x00004c20


	//   ....[5]....
        /*0a90*/ 	.word	0x00004c60


	//   ....[6]....
        /*0a94*/ 	.word	0x0000d5e0


	//----- nvinfo : EIATTR_MAX_THREADS
	.align		4
.L_49:
        /*0a98*/ 	.byte	0x04, 0x05
        /*0a9a*/ 	.short	(.L_51 - .L_50)
.L_50:
        /*0a9c*/ 	.word	0x00000100
        /*0aa0*/ 	.word	0x00000001
        /*0aa4*/ 	.word	0x00000001


	//----- nvinfo : EIATTR_CRS_STACK_SIZE
	.align		4
.L_51:
        /*0aa8*/ 	.byte	0x04, 0x1e
        /*0aaa*/ 	.short	(.L_53 - .L_52)
.L_52:
        /*0aac*/ 	.word	0x00000000


	//----- nvinfo : EIATTR_CBANK_PARAM_SIZE
	.align		4
.L_53:
        /*0ab0*/ 	.byte	0x03, 0x19
        /*0ab2*/ 	.short	0x0800


	//----- nvinfo : EIATTR_PARAM_CBANK
	.align		4
        /*0ab4*/ 	.byte	0x04, 0x0a
        /*0ab6*/ 	.short	(.L_55 - .L_54)
	.align		4
.L_54:
        /*0ab8*/ 	.word	index@(.nv.constant0._ZN7cutlass13device_kernelINS_4gemm6kernel13GemmUniversalIN4cute5tupleIJiiiiEEENS1_10collective13CollectiveMmaINS1_35MainloopSm100TmaUmmaWarpSpecializedILi17ELi2ELi4ENS5_IJNS4_1CILi1EEESB_SB_EEEEENS5_IJNSA_ILi128EEENSA_ILi64EEESF_EEENS_12float_e4m3_tENS5_IJlSB_lEEESH_SI_NS4_8TiledMMAINS4_8MMA_AtomIJNS4_10MMA_TraitsINS4_19SM100_MMA_F8F6F4_SSEJSH_SH_fSE_SF_NS4_17integral_constantINS4_4UMMA5MajorELSP_0EEESQ_NSN_INSO_7ScaleInELSR_0EEESS_EEEEEENS4_6LayoutISC_NS5_IJNSA_ILi0EEESW_SW_EEEEENS5_IJNS4_10UnderscoreESZ_SZ_EEEEENS4_13SM90_TMA_LOADENS4_14ComposedLayoutINS4_7SwizzleILi2ELi4ELi3EEENS4_18smem_ptr_flag_bitsILi8EEENSV_INS5_IJNSA_ILi8EEESF_EEENS5_IJSF_SB_EEEEEEEvNS4_8identityES12_S1C_vS1D_EENS_8epilogue10collective18CollectiveEpilogueINS1F_23Sm100TmaWarpSpecializedILi1ELi1ELi64ELb0ELb0EEEJSG_NS5_IJNSV_ISE_SB_EENSV_ISF_SB_EEEEESH_SI_SH_SI_NS1F_6fusion15FusionCallbacksIS1J_NS1N_13LinCombEltActINS1F_6thread4GELUESH_fSH_fLNS_15FloatRoundStyleE2EEESG_S1M_JEEENS4_5SM1004TMEM4LOAD26SM100_TMEM_LOAD_32dp32b64xES12_S1C_NS4_39AutoVectorizingCopyWithAssumedAlignmentILi128EEENS4_14SM90_TMA_STOREES1C_S20_S20_EEEvvEEEEvNT_6ParamsE)
        /*0abc*/ 	.short	0x0380
        /*0abe*/ 	.short	0x0800


	//----- nvinfo : EIATTR_SW_WAR
	.align		4
.L_55:
        /*0ac0*/ 	.byte	0x04, 0x36
        /*0ac2*/ 	.short	(.L_57 - .L_56)
.L_56:
        /*0ac4*/ 	.word	0x00000008
.L_57:


//--------------------- .nv.callgraph             --------------------------
	.section	.nv.callgraph,"",@"SHT_CUDA_CALLGRAPH"
	.align	4
	.sectionentsize	8
	.align		4
        /*0000*/ 	.word	0x00000000
	.align		4
        /*0004*/ 	.word	0xffffffff
	.align		4
        /*0008*/ 	.word	index@(_ZN7cutlass13device_kernelINS_4gemm6kernel13GemmUniversalIN4cute5tupleIJiiiiEEENS1_10collective13CollectiveMmaINS1_35MainloopSm100TmaUmmaWarpSpecializedILi17ELi2ELi4ENS5_IJNS4_1CILi1EEESB_SB_EEEEENS5_IJNSA_ILi128EEENSA_ILi64EEESF_EEENS_12float_e4m3_tENS5_IJlSB_lEEESH_SI_NS4_8TiledMMAINS4_8MMA_AtomIJNS4_10MMA_TraitsINS4_19SM100_MMA_F8F6F4_SSEJSH_SH_fSE_SF_NS4_17integral_constantINS4_4UMMA5MajorELSP_0EEESQ_NSN_INSO_7ScaleInELSR_0EEESS_EEEEEENS4_6LayoutISC_NS5_IJNSA_ILi0EEESW_SW_EEEEENS5_IJNS4_10UnderscoreESZ_SZ_EEEEENS4_13SM90_TMA_LOADENS4_14ComposedLayoutINS4_7SwizzleILi2ELi4ELi3EEENS4_18smem_ptr_flag_bitsILi8EEENSV_INS5_IJNSA_ILi8EEESF_EEENS5_IJSF_SB_EEEEEEEvNS4_8identityES12_S1C_vS1D_EENS_8epilogue10collective18CollectiveEpilogueINS1F_23Sm100TmaWarpSpecializedILi1ELi1ELi64ELb0ELb0EEEJSG_NS5_IJNSV_ISE_SB_EENSV_ISF_SB_EEEEESH_SI_SH_SI_NS1F_6fusion15FusionCallbacksIS1J_NS1N_13LinCombEltActINS1F_6thread4GELUESH_fSH_fLNS_15FloatRoundStyleE2EEESG_S1M_JEEENS4_5SM1004TMEM4LOAD26SM100_TMEM_LOAD_32dp32b64xES12_S1C_NS4_39AutoVectorizingCopyWithAssumedAlignmentILi128EEENS4_14SM90_TMA_STOREES1C_S20_S20_EEEvvEEEEvNT_6ParamsE)
	.align		4
        /*000c*/ 	.word	index@(__assertfail)
	.align		4
        /*0010*/ 	.word	0x00000000
	.align		4
        /*0014*/ 	.word	0xfffffffe
	.align		4
        /*0018*/ 	.word	0x00000000
	.align		4
        /*001c*/ 	.word	0xfffffffd
	.align		4
        /*0020*/ 	.word	0x00000000
	.align		4
        /*0024*/ 	.word	0xfffffffc


//--------------------- .nv.constant4             --------------------------
	.section	.nv.constant4,"a",@progbits
	.align	8
	.align		8
.nv.constant4:
        /*0000*/ 	.dword	__assertfail
	.align		8
        /*0008*/ 	.dword	__unnamed_1
	.align		8
        /*0010*/ 	.dword	__unnamed_2
	.align		8
        /*0018*/ 	.dword	_ZN39_INTERNAL_4240cb61_4_k_cu_7f7648ac_33064cuda3std3__45__cpo5beginE
	.align		8
        /*0020*/ 	.dword	_ZN39_INTERNAL_4240cb61_4_k_cu_7f7648ac_33064cuda3std3__45__cpo3endE
	.align		8
        /*0028*/ 	.dword	_ZN39_INTERNAL_4240cb61_4_k_cu_7f7648ac_33064cuda3std3__45__cpo6cbeginE
	.align		8
        /*0030*/ 	.dword	_ZN39_INTERNAL_4240cb61_4_k_cu_7f7648ac_33064cuda3std3__45__cpo4cendE
	.align		8
        /*0038*/ 	.dword	_ZN39_INTERNAL_4240cb61_4_k_cu_7f7648ac_33064cuda3std3__441_GLOBAL__N__4240cb61_4_k_cu_7f7648ac_33066ignoreE
	.align		8
        /*0040*/ 	.dword	_ZN39_INTERNAL_4240cb61_4_k_cu_7f7648ac_33064cuda3std3__419piecewise_constructE
	.align		8
        /*0048*/ 	.dword	_ZN39_INTERNAL_4240cb61_4_k_cu_7f7648ac_33064cuda3std3__48in_placeE
	.align		8
        /*0050*/ 	.dword	_ZN39_INTERNAL_4240cb61_4_k_cu_7f7648ac_33064cuda3std6ranges3__45__cpo4swapE
	.align		8
        /*0058*/ 	.dword	_ZN39_INTERNAL_4240cb61_4_k_cu_7f7648ac_33064cuda3std6ranges3__45__cpo9iter_moveE
	.align		8
        /*0060*/ 	.dword	_ZN39_INTERNAL_4240cb61_4_k_cu_7f7648ac_33064cute7productE
	.align		8
        /*0068*/ 	.dword	_ZN39_INTERNAL_4240cb61_4_k_cu_7f7648ac_33064cute1_E
	.align		8
        /*0070*/ 	.dword	$str$25
	.align		8
        /*0078*/ 	.dword	$str$26
	.align		8
        /*0080*/ 	.dword	$str$27
	.align		8
        /*0088*/ 	.dword	$str$28


//--------------------- .text._ZN7cutlass13device_kernelINS_4gemm6kernel13GemmUniversalIN4cute5tupleIJiiiiEEENS1_10collective13CollectiveMmaINS1_35MainloopSm100TmaUmmaWarpSpecializedILi17ELi2ELi4ENS5_IJNS4_1CILi1EEESB_SB_EEEEENS5_IJNSA_ILi128EEENSA_ILi64EEESF_EEENS_12float_e4m3_tENS5_IJlSB_lEEESH_SI_NS4_8TiledMMAINS4_8MMA_AtomIJNS4_10MMA_TraitsINS4_19SM100_MMA_F8F6F4_SSEJSH_SH_fSE_SF_NS4_17integral_constantINS4_4UMMA5MajorELSP_0EEESQ_NSN_INSO_7ScaleInELSR_0EEESS_EEEEEENS4_6LayoutISC_NS5_IJNSA_ILi0EEESW_SW_EEEEENS5_IJNS4_10UnderscoreESZ_SZ_EEEEENS4_13SM90_TMA_LOADENS4_14ComposedLayoutINS4_7SwizzleILi2ELi4ELi3EEENS4_18smem_ptr_flag_bitsILi8EEENSV_INS5_IJNSA_ILi8EEESF_EEENS5_IJSF_SB_EEEEEEEvNS4_8identityES12_S1C_vS1D_EENS_8epilogue10collective18CollectiveEpilogueINS1F_23Sm100TmaWarpSpecializedILi1ELi1ELi64ELb0ELb0EEEJSG_NS5_IJNSV_ISE_SB_EENSV_ISF_SB_EEEEESH_SI_SH_SI_NS1F_6fusion15FusionCallbacksIS1J_NS1N_13LinCombEltActINS1F_6thread4GELUESH_fSH_fLNS_15FloatRoundStyleE2EEESG_S1M_JEEENS4_5SM1004TMEM4LOAD26SM100_TMEM_LOAD_32dp32b64xES12_S1C_NS4_39AutoVectorizingCopyWithAssumedAlignmentILi128EEENS4_14SM90_TMA_STOREES1C_S20_S20_EEEvvEEEEvNT_6ParamsE --------------------------
	.section	.text._ZN7cutlass13device_kernelINS_4gemm6kernel13GemmUniversalIN4cute5tupleIJiiiiEEENS1_10collective13CollectiveMmaINS1_35MainloopSm100TmaUmmaWarpSpecializedILi17ELi2ELi4ENS5_IJNS4_1CILi1EEESB_SB_EEEEENS5_IJNSA_ILi128EEENSA_ILi64EEESF_EEENS_12float_e4m3_tENS5_IJlSB_lEEESH_SI_NS4_8TiledMMAINS4_8MMA_AtomIJNS4_10MMA_TraitsINS4_19SM100_MMA_F8F6F4_SSEJSH_SH_fSE_SF_NS4_17integral_constantINS4_4UMMA5MajorELSP_0EEESQ_NSN_INSO_7ScaleInELSR_0EEESS_EEEEEENS4_6LayoutISC_NS5_IJNSA_ILi0EEESW_SW_EEEEENS5_IJNS4_10UnderscoreESZ_SZ_EEEEENS4_13SM90_TMA_LOADENS4_14ComposedLayoutINS4_7SwizzleILi2ELi4ELi3EEENS4_18smem_ptr_flag_bitsILi8EEENSV_INS5_IJNSA_ILi8EEESF_EEENS5_IJSF_SB_EEEEEEEvNS4_8identityES12_S1C_vS1D_EENS_8epilogue10collective18CollectiveEpilogueINS1F_23Sm100TmaWarpSpecializedILi1ELi1ELi64ELb0ELb0EEEJSG_NS5_IJNSV_ISE_SB_EENSV_ISF_SB_EEEEESH_SI_SH_SI_NS1F_6fusion15FusionCallbacksIS1J_NS1N_13LinCombEltActINS1F_6thread4GELUESH_fSH_fLNS_15FloatRoundStyleE2EEESG_S1M_JEEENS4_5SM1004TMEM4LOAD26SM100_TMEM_LOAD_32dp32b64xES12_S1C_NS4_39AutoVectorizingCopyWithAssumedAlignmentILi128EEENS4_14SM90_TMA_STOREES1C_S20_S20_EEEvvEEEEvNT_6ParamsE,"ax",@progbits
	.align	128
.text._ZN7cutlass13device_kernelINS_4gemm6kernel13GemmUniversalIN4cute5tupleIJiiiiEEENS1_10collective13CollectiveMmaINS1_35MainloopSm100TmaUmmaWarpSpecializedILi17ELi2ELi4ENS5_IJNS4_1CILi1EEESB_SB_EEEEENS5_IJNSA_ILi128EEENSA_ILi64EEESF_EEENS_12float_e4m3_tENS5_IJlSB_lEEESH_SI_NS4_8TiledMMAINS4_8MMA_AtomIJNS4_10MMA_TraitsINS4_19SM100_MMA_F8F6F4_SSEJSH_SH_fSE_SF_NS4_17integral_constantINS4_4UMMA5MajorELSP_0EEESQ_NSN_INSO_7ScaleInELSR_0EEESS_EEEEEENS4_6LayoutISC_NS5_IJNSA_ILi0EEESW_SW_EEEEENS5_IJNS4_10UnderscoreESZ_SZ_EEEEENS4_13SM90_TMA_LOADENS4_14ComposedLayoutINS4_7SwizzleILi2ELi4ELi3EEENS4_18smem_ptr_flag_bitsILi8EEENSV_INS5_IJNSA_ILi8EEESF_EEENS5_IJSF_SB_EEEEEEEvNS4_8identityES12_S1C_vS1D_EENS_8epilogue10collective18CollectiveEpilogueINS1F_23Sm100TmaWarpSpecializedILi1ELi1ELi64ELb0ELb0EEEJSG_NS5_IJNSV_ISE_SB_EENSV_ISF_SB_EEEEESH_SI_SH_SI_NS1F_6fusion15FusionCallbacksIS1J_NS1N_13LinCombEltActINS1F_6thread4GELUESH_fSH_fLNS_15FloatRoundStyleE2EEESG_S1M_JEEENS4_5SM1004TMEM4LOAD26SM100_TMEM_LOAD_32dp32b64xES12_S1C_NS4_39AutoVectorizingCopyWithAssumedAlignmentILi128EEENS4_14SM90_TMA_STOREES1C_S20_S20_EEEvvEEEEvNT_6ParamsE:
        .type           _ZN7cutlass13device_kernelINS_4gemm6kernel13GemmUniversalIN4cute5tupleIJiiiiEEENS1_10collective13CollectiveMmaINS1_35MainloopSm100TmaUmmaWarpSpecializedILi17ELi2ELi4ENS5_IJNS4_1CILi1EEESB_SB_EEEEENS5_IJNSA_ILi128EEENSA_ILi64EEESF_EEENS_12float_e4m3_tENS5_IJlSB_lEEESH_SI_NS4_8TiledMMAINS4_8MMA_AtomIJNS4_10MMA_TraitsINS4_19SM100_MMA_F8F6F4_SSEJSH_SH_fSE_SF_NS4_17integral_constantINS4_4UMMA5MajorELSP_0EEESQ_NSN_INSO_7ScaleInELSR_0EEESS_EEEEEENS4_6LayoutISC_NS5_IJNSA_ILi0EEESW_SW_EEEEENS5_IJNS4_10UnderscoreESZ_SZ_EEEEENS4_13SM90_TMA_LOADENS4_14ComposedLayoutINS4_7SwizzleILi2ELi4ELi3EEENS4_18smem_ptr_flag_bitsILi8EEENSV_INS5_IJNSA_ILi8EEESF_EEENS5_IJSF_SB_EEEEEEEvNS4_8identityES12_S1C_vS1D_EENS_8epilogue10collective18CollectiveEpilogueINS1F_23Sm100TmaWarpSpecializedILi1ELi1ELi64ELb0ELb0EEEJSG_NS5_IJNSV_ISE_SB_EENSV_ISF_SB_EEEEESH_SI_SH_SI_NS1F_6fusion15FusionCallbacksIS1J_NS1N_13LinCombEltActINS1F_6thread4GELUESH_fSH_fLNS_15FloatRoundStyleE2EEESG_S1M_JEEENS4_5SM1004TMEM4LOAD26SM100_TMEM_LOAD_32dp32b64xES12_S1C_NS4_39AutoVectorizingCopyWithAssumedAlignmentILi128EEENS4_14SM90_TMA_STOREES1C_S20_S20_EEEvvEEEEvNT_6ParamsE,@function
        .size           _ZN7cutlass13device_kernelINS_4gemm6kernel13GemmUniversalIN4cute5tupleIJiiiiEEENS1_10collective13CollectiveMmaINS1_35MainloopSm100TmaUmmaWarpSpecializedILi17ELi2ELi4ENS5_IJNS4_1CILi1EEESB_SB_EEEEENS5_IJNSA_ILi128EEENSA_ILi64EEESF_EEENS_12float_e4m3_tENS5_IJlSB_lEEESH_SI_NS4_8TiledMMAINS4_8MMA_AtomIJNS4_10MMA_TraitsINS4_19SM100_MMA_F8F6F4_SSEJSH_SH_fSE_SF_NS4_17integral_constantINS4_4UMMA5MajorELSP_0EEESQ_NSN_INSO_7ScaleInELSR_0EEESS_EEEEEENS4_6LayoutISC_NS5_IJNSA_ILi0EEESW_SW_EEEEENS5_IJNS4_10UnderscoreESZ_SZ_EEEEENS4_13SM90_TMA_LOADENS4_14ComposedLayoutINS4_7SwizzleILi2ELi4ELi3EEENS4_18smem_ptr_flag_bitsILi8EEENSV_INS5_IJNSA_ILi8EEESF_EEENS5_IJSF_SB_EEEEEEEvNS4_8identityES12_S1C_vS1D_EENS_8epilogue10collective18CollectiveEpilogueINS1F_23Sm100TmaWarpSpecializedILi1ELi1ELi64ELb0ELb0EEEJSG_NS5_IJNSV_ISE_SB_EENSV_ISF_SB_EEEEESH_SI_SH_SI_NS1F_6fusion15FusionCallbacksIS1J_NS1N_13LinCombEltActINS1F_6thread4GELUESH_fSH_fLNS_15FloatRoundStyleE2EEESG_S1M_JEEENS4_5SM1004TMEM4LOAD26SM100_TMEM_LOAD_32dp32b64xES12_S1C_NS4_39AutoVectorizingCopyWithAssumedAlignmentILi128EEENS4_14SM90_TMA_STOREES1C_S20_S20_EEEvvEEEEvNT_6ParamsE,(.L_x_169 - _ZN7cutlass13device_kernelINS_4gemm6kernel13GemmUniversalIN4cute5tupleIJiiiiEEENS1_10collective13CollectiveMmaINS1_35MainloopSm100TmaUmmaWarpSpecializedILi17ELi2ELi4ENS5_IJNS4_1CILi1EEESB_SB_EEEEENS5_IJNSA_ILi128EEENSA_ILi64EEESF_EEENS_12float_e4m3_tENS5_IJlSB_lEEESH_SI_NS4_8TiledMMAINS4_8MMA_AtomIJNS4_10MMA_TraitsINS4_19SM100_MMA_F8F6F4_SSEJSH_SH_fSE_SF_NS4_17integral_constantINS4_4UMMA5MajorELSP_0EEESQ_NSN_INSO_7ScaleInELSR_0EEESS_EEEEEENS4_6LayoutISC_NS5_IJNSA_ILi0EEESW_SW_EEEEENS5_IJNS4_10UnderscoreESZ_SZ_EEEEENS4_13SM90_TMA_LOADENS4_14ComposedLayoutINS4_7SwizzleILi2ELi4ELi3EEENS4_18smem_ptr_flag_bitsILi8EEENSV_INS5_IJNSA_ILi8EEESF_EEENS5_IJSF_SB_EEEEEEEvNS4_8identityES12_S1C_vS1D_EENS_8epilogue10collective18CollectiveEpilogueINS1F_23Sm100TmaWarpSpecializedILi1ELi1ELi64ELb0ELb0EEEJSG_NS5_IJNSV_ISE_SB_EENSV_ISF_SB_EEEEESH_SI_SH_SI_NS1F_6fusion15FusionCallbacksIS1J_NS1N_13LinCombEltActINS1F_6thread4GELUESH_fSH_fLNS_15FloatRoundStyleE2EEESG_S1M_JEEENS4_5SM1004TMEM4LOAD26SM100_TMEM_LOAD_32dp32b64xES12_S1C_NS4_39AutoVectorizingCopyWithAssumedAlignmentILi128EEENS4_14SM90_TMA_STOREES1C_S20_S20_EEEvvEEEEvNT_6ParamsE)
        .other          _ZN7cutlass13device_kernelINS_4gemm6kernel13GemmUniversalIN4cute5tupleIJiiiiEEENS1_10collective13CollectiveMmaINS1_35MainloopSm100TmaUmmaWarpSpecializedILi17ELi2ELi4ENS5_IJNS4_1CILi1EEESB_SB_EEEEENS5_IJNSA_ILi128EEENSA_ILi64EEESF_EEENS_12float_e4m3_tENS5_IJlSB_lEEESH_SI_NS4_8TiledMMAINS4_8MMA_AtomIJNS4_10MMA_TraitsINS4_19SM100_MMA_F8F6F4_SSEJSH_SH_fSE_SF_NS4_17integral_constantINS4_4UMMA5MajorELSP_0EEESQ_NSN_INSO_7ScaleInELSR_0EEESS_EEEEEENS4_6LayoutISC_NS5_IJNSA_ILi0EEESW_SW_EEEEENS5_IJNS4_10UnderscoreESZ_SZ_EEEEENS4_13SM90_TMA_LOADENS4_14ComposedLayoutINS4_7SwizzleILi2ELi4ELi3EEENS4_18smem_ptr_flag_bitsILi8EEENSV_INS5_IJNSA_ILi8EEESF_EEENS5_IJSF_SB_EEEEEEEvNS4_8identityES12_S1C_vS1D_EENS_8epilogue10collective18CollectiveEpilogueINS1F_23Sm100TmaWarpSpecializedILi1ELi1ELi64ELb0ELb0EEEJSG_NS5_IJNSV_ISE_SB_EENSV_ISF_SB_EEEEESH_SI_SH_SI_NS1F_6fusion15FusionCallbacksIS1J_NS1N_13LinCombEltActINS1F_6thread4GELUESH_fSH_fLNS_15FloatRoundStyleE2EEESG_S1M_JEEENS4_5SM1004TMEM4LOAD26SM100_TMEM_LOAD_32dp32b64xES12_S1C_NS4_39AutoVectorizingCopyWithAssumedAlignmentILi128EEENS4_14SM90_TMA_STOREES1C_S20_S20_EEEvvEEEEvNT_6ParamsE,@"STO_CUDA_ENTRY STV_DEFAULT"
_ZN7cutlass13device_kernelINS_4gemm6kernel13GemmUniversalIN4cute5tupleIJiiiiEEENS1_10collective13CollectiveMmaINS1_35MainloopSm100TmaUmmaWarpSpecializedILi17ELi2ELi4ENS5_IJNS4_1CILi1EEESB_SB_EEEEENS5_IJNSA_ILi128EEENSA_ILi64EEESF_EEENS_12float_e4m3_tENS5_IJlSB_lEEESH_SI_NS4_8TiledMMAINS4_8MMA_AtomIJNS4_10MMA_TraitsINS4_19SM100_MMA_F8F6F4_SSEJSH_SH_fSE_SF_NS4_17integral_constantINS4_4UMMA5MajorELSP_0EEESQ_NSN_INSO_7ScaleInELSR_0EEESS_EEEEEENS4_6LayoutISC_NS5_IJNSA_ILi0EEESW_SW_EEEEENS5_IJNS4_10UnderscoreESZ_SZ_EEEEENS4_13SM90_TMA_LOADENS4_14ComposedLayoutINS4_7SwizzleILi2ELi4ELi3EEENS4_18smem_ptr_flag_bitsILi8EEENSV_INS5_IJNSA_ILi8EEESF_EEENS5_IJSF_SB_EEEEEEEvNS4_8identityES12_S1C_vS1D_EENS_8epilogue10collective18CollectiveEpilogueINS1F_23Sm100TmaWarpSpecializedILi1ELi1ELi64ELb0ELb0EEEJSG_NS5_IJNSV_ISE_SB_EENSV_ISF_SB_EEEEESH_SI_SH_SI_NS1F_6fusion15FusionCallbacksIS1J_NS1N_13LinCombEltActINS1F_6thread4GELUESH_fSH_fLNS_15FloatRoundStyleE2EEESG_S1M_JEEENS4_5SM1004TMEM4LOAD26SM100_TMEM_LOAD_32dp32b64xES12_S1C_NS4_39AutoVectorizingCopyWithAssumedAlignmentILi128EEENS4_14SM90_TMA_STOREES1C_S20_S20_EEEvvEEEEvNT_6ParamsE:
[----:B------:R-:W1:Y:S01]  /*0000*/  LDC R1, c[0x0][0x37c] ;  /* 0x0000df00ff017b82 */ /* 0x000e620000000800 */
[----:B------:R-:W2:Y:S01]  /*0010*/  S2R R178, SR_TID.X ;  /* 0x0000000000b27919 */ /* 0x000ea20000002100 */
[----:B------:R-:W3:Y:S01]  /*0020*/  LDCU.64 UR6, c[0x0][0x890] ;  /* 0x00011200ff0677ac */ /* 0x000ee20008000a00 */
[----:B------:R-:W-:Y:S02]  /*0030*/  PRMT R176, RZ, 0x7610, R176 ;  /* 0x00007610ffb07816 */ /* 0x000fe400000000b0 */
[----:B------:R-:W-:Y:S01]  /*0040*/  ELECT P5, URZ, PT ;  /* 0x0000000000ff782f */ /* 0x000fe200038a0000 */
[----:B------:R-:W4:Y:S01]  /*0050*/  LDCU.64 UR40, c[0x0][0x358] ;  /* 0x00006b00ff2877ac */ /* 0x000f220008000a00 */
[----:B---3--:R-:W-:-:S04]  /*0060*/  UISETP.NE.U32.AND UP2, UPT, UR6, URZ, UPT ;  /* 0x000000ff0600728c */ /* 0x008fc8000bf45070 */
[----:B------:R-:W-:Y:S01]  /*0070*/  UISETP.NE.AND.EX UP2, UPT, UR7, URZ, UPT, UP2 ;  /* 0x000000ff0700728c */ /* 0x000fe2000bf45320 */
[----:B--2---:R-:W-:-:S05]  /*0080*/  SHF.R.U32.HI R181, RZ, 0x5, R178 ;  /* 0x00000005ffb57819 */ /* 0x004fca00000116b2 */
[----:B------:R-:W2:Y:S02]  /*0090*/  SHFL.IDX PT, R0, R181, RZ, 0x1f ;  /* 0x00001fffb5007589 */ /* 0x000ea400000e0000 */
[----:B--2---:R-:W-:Y:S01]  /*00a0*/  R2UR UR8, R0 ;  /* 0x00000000000872ca */ /* 0x004fe200000e0000 */
[----:B-1--4-:R-:W-:Y:S05]  /*00b0*/  BRA.U UP2, `(.L_x_0) ;  /* 0x00000001022c7547 */ /* 0x012fea000b800000 */
[----:B------:R-:W1:Y:S02]  /*00c0*/  LDCU.64 UR4, c[0x0][0x888] ;  /* 0x00011100ff0477ac */ /* 0x000e640008000a00 */
[----:B-1----:R-:W-:-:S04]  /*00d0*/  UISETP.NE.U32.AND UP0, UPT, UR4, URZ, UPT ;  /* 0x000000ff0400728c */ /* 0x002fc8000bf05070 */
[----:B------:R-:W-:-:S09]  /*00e0*/  UISETP.NE.AND.EX UP0, UPT, UR5, URZ, UPT, UP0 ;  /* 0x000000ff0500728c */ /* 0x000fd2000bf05300 */
[----:B------:R-:W-:Y:S05]  /*00f0*/  BRA.U !UP0, `(.L_x_1) ;  /* 0x0000000108107547 */ /* 0x000fea000b800000 */
[----:B------:R-:W1:Y:S02]  /*0100*/  LDC.64 R2, c[0x0][0x888] ;  /* 0x00022200ff027b82 */ /* 0x000e640000000a00 */
[----:B-1----:R1:W5:Y:S01]  /*0110*/  LDG.E R147, desc[UR40][R2.64] ;  /* 0x0000002802937981 */ /* 0x002362000c1e1900 */
[----:B------:R-:W-:Y:S01]  /*0120*/  HFMA2 R176, -RZ, RZ, 0, 5.9604644775390625e-08 ;  /* 0x00000001ffb07431 */ /* 0x000fe200000001ff */
[----:B------:R-:W-:Y:S05]  /*0130*/  BRA `(.L_x_0) ;  /* 0x00000000000c7947 */ /* 0x000fea0003800000 */
.L_x_1:
[----:B------:R-:W1:Y:S01]  /*0140*/  LDCU UR4, c[0x0][0x880] ;  /* 0x00011000ff0477ac */ /* 0x000e620008000800 */
[----:B------:R-:W-:Y:S01]  /*0150*/  HFMA2 R176, -RZ, RZ, 0, 5.9604644775390625e-08 ;  /* 0x00000001ffb07431 */ /* 0x000fe200000001ff */
[----:B-1----:R-:W-:-:S07]  /*0160*/  MOV R147, UR4 ;  /* 0x0000000400937c02 */ /* 0x002fce0008000f00 */
.L_x_0:
[----:B------:R-:W2:Y:S02]  /*0170*/  LDCU.64 UR4, c[0x0][0x8b0] ;  /* 0x00011600ff0477ac */ /* 0x000ea40008000a00 */
[----:B--2---:R-:W-:-:S04]  /*0180*/  UISETP.NE.U32.AND UP0, UPT, UR4, URZ, UPT ;  /* 0x000000ff0400728c */ /* 0x004fc8000bf05070 */
[----:B------:R-:W-:-:S09]  /*0190*/  UISETP.NE.AND.EX UP0, UPT, UR5, URZ, UPT, UP0 ;  /* 0x000000ff0500728c */ /* 0x000fd2000bf05300 */
[----:B------:R-:W-:Y:S05]  /*01a0*/  BRA.U UP0, `(.L_x_2) ;  /* 0x0000000100247547 */ /* 0x000fea000b800000 */
[----:B------:R-:W2:Y:S02]  /*01b0*/  LDCU.64 UR4, c[0x0][0x8a8] ;  /* 0x00011500ff0477ac */ /* 0x000ea40008000a00 */
[----:B--2---:R-:W-:-:S04]  /*01c0*/  UISETP.NE.U32.AND UP0, UPT, UR4, URZ, UPT ;  /* 0x000000ff0400728c */ /* 0x004fc8000bf05070 */
[----:B------:R-:W-:-:S09]  /*01d0*/  UISETP.NE.AND.EX UP0, UPT, UR5, URZ, UPT, UP0 ;  /* 0x000000ff0500728c */ /* 0x000fd2000bf05300 */
[----:B------:R-:W-:Y:S05]  /*01e0*/  BRA.U !UP0, `(.L_x_3) ;  /* 0x00000001080c7547 */ /* 0x000fea000b800000 */
[----:B------:R-:W2:Y:S02]  /*01f0*/  LDC.64 R132, c[0x0][0x8a8] ;  /* 0x00022a00ff847b82 */ /* 0x000ea40000000a00 */
[----:B--2---:R2:W5:Y:S01]  /*0200*/  LDG.E R132, desc[UR40][R132.64] ;  /* 0x0000002884847981 */ /* 0x004562000c1e1900 */
[----:B------:R-:W-:Y:S05]  /*0210*/  BRA `(.L_x_2) ;  /* 0x0000000000087947 */ /* 0x000fea0003800000 */
.L_x_3:
[----:B------:R-:W2:Y:S02]  /*0220*/  LDCU UR4, c[0x0][0x8a0] ;  /* 0x00011400ff0477ac */ /* 0x000ea40008000800 */
[----:B--2---:R-:W-:Y:S02]  /*0230*/  MOV R132, UR4 ;  /* 0x0000000400847c02 */ /* 0x004fe40008000f00 */
.L_x_2:
[----:B------:R-:W-:Y:S01]  /*0240*/  IMAD.U32 R0, RZ, RZ, UR8 ;  /* 0x00000008ff007e24 */ /* 0x000fe2000f8e00ff */
[----:B------:R-:W-:Y:S04]  /*0250*/  BSSY.RECONVERGENT B0, `(.L_x_4) ;  /* 0x000000c000007945 */ /* 0x000fe80003800200 */
[C---:B------:R-:W-:Y:S02]  /*0260*/  ISETP.NE.OR P1, PT, R0.reuse, 0x1, !P5 ;  /* 0x000000010000780c */ /* 0x040fe40006f25670 */
[----:B------:R-:W-:-:S11]  /*0270*/  ISETP.NE.OR P0, PT, R0, 0x3, !P5 ;  /* 0x000000030000780c */ /* 0x000fd60006f05670 */
[----:B------:R-:W-:Y:S05]  /*0280*/  @P1 BRA `(.L_x_5) ;  /* 0x0000000000201947 */ /* 0x000fea0003800000 */
[----:B------:R-:W3:Y:S02]  /*0290*/  LDCU.64 UR4, c[0x0][0x348] ;  /* 0x00006900ff0477ac */ /* 0x000ee40008000a00 */
[----:B---3--:R-:W-:Y:S02]  /*02a0*/  UIADD3 UR10, UP1, UPT, UR4, 0x80, URZ ;  /* 0x00000080040a7890 */ /* 0x008fe4000ff3e0ff */
[----:B------:R-:W-:Y:S02]  /*02b0*/  UIADD3 UR4, UP0, UPT, UR4, 0x180, URZ ;  /* 0x0000018004047890 */ /* 0x000fe4000ff1e0ff */
[----:B------:R-:W-:Y:S02]  /*02c0*/  UIADD3.X UR11, UPT, UPT, URZ, UR5, URZ, UP1, !UPT ;  /* 0x00000005ff0b7290 */ /* 0x000fe40008ffe4ff */
[----:B------:R-:W-:-:S07]  /*02d0*/  UIADD3.X UR5, UPT, UPT, URZ, UR5, URZ, UP0, !UPT ;  /* 0x00000005ff057290 */ /* 0x000fce00087fe4ff */
[----:B------:R3:W-:Y:S02]  /*02e0*/  UTMACCTL.PF [UR10] ;  /* 0x000000000a0079b9 */ /* 0x0007e40008040000 */
[----:B------:R3:W-:Y:S02]  /*02f0*/  UTMACCTL.PF [UR4] ;  /* 0x00000000040079b9 */ /* 0x0007e40008040000 */
[----:B---3--:R-:W-:Y:S01]  /*0300*/  NOP ;  /* 0x0000000000007918 */ /* 0x008fe20000000000 */
.L_x_5:
[----:B------:R-:W-:Y:S05]  /*0310*/  BSYNC.RECONVERGENT B0 ;  /* 0x0000000000007941 */ /* 0x000fea0003800200 */
.L_x_4:
[----:B------:R-:W-:Y:S04]  /*0320*/  BSSY.RECONVERGENT B0, `(.L_x_6) ;  /* 0x000000a000007945 */ /* 0x000fe80003800200 */
        /* <DEDUP_REMOVED lines=9> */
.L_x_7:
[----:B------:R-:W-:Y:S05]  /*03c0*/  BSYNC.RECONVERGENT B0 ;  /* 0x0000000000007941 */ /* 0x000fea0003800200 */
.L_x_6:
[----:B------:R-:W3:Y:S01]  /*03d0*/  LDCU.64 UR4, c[0x0][0x888] ;  /* 0x00011100ff0477ac */ /* 0x000ee20008000a00 */
[----:B------:R-:W-:Y:S02]  /*03e0*/  UISETP.EQ.U32.AND UP0, UPT, UR6, URZ, UPT ;  /* 0x000000ff0600728c */ /* 0x000fe4000bf02070 */
[----:B------:R-:W-:Y:S02]  /*03f0*/  UPLOP3.LUT UP3, UPT, UPT, UPT, UPT, 0x40, 0x4 ;  /* 0x000000000004789c */ /* 0x000fe40003f6e870 */
[----:B---3--:R-:W-:-:S04]  /*0400*/  UISETP.NE.U32.AND UP1, UPT, UR4, URZ, UPT ;  /* 0x000000ff0400728c */ /* 0x008fc8000bf25070 */
[----:B------:R-:W-:-:S04]  /*0410*/  UISETP.NE.AND.EX UP1, UPT, UR5, URZ, UPT, UP1 ;  /* 0x000000ff0500728c */ /* 0x000fc8000bf25310 */
[----:B------:R-:W-:-:S04]  /*0420*/  UISETP.EQ.OR.EX UP4, UPT, UR7, URZ, !UP1, UP0 ;  /* 0x000000ff0700728c */ /* 0x000fc8000cf82700 */
[----:B------:R-:W-:-:S05]  /*0430*/  UP2UR UR44, UPR, URZ, 0x10 ;  /* 0x00000010ff2c7883 */ /* 0x000fca0008000000 */
[----:B------:R-:W-:Y:S07]  /*0440*/  BRA.U !UP4, `(.L_x_8) ;  /* 0x000000010c147547 */ /* 0x000fee000b800000 */
[----:B------:R-:W-:Y:S01]  /*0450*/  PLOP3.LUT P1, PT, PT, PT, UP2, 0x80, 0x8 ;  /* 0x000000000008781c */ /* 0x000fe20003f2f028 */
[----:B------:R-:W-:-:S12]  /*0460*/  UPLOP3.LUT UP3, UPT, UPT, UPT, UP1, 0x40, 0x4 ;  /* 0x000000000004789c */ /* 0x000fd80003f6e810 */
[----:B-----5:R-:W-:-:S13]  /*0470*/  @!P1 FSETP.EQ.AND P0, PT, R147, RZ, PT ;  /* 0x000000ff9300920b */ /* 0x020fda0003f02000 */
[----:B------:R-:W-:Y:S01]  /*0480*/  @!P1 VOTEU.ANY UP0, P0 ;  /* 0x0000000000ff9886 */ /* 0x000fe20000000100 */
[----:B------:R-:W-:-:S11]  /*0490*/  @!UP2 UPLOP3.LUT UP3, UPT, UPT, UPT, UP0, 0x80, 0x8 ;  /* 0x000000000008a89c */ /* 0x000fd60003f6f000 */
.L_x_8:
[----:B-1----:R-:W1:Y:S01]  /*04a0*/  SHFL.IDX PT, R2, R181, RZ, 0x1f ;  /* 0x00001fffb5027589 */ /* 0x002e6200000e0000 */
[----:B------:R-:W-:-:S04]  /*04b0*/  UISETP.NE.AND UP0, UPT, UR8, 0x2, UPT ;  /* 0x000000020800788c */ /* 0x000fc8000bf05270 */
[----:B------:R-:W-:Y:S01]  /*04c0*/  USEL UR13, URZ, 0x1, UP0 ;  /* 0x00000001ff0d7887 */ /* 0x000fe20008000000 */
[----:B-1----:R-:W-:-:S13]  /*04d0*/  ISETP.NE.AND P0, PT, R2, RZ, PT ;  /* 0x000000ff0200720c */ /* 0x002fda0003f05270 */
[----:B------:R-:W-:Y:S05]  /*04e0*/  @P0 BRA `(.L_x_9) ;  /* 0x0000000000bc0947 */ /* 0x000fea0003800000 */
[----:B------:R-:W-:Y:S01]  /*04f0*/  ELECT P0, URZ, PT ;  /* 0x0000000000ff782f */ /* 0x000fe20003800000 */
[----:B------:R-:W-:-:S12]  /*0500*/  BSSY.RECONVERGENT B0, `(.L_x_9) ;  /* 0x000002d000007945 */ /* 0x000fd80003800200 */
[----:B------:R-:W-:Y:S05]  /*0510*/  @!P0 BRA `(.L_x_10) ;  /* 0x0000000000ac8947 */ /* 0x000fea0003800000 */
[----:B------:R-:W1:Y:S01]  /*0520*/  S2UR UR5, SR_CgaCtaId ;  /* 0x00000000000579c3 */ /* 0x000e620000008800 */
[----:B------:R-:W-:Y:S01]  /*0530*/  UMOV UR6, 0x400 ;  /* 0x0000040000067882 */ /* 0x000fe20000000000 */
[----:B------:R-:W-:Y:S01]  /*0540*/  UMOV UR4, 0x1 ;  /* 0x0000000100047882 */ /* 0x000fe20000000000 */
[----:B-1----:R-:W-:Y:S02]  /*0550*/  ULEA UR5, UR5, UR6, 0x18 ;  /* 0x0000000605057291 */ /* 0x002fe4000f8ec0ff */
[----:B------:R-:W-:-:S04]  /*0560*/  UIADD3 UR6, UPT, UPT, -UR4, 0x100000, URZ ;  /* 0x0010000004067890 */ /* 0x000fc8000fffe1ff */
[----:B------:R-:W-:Y:S02]  /*0570*/  USHF.L.U32 UR7, UR6, 0xb, URZ ;  /* 0x0000000b06077899 */ /* 0x000fe400080006ff */
[----:B------:R-:W-:Y:S01]  /*0580*/  USHF.L.U32 UR6, UR6, 0x1, URZ ;  /* 0x0000000106067899 */ /* 0x000fe200080006ff */
[----:B------:R-:W1:Y:S11]  /*0590*/  FENCE.VIEW.ASYNC.S ;  /* 0x00000000000073c6 */ /* 0x000e760000000000 */
[----:B-1----:R1:W3:Y:S01]  /*05a0*/  SYNCS.EXCH.64 URZ, [UR5], UR6 ;  /* 0x0000000605ff75b2 */ /* 0x0022e20008000100 */
[----:B------:R1:W4:Y:S01]  /*05b0*/  SYNCS.EXCH.64 URZ, [UR5+0x88], UR6 ;  /* 0x0000880605ff75b2 */ /* 0x0003220008000100 */
[----:B------:R1:W1:Y:S01]  /*05c0*/  SYNCS.EXCH.64 URZ, [UR5+0x8], UR6 ;  /* 0x0000080605ff75b2 */ /* 0x0002620008000100 */
        /* <DEDUP_REMOVED lines=31> */
[----:B---34-:R-:W-:Y:S01]  /*07c0*/  NOP ;  /* 0x0000000000007918 */ /* 0x018fe20000000000 */
.L_x_10:
[----:B-1----:R-:W-:Y:S05]  /*07d0*/  BSYNC.RECONVERGENT B0 ;  /* 0x0000000000007941 */ /* 0x002fea0003800200 */
.L_x_9:
[----:B------:R-:W1:Y:S01]  /*07e0*/  SHFL.IDX PT, R2, R181, RZ, 0x1f ;  /* 0x00001fffb5027589 */ /* 0x000e6200000e0000 */
[----:B------:R-:W-:Y:S01]  /*07f0*/  NOP ;  /* 0x0000000000007918 */ /* 0x000fe20000000000 */
[----:B-1----:R-:W-:-:S13]  /*0800*/  ISETP.NE.AND P0, PT, R2, 0x1, PT ;  /* 0x000000010200780c */ /* 0x002fda0003f05270 */
[----:B------:R-:W-:Y:S05]  /*0810*/  @P0 BRA `(.L_x_11) ;  /* 0x0000000000400947 */ /* 0x000fea0003800000 */
[----:B------:R-:W1:Y:S01]  /*0820*/  S2UR UR6, SR_CgaCtaId ;  /* 0x00000000000679c3 */ /* 0x000e620000008800 */
[----:B------:R-:W-:Y:S01]  /*0830*/  UMOV UR7, 0x400 ;  /* 0x0000040000077882 */ /* 0x000fe20000000000 */
[----:B------:R-:W-:Y:S01]  /*0840*/  UMOV UR5, 0x20 ;  /* 0x0000002000057882 */ /* 0x000fe20000000000 */
[----:B------:R-:W-:Y:S01]  /*0850*/  UMOV UR4, 0x80 ;  /* 0x0000008000047882 */ /* 0x000fe20000000000 */
[----:B------:R-:W-:-:S04]  /*0860*/  UIADD3 UR10, UPT, UPT, -UR5, 0x100000, URZ ;  /* 0x00100000050a7890 */ /* 0x000fc8000fffe1ff */
[----:B------:R-:W-:Y:S02]  /*0870*/  USHF.L.U32 UR11, UR10, 0xb, URZ ;  /* 0x0000000b0a0b7899 */ /* 0x000fe400080006ff */
[----:B------:R-:W-:Y:S02]  /*0880*/  USHF.L.U32 UR10, UR10, 0x1, URZ ;  /* 0x000000010a0a7899 */ /* 0x000fe400080006ff */
[----:B------:R-:W-:-:S04]  /*0890*/  UIADD3 UR4, UPT, UPT, -UR4, 0x100000, URZ ;  /* 0x0010000004047890 */ /* 0x000fc8000fffe1ff */
[----:B------:R-:W-:Y:S02]  /*08a0*/  USHF.L.U32 UR5, UR4, 0xb, URZ ;  /* 0x0000000b04057899 */ /* 0x000fe400080006ff */
[----:B------:R-:W-:Y:S01]  /*08b0*/  USHF.L.U32 UR4, UR4, 0x1, URZ ;  /* 0x0000000104047899 */ /* 0x000fe200080006ff */
[----:B------:R-:W-:Y:S01]  /*08c0*/  ELECT P0, URZ, PT ;  /* 0x0000000000ff782f */ /* 0x000fe20003800000 */
[----:B-1----:R-:W-:Y:S01]  /*08d0*/  ULEA UR6, UR6, UR7, 0x18 ;  /* 0x0000000706067291 */ /* 0x002fe2000f8ec0ff */
[----:B------:R-:W1:Y:S11]  /*08e0*/  FENCE.VIEW.ASYNC.S ;  /* 0x00000000000073c6 */ /* 0x000e760000000000 */
[----:B-1----:R1:W3:Y:S01]  /*08f0*/  SYNCS.EXCH.64 URZ, [UR6+0x110], UR10 ;  /* 0x0001100a06ff75b2 */ /* 0x0022e20008000100 */
[----:B------:R1:W4:Y:S01]  /*0900*/  SYNCS.EXCH.64 URZ, [UR6+0x118], UR4 ;  /* 0x0001180406ff75b2 */ /* 0x0003220008000100 */
[----:B------:R-:W-:Y:S01]  /*0910*/  NOP ;  /* 0x0000000000007918 */ /* 0x000fe20000000000 */
.L_x_11:
[----:B------:R-:W2:Y:S01]  /*0920*/  SHFL.IDX PT, R2, R181, RZ, 0x1f ;  /* 0x00001fffb5027589 */ /* 0x000ea200000e0000 */
[----:B------:R-:W-:Y:S01]  /*0930*/  NOP ;  /* 0x0000000000007918 */ /* 0x000fe20000000000 */
[----:B--2---:R-:W-:-:S13]  /*0940*/  ISETP.NE.AND P0, PT, R2, 0x3, PT ;  /* 0x000000030200780c */ /* 0x004fda0003f05270 */
[----:B------:R-:W-:Y:S05]  /*0950*/  @P0 BRA `(.L_x_12) ;  /* 0x0000000000300947 */ /* 0x000fea0003800000 */
[----:B-1----:R-:W1:Y:S01]  /*0960*/  S2UR UR5, SR_CgaCtaId ;  /* 0x00000000000579c3 */ /* 0x002e620000008800 */
[----:B------:R-:W-:Y:S01]  /*0970*/  UMOV UR6, 0x400 ;  /* 0x0000040000067882 */ /* 0x000fe20000000000 */
[----:B------:R-:W-:Y:S01]  /*0980*/  UMOV UR4, 0x20 ;  /* 0x0000002000047882 */ /* 0x000fe20000000000 */
[----:B------:R-:W-:Y:S01]  /*0990*/  ELECT P0, URZ, PT ;  /* 0x0000000000ff782f */ /* 0x000fe20003800000 */
[----:B-1----:R-:W-:Y:S02]  /*09a0*/  ULEA UR5, UR5, UR6, 0x18 ;  /* 0x0000000605057291 */ /* 0x002fe4000f8ec0ff */
[----:B------:R-:W-:-:S04]  /*09b0*/  UIADD3 UR6, UPT, UPT, -UR4, 0x100000, URZ ;  /* 0x0010000004067890 */ /* 0x000fc8000fffe1ff */
[----:B------:R-:W-:Y:S02]  /*09c0*/  USHF.L.U32 UR7, UR6, 0xb, URZ ;  /* 0x0000000b06077899 */ /* 0x000fe400080006ff */
[----:B------:R-:W-:Y:S01]  /*09d0*/  USHF.L.U32 UR6, UR6, 0x1, URZ ;  /* 0x0000000106067899 */ /* 0x000fe200080006ff */
[----:B------:R-:W1:Y:S11]  /*09e0*/  FENCE.VIEW.ASYNC.S ;  /* 0x00000000000073c6 */ /* 0x000e760000000000 */
[----:B-1----:R2:W1:Y:S01]  /*09f0*/  SYNCS.EXCH.64 URZ, [UR5+0x120], UR6 ;  /* 0x0001200605ff75b2 */ /* 0x0024620008000100 */
[----:B------:R2:W1:Y:S02]  /*0a00*/  SYNCS.EXCH.64 URZ, [UR5+0x128], UR6 ;  /* 0x0001280605ff75b2 */ /* 0x0004640008000100 */
[----:B--2---:R-:W-:Y:S01]  /*0a10*/  NOP ;  /* 0x0000000000007918 */ /* 0x004fe20000000000 */
.L_x_12:
[----:B------:R-:W2:Y:S01]  /*0a20*/  SHFL.IDX PT, R2, R181, RZ, 0x1f ;  /* 0x00001fffb5027589 */ /* 0x000ea200000e0000 */
[----:B------:R-:W-:Y:S01]  /*0a30*/  NOP ;  /* 0x0000000000007918 */ /* 0x000fe20000000000 */
[----:B--2---:R-:W-:-:S13]  /*0a40*/  ISETP.NE.AND P0, PT, R2, 0x4, PT ;  /* 0x000000040200780c */ /* 0x004fda0003f05270 */
[----:B------:R-:W-:Y:S05]  /*0a50*/  @P0 BRA `(.L_x_13) ;  /* 0x00000000004c0947 */ /* 0x000fea0003800000 */
[----:B-1----:R-:W1:Y:S01]  /*0a60*/  S2UR UR5, SR_CgaCtaId ;  /* 0x00000000000579c3 */ /* 0x002e620000008800 */
[----:B------:R-:W-:Y:S01]  /*0a70*/  UMOV UR7, 0xe0 ;  /* 0x000000e000077882 */ /* 0x000fe20000000000 */
[----:B------:R-:W-:Y:S01]  /*0a80*/  UMOV UR6, 0x400 ;  /* 0x0000040000067882 */ /* 0x000fe20000000000 */
[----:B------:R-:W-:Y:S01]  /*0a90*/  USEL UR7, UR7, 0x100, UP3 ;  /* 0x0000010007077887 */ /* 0x000fe20009800000 */
[----:B------:R-:W-:Y:S01]  /*0aa0*/  UMOV UR4, 0x1 ;  /* 0x0000000100047882 */ /* 0x000fe20000000000 */
[----:B------:R-:W-:Y:S01]  /*0ab0*/  ELECT P0, URZ, PT ;  /* 0x0000000000ff782f */ /* 0x000fe20003800000 */
[----:B------:R-:W-:-:S04]  /*0ac0*/  UIADD3 UR10, UPT, UPT, -UR4, 0x100000, URZ ;  /* 0x00100000040a7890 */ /* 0x000fc8000fffe1ff */
[----:B------:R-:W-:Y:S02]  /*0ad0*/  USHF.L.U32 UR11, UR10, 0xb, URZ ;  /* 0x0000000b0a0b7899 */ /* 0x000fe400080006ff */
[----:B------:R-:W-:Y:S02]  /*0ae0*/  USHF.L.U32 UR10, UR10, 0x1, URZ ;  /* 0x000000010a0a7899 */ /* 0x000fe400080006ff */
[----:B-1----:R-:W-:Y:S02]  /*0af0*/  ULEA UR5, UR5, UR6, 0x18 ;  /* 0x0000000605057291 */ /* 0x002fe4000f8ec0ff */
[----:B------:R-:W-:-:S04]  /*0b00*/  UIADD3 UR6, UPT, UPT, -UR7, 0x100000, URZ ;  /* 0x0010000007067890 */ /* 0x000fc8000fffe1ff */
[----:B------:R-:W-:Y:S02]  /*0b10*/  USHF.L.U32 UR7, UR6, 0xb, URZ ;  /* 0x0000000b06077899 */ /* 0x000fe400080006ff */
[----:B------:R-:W-:Y:S01]  /*0b20*/  USHF.L.U32 UR6, UR6, 0x1, URZ ;  /* 0x0000000106067899 */ /* 0x000fe200080006ff */
[----:B------:R-:W1:Y:S03]  /*0b30*/  FENCE.VIEW.ASYNC.S ;  /* 0x00000000000073c6 */ /* 0x000e660000000000 */
[----:B-1----:R2:W1:Y:S08]  /*0b40*/  SYNCS.EXCH.64 URZ, [UR5+0x130], UR10 ;  /* 0x0001300a05ff75b2 */ /* 0x0024700008000100 */
[----:B------:R2:W1:Y:S01]  /*0b50*/  SYNCS.EXCH.64 URZ, [UR5+0x140], UR6 ;  /* 0x0001400605ff75b2 */ /* 0x0004620008000100 */
[----:B------:R2:W1:Y:S01]  /*0b60*/  SYNCS.EXCH.64 URZ, [UR5+0x138], UR10 ;  /* 0x0001380a05ff75b2 */ /* 0x0004620008000100 */
[----:B------:R2:W1:Y:S02]  /*0b70*/  SYNCS.EXCH.64 URZ, [UR5+0x148], UR6 ;  /* 0x0001480605ff75b2 */ /* 0x0004640008000100 */
[----:B--2---:R-:W-:Y:S01]  /*0b80*/  NOP ;  /* 0x0000000000007918 */ /* 0x004fe20000000000 */
.L_x_13:
[----:B------:R-:W2:Y:S01]  /*0b90*/  SHFL.IDX PT, R2, R181, RZ, 0x1f ;  /* 0x00001fffb5027589 */ /* 0x000ea200000e0000 */
[----:B------:R-:W-:Y:S01]  /*0ba0*/  NOP ;  /* 0x0000000000007918 */ /* 0x000fe20000000000 */
[----:B--2---:R-:W-:-:S13]  /*0bb0*/  ISETP.NE.AND P0, PT, R2, 0x5, PT ;  /* 0x000000050200780c */ /* 0x004fda0003f05270 */
[----:B------:R-:W-:Y:S05]  /*0bc0*/  @P0 BRA `(.L_x_14) ;  /* 0x0000000000580947 */ /* 0x000fea0003800000 */
[----:B-1----:R-:W1:Y:S01]  /*0bd0*/  S2UR UR6, SR_CgaCtaId ;  /* 0x00000000000679c3 */ /* 0x002e620000008800 */
        /* <DEDUP_REMOVED lines=12> */
[----:B-1----:R2:W1:Y:S01]  /*0ca0*/  SYNCS.EXCH.64 URZ, [UR6+0x150], UR10 ;  /* 0x0001500a06ff75b2 */ /* 0x0024620008000100 */
[----:B------:R2:W1:Y:S01]  /*0cb0*/  SYNCS.EXCH.64 URZ, [UR6+0x170], UR4 ;  /* 0x0001700406ff75b2 */ /* 0x0004620008000100 */
[----:B------:R2:W1:Y:S01]  /*0cc0*/  SYNCS.EXCH.64 URZ, [UR6+0x158], UR10 ;  /* 0x0001580a06ff75b2 */ /* 0x0004620008000100 */
[----:B------:R2:W1:Y:S01]  /*0cd0*/  SYNCS.EXCH.64 URZ, [UR6+0x178], UR4 ;  /* 0x0001780406ff75b2 */ /* 0x0004620008000100 */
[----:B------:R2:W1:Y:S01]  /*0ce0*/  SYNCS.EXCH.64 URZ, [UR6+0x160], UR10 ;  /* 0x0001600a06ff75b2 */ /* 0x0004620008000100 */
[----:B------:R2:W1:Y:S01]  /*0cf0*/  SYNCS.EXCH.64 URZ, [UR6+0x180], UR4 ;  /* 0x0001800406ff75b2 */ /* 0x0004620008000100 */
[----:B------:R2:W1:Y:S01]  /*0d00*/  SYNCS.EXCH.64 URZ, [UR6+0x168], UR10 ;  /* 0x0001680a06ff75b2 */ /* 0x0004620008000100 */
[----:B------:R2:W1:Y:S02]  /*0d10*/  SYNCS.EXCH.64 URZ, [UR6+0x188], UR4 ;  /* 0x0001880406ff75b2 */ /* 0x0004640008000100 */
[----:B--2---:R-:W-:Y:S01]  /*0d20*/  NOP ;  /* 0x0000000000007918 */ /* 0x004fe20000000000 */
.L_x_14:
        /* <DEDUP_REMOVED lines=14> */
[----:B------:R2:W1:Y:S01]  /*0e10*/  SYNCS.EXCH.64 URZ, [UR5+0x1a0], UR6 ;  /* 0x0001a00605ff75b2 */ /* 0x0004620008000100 */
[----:B------:R2:W1:Y:S01]  /*0e20*/  SYNCS.EXCH.64 URZ, [UR5+0x198], UR6 ;  /* 0x0001980605ff75b2 */ /* 0x0004620008000100 */
[----:B------:R2:W1:Y:S02]  /*0e30*/  SYNCS.EXCH.64 URZ, [UR5+0x1a8], UR6 ;  /* 0x0001a80605ff75b2 */ /* 0x0004640008000100 */
[----:B--2---:R-:W-:Y:S01]  /*0e40*/  NOP ;  /* 0x0000000000007918 */ /* 0x004fe20000000000 */
.L_x_15:
[----:B-1----:R-:W1:Y:S01]  /*0e50*/  S2UR UR5, SR_CTAID.X ;  /* 0x00000000000579c3 */ /* 0x002e620000002500 */
[----:B------:R-:W-:-:S05]  /*0e60*/  CS2R.32 R177, SR_CgaSize ;  /* 0x0000000000b17805 */ /* 0x000fca0000008a00 */
[----:B------:R-:W-:-:S05]  /*0e70*/  IMAD R177, R177, -0xa0, RZ ;  /* 0xffffff60b1b17824 */ /* 0x000fca00078e02ff */
[----:B------:R-:W-:-:S14]  /*0e80*/  R2UR UR7, R177 ;  /* 0x00000000b10772ca */ /* 0x000fdc00000e0000 */
[----:B------:R-:W2:Y:S01]  /*0e90*/  LDCU UR7, c[0x0][UR7+0x2b0] ;  /* 0x00005600070777ac */ /* 0x000ea20008000800 */
[----:B------:R-:W-:Y:S01]  /*0ea0*/  NOP ;  /* 0x0000000000007918 */ /* 0x000fe20000000000 */
[----:B------:R-:W-:-:S05]  /*0eb0*/  CS2R.32 R177, SR_CgaSize ;  /* 0x0000000000b17805 */ /* 0x000fca0000008a00 */
[----:B------:R-:W-:-:S05]  /*0ec0*/  IMAD R177, R177, -0xa0, RZ ;  /* 0xffffff60b1b17824 */ /* 0x000fca00078e02ff */
[----:B------:R-:W-:-:S14]  /*0ed0*/  R2UR UR6, R177 ;  /* 0x00000000b10672ca */ /* 0x000fdc00000e0000 */
[----:B------:R-:W3:Y:S01]  /*0ee0*/  LDCU UR6, c[0x0][UR6+0x2b4] ;  /* 0x00005680060677ac */ /* 0x000ee20008000800 */
[----:B------:R-:W4:Y:S08]  /*0ef0*/  S2UR UR4, SR_CTAID.Y ;  /* 0x00000000000479c3 */ /* 0x000f300000002600 */
[----:B------:R-:W3:Y:S01]  /*0f00*/  LDC R9, c[0x0][0xb24] ;  /* 0x0002c900ff097b82 */ /* 0x000ee20000000800 */
[----:B-1----:R-:W-:-:S02]  /*0f10*/  I2FP.F32.U32 R5, UR5 ;  /* 0x0000000500057c45 */ /* 0x002fc40008201000 */
[----:B------:R-:W-:-:S05]  /*0f20*/  CS2R.32 R3, SR_CgaSize ;  /* 0x0000000000037805 */ /* 0x000fca0000008a00 */
[----:B------:R-:W-:-:S06]  /*0f30*/  IMAD R3, R3, -0xa0, RZ ;  /* 0xffffff6003037824 */ /* 0x000fcc00078e02ff */
[----:B------:R-:W1:Y:S01]  /*0f40*/  LDC R3, c[0x0][R3+0x2a0] ;  /* 0x0000a80003037b82 */ /* 0x000e620000000800 */
[----:B------:R-:W-:Y:S01]  /*0f50*/  MOV R177, UR5 ;  /* 0x0000000500b17c02 */ /* 0x000fe20008000f00 */
[----:B--2---:R-:W-:Y:S01]  /*0f60*/  FMUL R5, R5, UR7 ;  /* 0x0000000705057c20 */ /* 0x004fe20008400000 */
[----:B----4-:R-:W-:Y:S02]  /*0f70*/  I2FP.F32.U32 R4, UR4 ;  /* 0x0000000400047c45 */ /* 0x010fe40008201000 */
[----:B------:R-:W-:-:S05]  /*0f80*/  CS2R.32 R2, SR_CgaSize ;  /* 0x0000000000027805 */ /* 0x000fca0000008a00 */
[----:B------:R-:W-:-:S06]  /*0f90*/  IMAD R2, R2, -0xa0, RZ ;  /* 0xffffff6002027824 */ /* 0x000fcc00078e02ff */
[----:B------:R-:W2:Y:S01]  /*0fa0*/  LDC R2, c[0x0][R2+0x2a4] ;  /* 0x0000a90002027b82 */ /* 0x000ea20000000800 */
[----:B------:R-:W4:Y:S01]  /*0fb0*/  F2I.U32.TRUNC.NTZ R174, R5 ;  /* 0x0000000500ae7305 */ /* 0x000f22000020f000 */
[----:B------:R-:W-:Y:S01]  /*0fc0*/  MOV R175, UR4 ;  /* 0x0000000400af7c02 */ /* 0x000fe20008000f00 */
[----:B---3--:R-:W-:-:S05]  /*0fd0*/  FMUL R4, R4, UR6 ;  /* 0x0000000604047c20 */ /* 0x008fca0008400000 */
[----:B------:R-:W-:Y:S01]  /*0fe0*/  BAR.SYNC.DEFER_BLOCKING 0x0 ;  /* 0x0000000000007b1d */ /* 0x000fe20000010000 */
[----:B------:R-:W-:-:S05]  /*0ff0*/  ISETP.GE.AND P0, PT, R9, 0x1, PT ;  /* 0x000000010900780c */ /* 0x000fca0003f06270 */
[----:B------:R-:W3:Y:S02]  /*1000*/  F2I.U32.TRUNC.NTZ R163, R4 ;  /* 0x0000000400a37305 */ /* 0x000ee4000020f000 */
[----:B------:R-:W2:Y:S01]  /*1010*/  S2UR UR36, SR_CTAID.Z ;  /* 0x00000000002479c3 */ /* 0x000ea20000002700 */
[----:B----4-:R-:W-:-:S05]  /*1020*/  IADD3 R174, PT, PT, -R174, RZ, RZ ;  /* 0x000000ffaeae7210 */ /* 0x010fca0007ffe1ff */
[----:B-1----:R-:W-:Y:S01]  /*1030*/  IMAD R174, R3, R174, UR5 ;  /* 0x0000000503ae7e24 */ /* 0x002fe2000f8e02ae */
[----:B---3--:R-:W-:-:S05]  /*1040*/  IADD3 R163, PT, PT, -R163, RZ, RZ ;  /* 0x000000ffa3a37210 */ /* 0x008fca0007ffe1ff */
[----:B--2---:R-:W-:Y:S01]  /*1050*/  IMAD R163, R2, R163, UR4 ;  /* 0x0000000402a37e24 */ /* 0x004fe2000f8e02a3 */
[----:B------:R-:W-:Y:S06]  /*1060*/  @!P0 BRA `(.L_x_16) ;  /* 0x0000000000b88947 */ /* 0x000fec0003800000 */
[----:B------:R-:W1:Y:S01]  /*1070*/  LDC.64 R4, c[0x0][0xb18] ;  /* 0x0002c600ff047b82 */ /* 0x000e620000000a00 */
[----:B------:R-:W-:-:S07]  /*1080*/  ISETP.NE.AND P0, PT, R9, 0x1, PT ;  /* 0x000000010900780c */ /* 0x000fce0003f05270 */
[----:B------:R-:W2:Y:S08]  /*1090*/  LDC R10, c[0x0][0xb0c] ;  /* 0x0002c300ff0a7b82 */ /* 0x000eb00000000800 */
[----:B------:R-:W3:Y:S08]  /*10a0*/  LDC R11, c[0x0][0x370] ;  /* 0x0000dc00ff0b7b82 */ /* 0x000ef00000000800 */
[----:B------:R-:W4:Y:S01]  /*10b0*/  LDC R12, c[0x0][0x374] ;  /* 0x0000dd00ff0c7b82 */ /* 0x000f220000000800 */
[----:B-1----:R-:W-:-:S07]  /*10c0*/  ISETP.NE.AND P1, PT, R4, 0x1, PT ;  /* 0x000000010400780c */ /* 0x002fce0003f25270 */
[----:B------:R-:W3:Y:S01]  /*10d0*/  LDC.64 R6, c[0x0][0xb10] ;  /* 0x0002c400ff067b82 */ /* 0x000ee20000000a00 */
[----:B--2---:R-:W-:-:S07]  /*10e0*/  ISETP.NE.AND P2, PT, R10, 0x1, PT ;  /* 0x000000010a00780c */ /* 0x004fce0003f45270 */
[----:B------:R-:W1:Y:S08]  /*10f0*/  LDC R8, c[0x0][0xb20] ;  /* 0x0002c800ff087b82 */ /* 0x000e700000000800 */
[----:B------:R-:W2:Y:S01]  /*1100*/  LDC.64 R2, c[0x0][0xb28] ;  /* 0x0002ca00ff027b82 */ /* 0x000ea20000000a00 */
[----:B----4-:R-:W-:-:S04]  /*1110*/  IMAD.HI.U32 R13, R12, R5, RZ ;  /* 0x000000050c0d7227 */ /* 0x010fc800078e00ff */
[----:B------:R-:W-:-:S04]  /*1120*/  IMAD.HI.U32 R5, R175, R5, RZ ;  /* 0x00000005af057227 */ /* 0x000fc800078e00ff */
[----:B---3--:R-:W-:-:S04]  /*1130*/  IMAD.HI.U32 R14, R11, R6, RZ ;  /* 0x000000060b0e7227 */ /* 0x008fc800078e00ff */
[----:B------:R-:W-:Y:S01]  /*1140*/  IMAD.HI.U32 R16, R177, R6, RZ ;  /* 0x00000006b1107227 */ /* 0x000fe200078e00ff */
[-C--:B------:R-:W-:Y:S02]  /*1150*/  @P2 SHF.R.U32.HI R11, RZ, R7.reuse, R14 ;  /* 0x00000007ff0b2219 */ /* 0x080fe4000001160e */
[-C--:B-1----:R-:W-:Y:S02]  /*1160*/  @P1 SHF.R.U32.HI R12, RZ, R8.reuse, R13 ;  /* 0x00000008ff0c1219 */ /* 0x082fe4000001160d */
[----:B------:R-:W-:Y:S02]  /*1170*/  SHF.R.U32.HI R8, RZ, R8, R5 ;  /* 0x00000008ff087219 */ /* 0x000fe40000011605 */
[----:B------:R-:W-:Y:S02]  /*1180*/  SHF.R.U32.HI R16, RZ, R7, R16 ;  /* 0x00000007ff107219 */ /* 0x000fe40000011610 */
[----:B------:R-:W-:Y:S01]  /*1190*/  SEL R5, R175, R8, !P1 ;  /* 0x00000008af057207 */ /* 0x000fe20004800000 */
[----:B--2---:R-:W-:Y:S01]  /*11a0*/  IMAD.HI.U32 R14, R12, R2, RZ ;  /* 0x000000020c0e7227 */ /* 0x004fe200078e00ff */
[----:B------:R-:W-:-:S03]  /*11b0*/  SEL R7, R177, R16, !P2 ;  /* 0x00000010b1077207 */ /* 0x000fc60005000000 */
[----:B------:R-:W-:Y:S01]  /*11c0*/  IMAD.HI.U32 R6, R11, R2, RZ ;  /* 0x000000020b067227 */ /* 0x000fe200078e00ff */
[----:B------:R-:W-:-:S04]  /*11d0*/  @P0 SHF.R.U32.HI R12, RZ, R3, R14 ;  /* 0x00000003ff0c0219 */ /* 0x000fc8000001160e */
[----:B------:R-:W-:Y:S01]  /*11e0*/  @P0 SHF.R.U32.HI R11, RZ, R3, R6 ;  /* 0x00000003ff0b0219 */ /* 0x000fe20000011606 */
[----:B------:R-:W-:-:S04]  /*11f0*/  IMAD R12, R12, R9, RZ ;  /* 0x000000090c0c7224 */ /* 0x000fc800078e02ff */
[----:B------:R-:W-:Y:S01]  /*1200*/  IMAD R6, R11, R9, RZ ;  /* 0x000000090b067224 */ /* 0x000fe200078e02ff */
[----:B------:R-:W-:-:S04]  /*1210*/  ISETP.GE.AND P1, PT, R5, R12, PT ;  /* 0x0000000c0500720c */ /* 0x000fc80003f26270 */
[----:B------:R-:W-:Y:S01]  /*1220*/  ISETP.GE.OR P1, PT, R7, R6, P1 ;  /* 0x000000060700720c */ /* 0x000fe20000f26670 */
[----:B------:R-:W-:-:S05]  /*1230*/  IMAD.HI.U32 R6, R5, R2, RZ ;  /* 0x0000000205067227 */ /* 0x000fca00078e00ff */
[----:B------:R-:W-:-:S04]  /*1240*/  SHF.R.U32.HI R6, RZ, R3, R6 ;  /* 0x00000003ff067219 */ /* 0x000fc80000011606 */
[----:B------:R-:W-:-:S03]  /*1250*/  SEL R6, R5, R6, !P0 ;  /* 0x0000000605067207 */ /* 0x000fc60004000000 */
[----:B------:R-:W-:Y:S01]  /*1260*/  @!P1 IMAD.HI.U32 R8, R7, R2, RZ ;  /* 0x0000000207089227 */ /* 0x000fe200078e00ff */
[----:B------:R-:W-:-:S04]  /*1270*/  IADD3 R2, PT, PT, -R6, RZ, RZ ;  /* 0x000000ff06027210 */ /* 0x000fc80007ffe1ff */
[----:B------:R-:W-:Y:S01]  /*1280*/  @!P1 SHF.R.U32.HI R8, RZ, R3, R8 ;  /* 0x00000003ff089219 */ /* 0x000fe20000011608 */
[----:B------:R-:W-:-:S03]  /*1290*/  IMAD R2, R9, R2, R5 ;  /* 0x0000000209027224 */ /* 0x000fc600078e0205 */
[----:B------:R-:W-:Y:S02]  /*12a0*/  @!P1 SEL R3, R7, R8, !P0 ;  /* 0x0000000807039207 */ /* 0x000fe40004000000 */
[----:B------:R-:W-:-:S03]  /*12b0*/  IADD3 R8, PT, PT, -R5, RZ, RZ ;  /* 0x000000ff05087210 */ /* 0x000fc60007ffe1ff */
[--C-:B------:R-:W-:Y:S02]  /*12c0*/  @!P1 IMAD.IADD R6, R6, 0x1, -R3.reuse ;  /* 0x0000000106069824 */ /* 0x100fe400078e0a03 */
[----:B------:R-:W-:Y:S01]  /*12d0*/  @!P1 IMAD R3, R2, R11, R3 ;  /* 0x0000000b02039224 */ /* 0x000fe200078e0203 */
[----:B------:R-:W-:Y:S01]  /*12e0*/  IADD3 R2, PT, PT, -R7, RZ, RZ ;  /* 0x000000ff07027210 */ /* 0x000fe20007ffe1ff */
[----:B------:R-:W-:Y:S02]  /*12f0*/  @!P1 IMAD R5, R6, R9, R7 ;  /* 0x0000000906059224 */ /* 0x000fe400078e0207 */
[----:B------:R-:W-:Y:S02]  /*1300*/  IMAD R8, R4, R8, R175 ;  /* 0x0000000804087224 */ /* 0x000fe400078e02af */
[----:B------:R-:W-:Y:S02]  /*1310*/  @!P1 IMAD.MOV.U32 R7, RZ, RZ, R3 ;  /* 0x000000ffff079224 */ /* 0x000fe400078e0003 */
[----:B------:R-:W-:-:S02]  /*1320*/  IMAD R2, R10, R2, R177 ;  /* 0x000000020a027224 */ /* 0x000fc400078e02b1 */
[----:B------:R-:W-:Y:S02]  /*1330*/  IMAD R175, R5, R4, R8 ;  /* 0x0000000405af7224 */ /* 0x000fe400078e0208 */
[----:B------:R-:W-:Y:S02]  /*1340*/  IMAD R177, R7, R10, R2 ;  /* 0x0000000a07b17224 */ /* 0x000fe400078e0202 */
.L_x_16:
[----:B------:R-:W1:Y:S01]  /*1350*/  LDCU UR4, c[0x0][0xb30] ;  /* 0x00016600ff0477ac */ /* 0x000e620008000800 */
[----:B------:R-:W2:Y:S08]  /*1360*/  S2UR UR37, SR_CgaCtaId ;  /* 0x00000000002579c3 */ /* 0x000eb00000008800 */
[----:B------:R-:W3:Y:S01]  /*1370*/  LDC R126, c[0x0][0xb24] ;  /* 0x0002c900ff7e7b82 */ /* 0x000ee20000000800 */
[----:B-1----:R-:W-:-:S09]  /*1380*/  UISETP.NE.AND UP0, UPT, UR4, 0x1, UPT ;  /* 0x000000010400788c */ /* 0x002fd2000bf05270 */
[----:B--2---:R-:W-:Y:S05]  /*1390*/  BRA.U UP0, `(.L_x_17) ;  /* 0x0000000100407547 */ /* 0x004fea000b800000 */
[----:B------:R-:W1:Y:S08]  /*13a0*/  LDC.64 R4, c[0x0][0xb10] ;  /* 0x0002c400ff047b82 */ /* 0x000e700000000a00 */
[----:B------:R-:W2:Y:S08]  /*13b0*/  LDC.64 R2, c[0x0][0xb18] ;  /* 0x0002c600ff027b82 */ /* 0x000eb00000000a00 */
[----:B------:R-:W4:Y:S08]  /*13c0*/  LDC R6, c[0x0][0xb20] ;  /* 0x0002c800ff067b82 */ /* 0x000f300000000800 */
[----:B------:R-:W3:Y:S01]  /*13d0*/  LDC R8, c[0x0][0xb0c] ;  /* 0x0002c300ff087b82 */ /* 0x000ee20000000800 */
[----:B-1----:R-:W-:-:S05]  /*13e0*/  IMAD.HI.U32 R4, R177, R4, RZ ;  /* 0x00000004b1047227 */ /* 0x002fca00078e00ff */
[----:B------:R-:W-:Y:S01]  /*13f0*/  SHF.R.U32.HI R4, RZ, R5, R4 ;  /* 0x00000005ff047219 */ /* 0x000fe20000011604 */
[----:B--2---:R-:W-:Y:S01]  /*1400*/  IMAD.HI.U32 R3, R175, R3, RZ ;  /* 0x00000003af037227 */ /* 0x004fe200078e00ff */
[----:B------:R-:W-:-:S04]  /*1410*/  ISETP.NE.AND P0, PT, R2, 0x1, PT ;  /* 0x000000010200780c */ /* 0x000fc80003f05270 */
[----:B----4-:R-:W-:-:S04]  /*1420*/  SHF.R.U32.HI R6, RZ, R6, R3 ;  /* 0x00000006ff067219 */ /* 0x010fc80000011603 */
[----:B------:R-:W-:Y:S02]  /*1430*/  SEL R3, R175, R6, !P0 ;  /* 0x00000006af037207 */ /* 0x000fe40004000000 */
[----:B---3--:R-:W-:-:S04]  /*1440*/  ISETP.NE.AND P1, PT, R8, 0x1, PT ;  /* 0x000000010800780c */ /* 0x008fc80003f25270 */
[----:B------:R-:W-:-:S05]  /*1450*/  SEL R4, R177, R4, !P1 ;  /* 0x00000004b1047207 */ /* 0x000fca0004800000 */
[----:B------:R-:W-:Y:S02]  /*1460*/  IMAD.IADD R5, R3, 0x1, -R4 ;  /* 0x0000000103057824 */ /* 0x000fe400078e0a04 */
[----:B------:R-:W-:Y:S02]  /*1470*/  IMAD.IADD R3, R4, 0x1, -R3 ;  /* 0x0000000104037824 */ /* 0x000fe400078e0a03 */
[----:B------:R-:W-:Y:S02]  /*1480*/  IMAD R177, R5, R8, R177 ;  /* 0x0000000805b17224 */ /* 0x000fe400078e02b1 */
[----:B------:R-:W-:-:S07]  /*1490*/  IMAD R175, R3, R2, R175 ;  /* 0x0000000203af7224 */ /* 0x000fce00078e02af */
.L_x_17:
[----:B------:R-:W-:Y:S01]  /*14a0*/  BAR.SYNC.DEFER_BLOCKING 0x0 ;  /* 0x0000000000007b1d */ /* 0x000fe20000010000 */
[----:B------:R-:W-:Y:S01]  /*14b0*/  UISETP.NE.AND UP0, UPT, UR8, 0x2, UPT ;  /* 0x000000020800788c */ /* 0x000fe2000bf05270 */
[----:B------:R-:W-:Y:S02]  /*14c0*/  ISETP.NE.OR P5, PT, R0, 0x2, !P5 ;  /* 0x000000020000780c */ /* 0x000fe40006fa5670 */
[----:B------:R-:W-:-:S06]  /*14d0*/  LOP3.LUT R2, R178, 0x1f, RZ, 0xc0, !PT ;  /* 0x0000001fb2027812 */ /* 0x000fcc00078ec0ff */
[----:B------:R-:W-:Y:S05]  /*14e0*/  BRA.U UP0, `(.L_x_18) ;  /* 0x00000019002c7547 */ /* 0x000fea000b800000 */
[----:B------:R-:W1:Y:S01]  /*14f0*/  LDCU UR13, c[0x0][0x38c] ;  /* 0x00007180ff0d77ac */ /* 0x000e620008000800 */
[----:B------:R-:W2:Y:S01]  /*1500*/  LDC R9, c[0x0][0x370] ;  /* 0x0000dc00ff097b82 */ /* 0x000ea20000000800 */
[----:B------:R-:W-:Y:S01]  /*1510*/  HFMA2 R14, -RZ, RZ, 0, 0 ;  /* 0x00000000ff0e7431 */ /* 0x000fe200000001ff */
[----:B------:R-:W-:Y:S01]  /*1520*/  ISETP.EQ.OR P4, PT, R2, RZ, P5 ;  /* 0x000000ff0200720c */ /* 0x000fe20002f82670 */
[----:B------:R-:W-:Y:S01]  /*1530*/  IMAD.MOV.U32 R15, RZ, RZ, 0x1 ;  /* 0x00000001ff0f7424 */ /* 0x000fe200078e00ff */
[----:B------:R-:W-:Y:S01]  /*1540*/  CS2R R12, SRZ ;  /* 0x00000000000c7805 */ /* 0x000fe2000001ff00 */
[----:B------:R-:W-:Y:S01]  /*1550*/  IMAD.MOV.U32 R10, RZ, RZ, 0x1 ;  /* 0x00000001ff0a7424 */ /* 0x000fe200078e00ff */
[----:B------:R-:W4:Y:S02]  /*1560*/  LDCU.64 UR22, c[0x0][0x348] ;  /* 0x00006900ff1677ac */ /* 0x000f240008000a00 */
[----:B------:R-:W2:Y:S01]  /*1570*/  LDC R0, c[0x0][0x374] ;  /* 0x0000dd00ff007b82 */ /* 0x000ea20000000800 */
[----:B------:R-:W-:Y:S01]  /*1580*/  UMOV UR6, URZ ;  /* 0x000000ff00067c82 */ /* 0x000fe20008000000 */
[----:B-1----:R-:W-:-:S04]  /*1590*/  UIADD3 UR5, UPT, UPT, UR13, 0x3f, URZ ;  /* 0x0000003f0d057890 */ /* 0x002fc8000fffe0ff */
[----:B------:R-:W-:-:S04]  /*15a0*/  USHF.R.S32.HI UR4, URZ, 0x1f, UR5 ;  /* 0x0000001fff047899 */ /* 0x000fc80008011405 */
[----:B------:R-:W-:-:S04]  /*15b0*/  ULEA.HI UR4, UR4, UR5, URZ, 0x6 ;  /* 0x0000000504047291 */ /* 0x000fc8000f8f30ff */
[----:B------:R-:W-:Y:S02]  /*15c0*/  USHF.R.S32.HI UR15, URZ, 0x6, UR4 ;  /* 0x00000006ff0f7899 */ /* 0x000fe40008011404 */
[----:B------:R-:W-:Y:S02]  /*15d0*/  UIADD3 UR4, UPT, UPT, UR13, -0x1, URZ ;  /* 0xffffffff0d047890 */ /* 0x000fe4000fffe0ff */
[----:B------:R-:W-:Y:S02]  /*15e0*/  UISETP.LT.U32.AND UP0, UPT, UR15, 0x11, UPT ;  /* 0x000000110f00788c */ /* 0x000fe4000bf01070 */
[----:B------:R-:W-:Y:S02]  /*15f0*/  UISETP.GE.U32.AND UP1, UPT, UR4, -0x7f, UPT ;  /* 0xffffff810400788c */ /* 0x000fe4000bf26070 */
[----:B------:R-:W-:Y:S02]  /*1600*/  USEL UR14, UR15, 0x11, UP0 ;  /* 0x000000110f0e7887 */ /* 0x000fe40008000000 */
[----:B------:R-:W-:-:S02]  /*1610*/  UIADD3 UR13, UPT, UPT, UR13, 0x7e, URZ ;  /* 0x0000007e0d0d7890 */ /* 0x000fc4000fffe0ff */
[----:B------:R-:W-:Y:S02]  /*1620*/  UIADD3 UR5, UPT, UPT, UR14, -0x1, URZ ;  /* 0xffffffff0e057890 */ /* 0x000fe4000fffe0ff */
[----:B------:R-:W-:-:S03]  /*1630*/  UIADD3 UR7, UPT, UPT, UR15, -UR14, URZ ;  /* 0x8000000e0f077290 */ /* 0x000fc6000fffe0ff */
[----:B------:R-:W-:-:S04]  /*1640*/  @UP1 UIADD3 UR5, UPT, UPT, UR14, URZ, URZ ;  /* 0x000000ff0e051290 */ /* 0x000fc8000fffe0ff */
[----:B----4-:R-:W-:-:S12]  /*1650*/  UIADD3 UR5, UPT, UPT, UR5, 0x1, URZ ;  /* 0x0000000105057890 */ /* 0x010fd8000fffe0ff */
.L_x_36:
[----:B------:R-:W-:Y:S01]  /*1660*/  UISETP.NE.AND UP0, UPT, UR37, URZ, UPT ;  /* 0x000000ff2500728c */ /* 0x000fe2000bf05270 */
[----:B------:R-:W1:Y:S08]  /*1670*/  S2UR UR37, SR_CgaCtaId ;  /* 0x00000000002579c3 */ /* 0x000e700000008800 */
[----:B------:R-:W-:Y:S05]  /*1680*/  BRA.U UP0, `(.L_x_19) ;  /* 0x0000000100347547 */ /* 0x000fea000b800000 */
[----:B------:R-:W4:Y:S01]  /*1690*/  S2R R2, SR_CgaCtaId ;  /* 0x0000000000027919 */ /* 0x000f220000008800 */
[----:B------:R-:W-:-:S04]  /*16a0*/  MOV R3, 0x400 ;  /* 0x0000040000037802 */ /* 0x000fc80000000f00 */
[----:B----4-:R-:W-:Y:S02]  /*16b0*/  LEA R3, R2, R3, 0x18 ;  /* 0x0000000302037211 */ /* 0x010fe400078ec0ff */
[----:B------:R-:W-:-:S03]  /*16c0*/  SHF.L.U32 R2, R10, 0x1f, RZ ;  /* 0x0000001f0a027819 */ /* 0x000fc600000006ff */
[----:B------:R-:W-:-:S04]  /*16d0*/  IMAD R3, R12, 0x8, R3 ;  /* 0x000000080c037824 */ /* 0x000fc800078e0203 */
[----:B------:R-:W4:Y:S02]  /*16e0*/  SYNCS.PHASECHK.TRANS64.TRYWAIT P0, [R3+URZ+0x1a0], R2 ;  /* 0x0001a002030075a7 */ /* 0x000f2400080011ff */
[----:B----4-:R-:W-:Y:S05]  /*16f0*/  @!P0 BRA `(.L_x_20) ;  /* 0x000000bc00bc8947 */ /* 0x010fea0003800000 */
.L_x_110:
[----:B------:R-:W-:Y:S01]  /*1700*/  VIADD R12, R12, 0x1 ;  /* 0x000000010c0c7836 */ /* 0x000fe20000000000 */
[----:B------:R4:W-:Y:S04]  /*1710*/  SYNCS.ARRIVE.TRANS64.A1T0 RZ, [R3+URZ+0x190], RZ ;  /* 0x000190ff03ff79a7 */ /* 0x0009e800081000ff */
[----:B------:R-:W-:-:S04]  /*1720*/  ISETP.NE.AND P0, PT, R12, 0x2, PT ;  /* 0x000000020c00780c */ /* 0x000fc80003f05270 */
[----:B------:R-:W-:Y:S02]  /*1730*/  SEL R12, R12, RZ, P0 ;  /* 0x000000ff0c0c7207 */ /* 0x000fe40000000000 */
[----:B----4-:R-:W-:-:S04]  /*1740*/  SEL R3, RZ, 0x1, P0 ;  /* 0x00000001ff037807 */ /* 0x010fc80000000000 */
[----:B------:R-:W-:-:S07]  /*1750*/  LOP3.LUT R10, R10, R3, RZ, 0x3c, !PT ;  /* 0x000000030a0a7212 */ /* 0x000fce00078e3cff */
.L_x_19:
[----:B------:R-:W-:Y:S01]  /*1760*/  UMOV UR4, 0x400 ;  /* 0x0000040000047882 */ /* 0x000fe20000000000 */
[----:B------:R-:W-:Y:S01]  /*1770*/  SHF.L.U32 R2, R15, 0x1f, RZ ;  /* 0x0000001f0f027819 */ /* 0x000fe200000006ff */
[----:B-1----:R-:W-:Y:S01]  /*1780*/  ULEA UR4, UR37, UR4, 0x18 ;  /* 0x0000000425047291 */ /* 0x002fe2000f8ec0ff */
[----:B------:R-:W-:Y:S01]  /*1790*/  R2UR UR35, R177 ;  /* 0x00000000b12372ca */ /* 0x000fe200000e0000 */
[----:B------:R-:W-:Y:S01]  /*17a0*/  UISETP.GE.U32.AND UP0, UPT, UR13, 0x7f, UPT ;  /* 0x0000007f0d00788c */ /* 0x000fe2000bf06070 */
[----:B------:R-:W-:Y:S01]  /*17b0*/  R2UR UR11, R175 ;  /* 0x00000000af0b72ca */ /* 0x000fe200000e0000 */
[----:B------:R-:W-:Y:S01]  /*17c0*/  ULEA UR8, UR6, UR4, 0x3 ;  /* 0x0000000406087291 */ /* 0x000fe2000f8e18ff */
[----:B------:R-:W-:-:S08]  /*17d0*/  UMOV UR24, URZ ;  /* 0x000000ff00187c82 */ /* 0x000fd00008000000 */
[----:B------:R1:W4:Y:S01]  /*17e0*/  SYNCS.PHASECHK.TRANS64.TRYWAIT P0, [UR8+0x88], R2 ;  /* 0x00008802ff0075a7 */ /* 0x0003220008001108 */
[----:B------:R-:W-:Y:S02]  /*17f0*/  USHF.L.U32 UR35, UR35, 0x7, URZ ;  /* 0x0000000723237899 */ /* 0x000fe400080006ff */
[----:B------:R-:W-:Y:S01]  /*1800*/  USHF.L.U32 UR11, UR11, 0x6, URZ ;  /* 0x000000060b0b7899 */ /* 0x000fe200080006ff */
[----:B------:R-:W-:Y:S11]  /*1810*/  BRA.U !UP0, `(.L_x_21) ;  /* 0x0000000108a87547 */ /* 0x000ff6000b800000 */
[----:B------:R-:W-:Y:S01]  /*1820*/  UMOV UR16, URZ ;  /* 0x000000ff00107c82 */ /* 0x000fe20008000000 */
[----:B------:R-:W-:-:S05]  /*1830*/  UMOV UR17, UR6 ;  /* 0x0000000600117c82 */ /* 0x000fca0008000000 */
.L_x_26:
[----:B-1----:R-:W-:Y:S01]  /*1840*/  ULEA UR33, UR17, UR4, 0x3 ;  /* 0x0000000411217291 */ /* 0x002fe2000f8e18ff */
[----:B----4-:R-:W-:Y:S01]  /*1850*/  @!P5 MOV R3, 0x3000 ;  /* 0x000030000003d802 */ /* 0x010fe20000000f00 */
[----:B----4-:R-:W-:Y:S10]  /*1860*/  @P0 BRA `(.L_x_22) ;  /* 0x00000000000c0947 */ /* 0x010ff40003800000 */
[----:B------:R-:W-:-:S04]  /*1870*/  SHF.L.U32 R5, R15, 0x1f, RZ ;  /* 0x0000001f0f057819 */ /* 0x000fc800000006ff */
[----:B------:R-:W4:Y:S02]  /*1880*/  SYNCS.PHASECHK.TRANS64.TRYWAIT P0, [UR33+0x88], R5 ;  /* 0x00008805ff0075a7 */ /* 0x000f240008001121 */
[----:B----4-:R-:W-:Y:S05]  /*1890*/  @!P0 BRA `(.L_x_23) ;  /* 0x000000bc00688947 */ /* 0x010fea0003800000 */
.L_x_22:
[----:B------:R4:W-:Y:S01]  /*18a0*/  @!P5 SYNCS.ARRIVE.TRANS64 RZ, [UR33], R3 ;  /* 0x00000003ffffd9a7 */ /* 0x0009e20008000021 */
[----:B------:R-:W-:Y:S04]  /*18b0*/  BSSY.RECONVERGENT B0, `(.L_x_24) ;  /* 0x0000003000007945 */ /* 0x000fe80003800200 */
[----:B------:R-:W-:Y:S05]  /*18c0*/  @P4 BRA `(.L_x_25) ;  /* 0x0000000000044947 */ /* 0x000fea0003800000 */
[----:B------:R-:W-:Y:S05]  /*18d0*/  BPT.TRAP 0x1 ;  /* 0x000000040000795c */ /* 0x000fea0000300000 */
.L_x_25:
[----:B------:R-:W-:Y:S05]  /*18e0*/  BSYNC.RECONVERGENT B0 ;  /* 0x0000000000007941 */ /* 0x000fea0003800200 */
.L_x_24:
[----:B------:R-:W-:Y:S02]  /*18f0*/  UIADD3 UR6, UPT, UPT, UR17, 0x1, URZ ;  /* 0x0000000111067890 */ /* 0x000fe4000fffe0ff */
[----:B------:R-:W-:Y:S02]  /*1900*/  ULEA UR32, UR17, UR4, 0xd ;  /* 0x0000000411207291 */ /* 0x000fe4000f8e68ff */
[----:B------:R-:W-:Y:S02]  /*1910*/  UISETP.NE.AND UP0, UPT, UR6, 0x11, UPT ;  /* 0x000000110600788c */ /* 0x000fe4000bf05270 */
[----:B------:R-:W-:Y:S02]  /*1920*/  UIADD3 UR26, UP1, UPT, UR22, 0x80, URZ ;  /* 0x00000080161a7890 */ /* 0x000fe4000ff3e0ff */
[----:B------:R-:W-:Y:S02]  /*1930*/  USEL UR9, URZ, 0x1, UP0 ;  /* 0x00000001ff097887 */ /* 0x000fe40008000000 */
[----:B------:R-:W-:-:S02]  /*1940*/  USEL UR6, UR6, URZ, UP0 ;  /* 0x000000ff06067287 */ /* 0x000fc40008000000 */
[----:B------:R-:W-:Y:S02]  /*1950*/  UIADD3 UR20, UP0, UPT, UR22, 0x180, URZ ;  /* 0x0000018016147890 */ /* 0x000fe4000ff1e0ff */
[----:B------:R-:W-:Y:S01]  /*1960*/  ULEA UR8, UR6, UR4, 0x3 ;  /* 0x0000000406087291 */ /* 0x000fe2000f8e18ff */
[----:B------:R-:W-:Y:S01]  /*1970*/  LOP3.LUT R15, R15, UR9, RZ, 0x3c, !PT ;  /* 0x000000090f0f7c12 */ /* 0x000fe2000f8e3cff */
[----:B------:R-:W-:Y:S02]  /*1980*/  USHF.L.U32 UR34, UR16, 0x6, URZ ;  /* 0x0000000610227899 */ /* 0x000fe400080006ff */
[----:B------:R-:W-:Y:S01]  /*1990*/  UIADD3.X UR27, UPT, UPT, URZ, UR23, URZ, UP1, !UPT ;  /* 0x00000017ff1b7290 */ /* 0x000fe20008ffe4ff */
[----:B-1----:R-:W-:Y:S01]  /*19a0*/  SHF.L.U32 R2, R15, 0x1f, RZ ;  /* 0x0000001f0f027819 */ /* 0x002fe200000006ff */
[----:B------:R-:W-:Y:S02]  /*19b0*/  UIADD3 UR32, UPT, UPT, UR32, 0x4400, URZ ;  /* 0x0000440020207890 */ /* 0x000fe4000fffe0ff */
[----:B------:R-:W-:Y:S01]  /*19c0*/  UIADD3.X UR21, UPT, UPT, URZ, UR23, URZ, UP0, !UPT ;  /* 0x00000017ff157290 */ /* 0x000fe200087fe4ff */
[----:B------:R1:W1:Y:S01]  /*19d0*/  SYNCS.PHASECHK.TRANS64.TRYWAIT P0, [UR8+0x88], R2 ;  /* 0x00008802ff0075a7 */ /* 0x0002620008001108 */
[----:B------:R-:W-:Y:S01]  /*19e0*/  ULEA UR8, UR17, UR4, 0xc ;  /* 0x0000000411087291 */ /* 0x000fe2000f8e60ff */
[----:B------:R-:W-:Y:S01]  /*19f0*/  UMOV UR18, 0x0 ;  /* 0x0000000000127882 */ /* 0x000fe20000000000 */
[----:B------:R-:W-:-:S02]  /*1a00*/  UMOV UR19, 0x10000000 ;  /* 0x1000000000137882 */ /* 0x000fc40000000000 */
[----:B------:R-:W-:Y:S01]  /*1a10*/  UIADD3 UR8, UPT, UPT, UR8, 0x26400, URZ ;  /* 0x0002640008087890 */ /* 0x000fe2000fffe0ff */
[----:B------:R1:W-:Y:S01]  /*1a20*/  UTMALDG.3D [UR32], [UR26], desc[UR18] ;  /* 0x000012201a0075b4 */ /* 0x0003e20008011000 */
[----:B------:R-:W-:Y:S01]  /*1a30*/  UMOV UR12, UR36 ;  /* 0x00000024000c7c82 */ /* 0x000fe20008000000 */
[----:B------:R-:W-:Y:S01]  /*1a40*/  UMOV UR9, UR33 ;  /* 0x0000002100097c82 */ /* 0x000fe20008000000 */
[----:B------:R-:W-:Y:S01]  /*1a50*/  UMOV UR10, UR34 ;  /* 0x00000022000a7c82 */ /* 0x000fe20008000000 */
[----:B------:R-:W-:Y:S01]  /*1a60*/  UIADD3 UR16, UPT, UPT, UR16, 0x1, URZ ;  /* 0x0000000110107890 */ /* 0x000fe2000fffe0ff */
[----:B------:R-:W-:Y:S01]  /*1a70*/  UMOV UR24, UR5 ;  /* 0x0000000500187c82 */ /* 0x000fe20008000000 */
[----:B------:R-:W-:Y:S02]  /*1a80*/  UMOV UR17, UR6 ;  /* 0x0000000600117c82 */ /* 0x000fe40008000000 */
[----:B------:R1:W-:Y:S01]  /*1a90*/  UTMALDG.3D [UR8], [UR20], desc[UR18] ;  /* 0x00001208140075b4 */ /* 0x0003e20008011000 */
[----:B------:R-:W-:-:S09]  /*1aa0*/  UISETP.NE.AND UP0, UPT, UR16, UR5, UPT ;  /* 0x000000051000728c */ /* 0x000fd2000bf05270 */
[----:B------:R-:W-:Y:S05]  /*1ab0*/  BRA.U UP0, `(.L_x_26) ;  /* 0xfffffffd00607547 */ /* 0x000fea000b83ffff */
.L_x_21:
[----:B-1--4-:R-:W-:Y:S01]  /*1ac0*/  PLOP3.LUT P0, PT, PT, PT, UP3, 0x80, 0x8 ;  /* 0x000000000008781c */ /* 0x012fe20003f0f038 */
[----:B------:R-:W-:Y:S01]  /*1ad0*/  ULEA UR8, UR6, UR4, 0x3 ;  /* 0x0000000406087291 */ /* 0x000fe2000f8e18ff */
[----:B------:R-:W-:Y:S01]  /*1ae0*/  SHF.L.U32 R2, R15, 0x1f, RZ ;  /* 0x0000001f0f027819 */ /* 0x000fe200000006ff */
[----:B------:R-:W-:-:S10]  /*1af0*/  UISETP.GT.AND UP0, UPT, UR15, UR14, UPT ;  /* 0x0000000e0f00728c */ /* 0x000fd4000bf04270 */
[----:B------:R-:W-:Y:S01]  /*1b00*/  @!P0 SYNCS.ARRIVE.TRANS64.A1T0 RZ, [UR4+0x128], RZ ;  /* 0x000128ffffff89a7 */ /* 0x000fe20008100004 */
[----:B------:R1:W4:Y:S01]  /*1b10*/  SYNCS.PHASECHK.TRANS64.TRYWAIT P0, [UR8+0x88], R2 ;  /* 0x00008802ff0075a7 */ /* 0x0003220008001108 */
[----:B------:R-:W-:Y:S05]  /*1b20*/  BRA.U !UP0, `(.L_x_27) ;  /* 0x0000000108ac7547 */ /* 0x000fea000b800000 */
[----:B------:R-:W-:Y:S01]  /*1b30*/  UIADD3 UR21, UPT, UPT, UR7, UR24, URZ ;  /* 0x0000001807157290 */ /* 0x000fe2000fffe0ff */
[----:B------:R-:W-:-:S11]  /*1b40*/  UMOV UR25, UR6 ;  /* 0x0000000600197c82 */ /* 0x000fd60008000000 */
.L_x_32:
[----:B-1----:R-:W-:Y:S01]  /*1b50*/  ULEA UR17, UR25, UR4, 0x3 ;  /* 0x0000000419117291 */ /* 0x002fe2000f8e18ff */
[----:B----4-:R-:W-:Y:S01]  /*1b60*/  @!P5 MOV R3, 0x3000 ;  /* 0x000030000003d802 */ /* 0x010fe20000000f00 */
[----:B----4-:R-:W-:Y:S10]  /*1b70*/  @P0 BRA `(.L_x_28) ;  /* 0x00000000000c0947 */ /* 0x010ff40003800000 */
[----:B------:R-:W-:-:S04]  /*1b80*/  SHF.L.U32 R5, R15, 0x1f, RZ ;  /* 0x0000001f0f057819 */ /* 0x000fc800000006ff */
[----:B------:R-:W4:Y:S02]  /*1b90*/  SYNCS.PHASECHK.TRANS64.TRYWAIT P0, [UR17+0x88], R5 ;  /* 0x00008805ff0075a7 */ /* 0x000f240008001111 */
[----:B----4-:R-:W-:Y:S05]  /*1ba0*/  @!P0 BRA `(.L_x_29) ;  /* 0x000000b800bc8947 */ /* 0x010fea0003800000 */
.L_x_28:
[----:B------:R4:W-:Y:S01]  /*1bb0*/  @!P5 SYNCS.ARRIVE.TRANS64 RZ, [UR17], R3 ;  /* 0x00000003ffffd9a7 */ /* 0x0009e20008000011 */
[----:B------:R-:W-:Y:S04]  /*1bc0*/  BSSY.RECONVERGENT B0, `(.L_x_30) ;  /* 0x0000003000007945 */ /* 0x000fe80003800200 */
[----:B------:R-:W-:Y:S05]  /*1bd0*/  @P4 BRA `(.L_x_31) ;  /* 0x0000000000044947 */ /* 0x000fea0003800000 */
[----:B------:R-:W-:Y:S05]  /*1be0*/  BPT.TRAP 0x1 ;  /* 0x000000040000795c */ /* 0x000fea0000300000 */
.L_x_31:
[----:B------:R-:W-:Y:S05]  /*1bf0*/  BSYNC.RECONVERGENT B0 ;  /* 0x0000000000007941 */ /* 0x000fea0003800200 */
.L_x_30:
        /* <DEDUP_REMOVED lines=10> */
[----:B------:R-:W-:Y:S01]  /*1ca0*/  UIADD3 UR16, UPT, UPT, UR16, 0x4400, URZ ;  /* 0x0000440010107890 */ /* 0x000fe2000fffe0ff */
[----:B-1----:R-:W-:Y:S01]  /*1cb0*/  SHF.L.U32 R2, R15, 0x1f, RZ ;  /* 0x0000001f0f027819 */ /* 0x002fe200000006ff */
[----:B------:R-:W-:Y:S02]  /*1cc0*/  UIADD3.X UR31, UPT, UPT, URZ, UR23, URZ, UP1, !UPT ;  /* 0x00000017ff1f7290 */ /* 0x000fe40008ffe4ff */
[----:B------:R-:W-:Y:S01]  /*1cd0*/  UIADD3.X UR29, UPT, UPT, URZ, UR23, URZ, UP0, !UPT ;  /* 0x00000017ff1d7290 */ /* 0x000fe200087fe4ff */
[----:B------:R1:W1:Y:S01]  /*1ce0*/  SYNCS.PHASECHK.TRANS64.TRYWAIT P0, [UR8+0x88], R2 ;  /* 0x00008802ff0075a7 */ /* 0x0002620008001108 */
[----:B------:R-:W-:Y:S01]  /*1cf0*/  ULEA UR8, UR25, UR4, 0xc ;  /* 0x0000000419087291 */ /* 0x000fe2000f8e60ff */
[----:B------:R-:W-:Y:S01]  /*1d00*/  UMOV UR26, 0x0 ;  /* 0x00000000001a7882 */ /* 0x000fe20000000000 */
[----:B------:R-:W-:-:S02]  /*1d10*/  UMOV UR27, 0x10000000 ;  /* 0x10000000001b7882 */ /* 0x000fc40000000000 */
[----:B------:R-:W-:Y:S01]  /*1d20*/  UIADD3 UR8, UPT, UPT, UR8, 0x26400, URZ ;  /* 0x0002640008087890 */ /* 0x000fe2000fffe0ff */
[----:B------:R-:W-:Y:S01]  /*1d30*/  UMOV UR19, UR35 ;  /* 0x0000002300137c82 */ /* 0x000fe20008000000 */
[----:B------:R-:W-:Y:S01]  /*1d40*/  UMOV UR20, UR36 ;  /* 0x0000002400147c82 */ /* 0x000fe20008000000 */
[----:B------:R-:W-:Y:S01]  /*1d50*/  UMOV UR12, UR36 ;  /* 0x00000024000c7c82 */ /* 0x000fe20008000000 */
[----:B------:R-:W-:Y:S01]  /*1d60*/  UMOV UR9, UR17 ;  /* 0x0000001100097c82 */ /* 0x000fe20008000000 */
[----:B------:R-:W-:Y:S01]  /*1d70*/  UMOV UR10, UR18 ;  /* 0x00000012000a7c82 */ /* 0x000fe20008000000 */
[----:B------:R1:W-:Y:S01]  /*1d80*/  UTMALDG.3D [UR16], [UR30], desc[UR26] ;  /* 0x00001a101e0075b4 */ /* 0x0003e20008011000 */
[----:B------:R-:W-:Y:S01]  /*1d90*/  UIADD3 UR24, UPT, UPT, UR24, 0x1, URZ ;  /* 0x0000000118187890 */ /* 0x000fe2000fffe0ff */
[----:B------:R-:W-:-:S03]  /*1da0*/  UMOV UR25, UR6 ;  /* 0x0000000600197c82 */ /* 0x000fc60008000000 */
[----:B------:R-:W-:Y:S01]  /*1db0*/  UISETP.NE.AND UP0, UPT, UR24, UR21, UPT ;  /* 0x000000151800728c */ /* 0x000fe2000bf05270 */
[----:B------:R1:W-:Y:S08]  /*1dc0*/  UTMALDG.3D [UR8], [UR28], desc[UR26] ;  /* 0x00001a081c0075b4 */ /* 0x0003f00008011000 */
[----:B------:R-:W-:Y:S05]  /*1dd0*/  BRA.U UP0, `(.L_x_32) ;  /* 0xfffffffd005c7547 */ /* 0x000fea000b83ffff */
.L_x_27:
[C---:B-1----:R-:W-:Y:S01]  /*1de0*/  LEA R2, R14.reuse, UR4, 0x3 ;  /* 0x000000040e027c11 */ /* 0x042fe2000f8e18ff */
[----:B------:R-:W-:Y:S01]  /*1df0*/  NOP ;  /* 0x0000000000007918 */ /* 0x000fe20000000000 */
[----:B----4-:R-:W-:Y:S02]  /*1e00*/  SHF.L.U32 R3, R13, 0x1f, RZ ;  /* 0x0000001f0d037819 */ /* 0x010fe400000006ff */
[----:B------:R-:W-:Y:S02]  /*1e10*/  LEA R4, R14, UR4, 0x4 ;  /* 0x000000040e047c11 */ /* 0x000fe4000f8e20ff */
[----:B------:R-:W1:Y:S02]  /*1e20*/  SYNCS.PHASECHK.TRANS64.TRYWAIT P0, [R2+URZ+0x130], R3 ;  /* 0x00013003020075a7 */ /* 0x000e6400080011ff */
[----:B-1----:R-:W-:Y:S05]  /*1e30*/  @!P0 BRA `(.L_x_33) ;  /* 0x000000b800308947 */ /* 0x002fea0003800000 */
.L_x_113:
[----:B------:R-:W4:Y:S01]  /*1e40*/  LDS.128 R4, [R4+0x1c0] ;  /* 0x0001c00004047984 */ /* 0x000f220000000c00 */
[----:B---3--:R-:W-:Y:S01]  /*1e50*/  ISETP.GE.AND P0, PT, R126, 0x1, PT ;  /* 0x000000017e00780c */ /* 0x008fe20003f06270 */
[----:B-1----:R-:W-:Y:S01]  /*1e60*/  VIADD R2, R2, 0x140 ;  /* 0x0000014002027836 */ /* 0x002fe20000000000 */
[----:B------:R-:W-:Y:S01]  /*1e70*/  @!PT LDS RZ, [RZ] ;  /* 0x00000000fffff984 */ /* 0x000fe20000000800 */
[----:B------:R-:W-:Y:S01]  /*1e80*/  @!PT LDS RZ, [RZ] ;  /* 0x00000000fffff984 */ /* 0x000fe20000000800 */
[----:B------:R-:W-:Y:S01]  /*1e90*/  @!PT LDS RZ, [RZ] ;  /* 0x00000000fffff984 */ /* 0x000fe20000000800 */
[----:B------:R-:W-:Y:S01]  /*1ea0*/  @!PT LDS RZ, [RZ] ;  /* 0x00000000fffff984 */ /* 0x000fe20000000800 */
[----:B------:R1:W-:Y:S06]  /*1eb0*/  MEMBAR.ALL.CTA ;  /* 0x0000000000007992 */ /* 0x0003ec0000008000 */
[----:B-1----:R-:W1:Y:S01]  /*1ec0*/  FENCE.VIEW.ASYNC.S ;  /* 0x00000000000073c6 */ /* 0x002e620000000000 */
[----:B------:R-:W-:-:S04]  /*1ed0*/  PRMT R2, RZ, 0x654, R2 ;  /* 0x00000654ff027816 */ /* 0x000fc80000000002 */
[----:B-1----:R1:W-:Y:S01]  /*1ee0*/  SYNCS.ARRIVE.TRANS64.RED.A1T0 RZ, [R2+URZ], RZ ;  /* 0x000000ff02ff79a7 */ /* 0x0023e200081004ff */
[----:B----4-:R-:W-:-:S13]  /*1ef0*/  LOP3.LUT P2, RZ, R6, 0x1, RZ, 0xc0, !PT ;  /* 0x0000000106ff7812 */ /* 0x010fda000784c0ff */
[----:B------:R-:W-:Y:S01]  /*1f00*/  @P2 SHF.R.U32.HI R3, RZ, 0x10, R5 ;  /* 0x00000010ff032819 */ /* 0x000fe20000011605 */
[----:B------:R-:W-:Y:S01]  /*1f10*/  VOTEU.ANY UP0, P2 ;  /* 0x0000000000ff7886 */ /* 0x000fe20001000100 */
[----:B------:R-:W-:Y:S02]  /*1f20*/  @P2 MOV R11, R4 ;  /* 0x00000004000b2202 */ /* 0x000fe40000000f00 */
[----:B------:R-:W-:Y:S02]  /*1f30*/  @P2 R2UR.BROADCAST UR8, R3 ;  /* 0x00000000030822ca */ /* 0x000fe400008e0000 */
[----:B------:R-:W-:-:S11]  /*1f40*/  @P2 LOP3.LUT R8, R5, 0xffff, RZ, 0xc0, !PT ;  /* 0x0000ffff05082812 */ /* 0x000fd600078ec0ff */
[----:B------:R-:W-:Y:S01]  /*1f50*/  @UP0 UMOV UR36, UR8 ;  /* 0x0000000800240c82 */ /* 0x000fe20008000000 */
[----:B-1----:R-:W-:Y:S05]  /*1f60*/  @!P0 BRA `(.L_x_34) ;  /* 0x0000000000b88947 */ /* 0x002fea0003800000 */
[----:B------:R-:W2:Y:S01]  /*1f70*/  LDC.64 R4, c[0x0][0xb18] ;  /* 0x0002c600ff047b82 */ /* 0x000ea20000000a00 */
[----:B------:R-:W-:-:S07]  /*1f80*/  ISETP.NE.AND P3, PT, R126, 0x1, PT ;  /* 0x000000017e00780c */ /* 0x000fce0003f65270 */
[----:B------:R-:W1:Y:S08]  /*1f90*/  LDC.64 R6, c[0x0][0xb10] ;  /* 0x0002c400ff067b82 */ /* 0x000e700000000a00 */
[----:B------:R-:W3:Y:S08]  /*1fa0*/  LDC R16, c[0x0][0xb20] ;  /* 0x0002c800ff107b82 */ /* 0x000ef00000000800 */
[----:B------:R-:W4:Y:S01]  /*1fb0*/  LDC R18, c[0x0][0xb0c] ;  /* 0x0002c300ff127b82 */ /* 0x000f220000000800 */
[----:B--2---:R-:W-:Y:S01]  /*1fc0*/  IMAD.HI.U32 R17, R0, R5, RZ ;  /* 0x0000000500117227 */ /* 0x004fe200078e00ff */
[----:B------:R-:W-:-:S03]  /*1fd0*/  ISETP.NE.AND P0, PT, R4, 0x1, PT ;  /* 0x000000010400780c */ /* 0x000fc60003f05270 */
[----:B------:R-:W-:-:S03]  /*1fe0*/  IMAD.HI.U32 R5, R8, R5, RZ ;  /* 0x0000000508057227 */ /* 0x000fc600078e00ff */
[----:B------:R-:W2:Y:S01]  /*1ff0*/  LDC.64 R2, c[0x0][0xb28] ;  /* 0x0002ca00ff027b82 */ /* 0x000ea20000000a00 */
[----:B-1----:R-:W-:-:S04]  /*2000*/  IMAD.HI.U32 R20, R9, R6, RZ ;  /* 0x0000000609147227 */ /* 0x002fc800078e00ff */
[----:B------:R-:W-:Y:S01]  /*2010*/  IMAD.HI.U32 R22, R11, R6, RZ ;  /* 0x000000060b167227 */ /* 0x000fe200078e00ff */
[----:B------:R-:W-:Y:S02]  /*2020*/  SHF.R.U32.HI R20, RZ, R7, R20 ;  /* 0x00000007ff147219 */ /* 0x000fe40000011614 */
[-C--:B---3--:R-:W-:Y:S02]  /*2030*/  SHF.R.U32.HI R17, RZ, R16.reuse, R17 ;  /* 0x00000010ff117219 */ /* 0x088fe40000011611 */
[----:B------:R-:W-:Y:S02]  /*2040*/  SHF.R.U32.HI R5, RZ, R16, R5 ;  /* 0x00000010ff057219 */ /* 0x000fe40000011605 */
[----:B------:R-:W-:Y:S02]  /*2050*/  SEL R17, R0, R17, !P0 ;  /* 0x0000001100117207 */ /* 0x000fe40004000000 */
[----:B------:R-:W-:Y:S02]  /*2060*/  SHF.R.U32.HI R22, RZ, R7, R22 ;  /* 0x00000007ff167219 */ /* 0x000fe40000011616 */
[----:B----4-:R-:W-:-:S02]  /*2070*/  ISETP.NE.AND P1, PT, R18, 0x1, PT ;  /* 0x000000011200780c */ /* 0x010fc40003f25270 */
[----:B------:R-:W-:Y:S02]  /*2080*/  SEL R5, R8, R5, !P0 ;  /* 0x0000000508057207 */ /* 0x000fe40004000000 */
[----:B------:R-:W-:Y:S02]  /*2090*/  SEL R19, R9, R20, !P1 ;  /* 0x0000001409137207 */ /* 0x000fe40004800000 */
[----:B------:R-:W-:Y:S01]  /*20a0*/  SEL R7, R11, R22, !P1 ;  /* 0x000000160b077207 */ /* 0x000fe20004800000 */
[----:B--2---:R-:W-:-:S04]  /*20b0*/  IMAD.HI.U32 R20, R17, R2, RZ ;  /* 0x0000000211147227 */ /* 0x004fc800078e00ff */
[----:B------:R-:W-:Y:S01]  /*20c0*/  IMAD.HI.U32 R6, R19, R2, RZ ;  /* 0x0000000213067227 */ /* 0x000fe200078e00ff */
[----:B------:R-:W-:-:S04]  /*20d0*/  @P3 SHF.R.U32.HI R17, RZ, R3, R20 ;  /* 0x00000003ff113219 */ /* 0x000fc80000011614 */
[----:B------:R-:W-:Y:S01]  /*20e0*/  @P3 SHF.R.U32.HI R19, RZ, R3, R6 ;  /* 0x00000003ff133219 */ /* 0x000fe20000011606 */
[----:B------:R-:W-:-:S04]  /*20f0*/  IMAD R17, R126, R17, RZ ;  /* 0x000000117e117224 */ /* 0x000fc800078e02ff */
[----:B------:R-:W-:Y:S01]  /*2100*/  IMAD R6, R126, R19, RZ ;  /* 0x000000137e067224 */ /* 0x000fe200078e02ff */
[C---:B------:R-:W-:Y:S02]  /*2110*/  ISETP.GE.AND P0, PT, R5.reuse, R17, PT ;  /* 0x000000110500720c */ /* 0x040fe40003f06270 */
[----:B------:R-:W-:Y:S02]  /*2120*/  IADD3 R17, PT, PT, -R5, RZ, RZ ;  /* 0x000000ff05117210 */ /* 0x000fe40007ffe1ff */
[----:B------:R-:W-:Y:S01]  /*2130*/  ISETP.GE.OR P0, PT, R7, R6, P0 ;  /* 0x000000060700720c */ /* 0x000fe20000706670 */
[----:B------:R-:W-:-:S04]  /*2140*/  IMAD.HI.U32 R6, R5, R2, RZ ;  /* 0x0000000205067227 */ /* 0x000fc800078e00ff */
[----:B------:R-:W-:Y:S01]  /*2150*/  IMAD R8, R4, R17, R8 ;  /* 0x0000001104087224 */ /* 0x000fe200078e0208 */
[----:B------:R-:W-:-:S04]  /*2160*/  SHF.R.U32.HI R6, RZ, R3, R6 ;  /* 0x00000003ff067219 */ /* 0x000fc80000011606 */
[----:B------:R-:W-:-:S03]  /*2170*/  SEL R6, R5, R6, !P3 ;  /* 0x0000000605067207 */ /* 0x000fc60005800000 */
[----:B------:R-:W-:-:S04]  /*2180*/  @!P0 IMAD.HI.U32 R16, R7, R2, RZ ;  /* 0x0000000207108227 */ /* 0x000fc800078e00ff */
[----:B------:R-:W-:Y:S01]  /*2190*/  IMAD.MOV R2, RZ, RZ, -R6 ;  /* 0x000000ffff027224 */ /* 0x000fe200078e0a06 */
[----:B------:R-:W-:-:S03]  /*21a0*/  @!P0 SHF.R.U32.HI R16, RZ, R3, R16 ;  /* 0x00000003ff108219 */ /* 0x000fc60000011610 */
[----:B------:R-:W-:Y:S01]  /*21b0*/  IMAD R2, R126, R2, R5 ;  /* 0x000000027e027224 */ /* 0x000fe200078e0205 */
[----:B------:R-:W-:-:S05]  /*21c0*/  @!P0 SEL R3, R7, R16, !P3 ;  /* 0x0000001007038207 */ /* 0x000fca0005800000 */
[--C-:B------:R-:W-:Y:S02]  /*21d0*/  @!P0 IMAD.IADD R6, R6, 0x1, -R3.reuse ;  /* 0x0000000106068824 */ /* 0x100fe400078e0a03 */
[----:B------:R-:W-:Y:S01]  /*21e0*/  @!P0 IMAD R3, R2, R19, R3 ;  /* 0x0000001302038224 */ /* 0x000fe200078e0203 */
[----:B------:R-:W-:Y:S01]  /*21f0*/  IADD3 R2, PT, PT, -R7, RZ, RZ ;  /* 0x000000ff07027210 */ /* 0x000fe20007ffe1ff */
[----:B------:R-:W-:Y:S02]  /*2200*/  @!P0 IMAD R5, R126, R6, R7 ;  /* 0x000000067e058224 */ /* 0x000fe400078e0207 */
[----:B------:R-:W-:Y:S02]  /*2210*/  @!P0 IMAD.MOV.U32 R7, RZ, RZ, R3 ;  /* 0x000000ffff078224 */ /* 0x000fe400078e0003 */
[----:B------:R-:W-:Y:S02]  /*2220*/  IMAD R2, R18, R2, R11 ;  /* 0x0000000212027224 */ /* 0x000fe400078e020b */
[----:B------:R-:W-:-:S02]  /*2230*/  IMAD R8, R5, R4, R8 ;  /* 0x0000000405087224 */ /* 0x000fc400078e0208 */
[----:B------:R-:W-:Y:S02]  /*2240*/  IMAD R11, R7, R18, R2 ;  /* 0x00000012070b7224 */ /* 0x000fe400078e0202 */
.L_x_34:
[----:B------:R-:W1:Y:S02]  /*2250*/  LDCU UR8, c[0x0][0xb30] ;  /* 0x00016600ff0877ac */ /* 0x000e640008000800 */
[----:B-1----:R-:W-:-:S09]  /*2260*/  UISETP.NE.AND UP0, UPT, UR8, 0x1, UPT ;  /* 0x000000010800788c */ /* 0x002fd2000bf05270 */
[----:B------:R-:W-:Y:S05]  /*2270*/  BRA.U UP0, `(.L_x_35) ;  /* 0x0000000100407547 */ /* 0x000fea000b800000 */
[----:B------:R-:W1:Y:S08]  /*2280*/  LDC.64 R4, c[0x0][0xb10] ;  /* 0x0002c400ff047b82 */ /* 0x000e700000000a00 */
[----:B------:R-:W3:Y:S08]  /*2290*/  LDC.64 R2, c[0x0][0xb18] ;  /* 0x0002c600ff027b82 */ /* 0x000ef00000000a00 */
[----:B------:R-:W4:Y:S08]  /*22a0*/  LDC R6, c[0x0][0xb20] ;  /* 0x0002c800ff067b82 */ /* 0x000f300000000800 */
[----:B------:R-:W2:Y:S01]  /*22b0*/  LDC R16, c[0x0][0xb0c] ;  /* 0x0002c300ff107b82 */ /* 0x000ea20000000800 */
[----:B-1----:R-:W-:-:S05]  /*22c0*/  IMAD.HI.U32 R4, R11, R4, RZ ;  /* 0x000000040b047227 */ /* 0x002fca00078e00ff */
[----:B------:R-:W-:Y:S01]  /*22d0*/  SHF.R.U32.HI R4, RZ, R5, R4 ;  /* 0x00000005ff047219 */ /* 0x000fe20000011604 */
[----:B---3--:R-:W-:Y:S01]  /*22e0*/  IMAD.HI.U32 R3, R8, R3, RZ ;  /* 0x0000000308037227 */ /* 0x008fe200078e00ff */
[----:B------:R-:W-:-:S04]  /*22f0*/  ISETP.NE.AND P0, PT, R2, 0x1, PT ;  /* 0x000000010200780c */ /* 0x000fc80003f05270 */
[----:B----4-:R-:W-:-:S04]  /*2300*/  SHF.R.U32.HI R3, RZ, R6, R3 ;  /* 0x00000006ff037219 */ /* 0x010fc80000011603 */
[----:B------:R-:W-:Y:S02]  /*2310*/  SEL R3, R8, R3, !P0 ;  /* 0x0000000308037207 */ /* 0x000fe40004000000 */
[----:B--2---:R-:W-:-:S04]  /*2320*/  ISETP.NE.AND P1, PT, R16, 0x1, PT ;  /* 0x000000011000780c */ /* 0x004fc80003f25270 */
[----:B------:R-:W-:-:S05]  /*2330*/  SEL R4, R11, R4, !P1 ;  /* 0x000000040b047207 */ /* 0x000fca0004800000 */
[----:B------:R-:W-:Y:S02]  /*2340*/  IMAD.IADD R5, R3, 0x1, -R4 ;  /* 0x0000000103057824 */ /* 0x000fe400078e0a04 */
[----:B------:R-:W-:Y:S02]  /*2350*/  IMAD.IADD R3, R4, 0x1, -R3 ;  /* 0x0000000104037824 */ /* 0x000fe400078e0a03 */
[----:B------:R-:W-:Y:S02]  /*2360*/  IMAD R11, R5, R16, R11 ;  /* 0x00000010050b7224 */ /* 0x000fe400078e020b */
[----:B------:R-:W-:-:S07]  /*2370*/  IMAD R8, R3, R2, R8 ;  /* 0x0000000203087224 */ /* 0x000fce00078e0208 */
.L_x_35:
[----:B------:R-:W-:Y:S01]  /*2380*/  VIADD R14, R14, 0x1 ;  /* 0x000000010e0e7836 */ /* 0x000fe20000000000 */
[----:B------:R-:W-:Y:S01]  /*2390*/  UPLOP3.LUT UP3, UPT, UPT, UPT, UPT, 0x80, 0x8 ;  /* 0x000000000008789c */ /* 0x000fe20003f6f070 */
[----:B------:R-:W-:Y:S02]  /*23a0*/  IMAD.IADD R177, R11, 0x1, R174 ;  /* 0x000000010bb17824 */ /* 0x000fe400078e02ae */
[----:B------:R-:W-:Y:S01]  /*23b0*/  IMAD.IADD R175, R8, 0x1, R163 ;  /* 0x0000000108af7824 */ /* 0x000fe200078e02a3 */
[----:B------:R-:W-:-:S04]  /*23c0*/  ISETP.NE.AND P0, PT, R14, 0x2, PT ;  /* 0x000000020e00780c */ /* 0x000fc80003f05270 */
[----:B------:R-:W-:Y:S02]  /*23d0*/  SEL R2, RZ, 0x1, P0 ;  /* 0x00000001ff027807 */ /* 0x000fe40000000000 */
[----:B------:R-:W-:Y:S02]  /*23e0*/  SEL R14, R14, RZ, P0 ;  /* 0x000000ff0e0e7207 */ /* 0x000fe40000000000 */
[----:B------:R-:W-:Y:S01]  /*23f0*/  LOP3.LUT R13, R13, R2, RZ, 0x3c, !PT ;  /* 0x000000020d0d7212 */ /* 0x000fe200078e3cff */
[----:B------:R-:W-:Y:S06]  /*2400*/  @P2 BRA `(.L_x_36) ;  /* 0xfffffff000942947 */ /* 0x000fec000383ffff */
[----:B------:R-:W-:Y:S01]  /*2410*/  UIADD3 UR4, UPT, UPT, UR4, 0x88, URZ ;  /* 0x0000008804047890 */ /* 0x000fe2000fffe0ff */
[----:B------:R-:W-:-:S03]  /*2420*/  SHF.L.U32 R3, R15, 0x1f, RZ ;  /* 0x0000001f0f037819 */ /* 0x000fc600000006ff */
[----:B------:R-:W-:-:S09]  /*2430*/  ULEA UR5, UR6, UR4, 0x3 ;  /* 0x0000000406057291 */ /* 0x000fd2000f8e18ff */
[----:B------:R-:W1:Y:S02]  /*2440*/  SYNCS.PHASECHK.TRANS64.TRYWAIT P0, [UR5], R3 ;  /* 0x00000003ff0075a7 */ /* 0x000e640008001105 */
[----:B-1----:R-:W-:Y:S05]  /*2450*/  @!P0 BRA `(.L_x_37) ;  /* 0x000000b000bc8947 */ /* 0x002fea0003800000 */
.L_x_115:
[----:B------:R-:W-:-:S04]  /*2460*/  UIADD3 UR6, UPT, UPT, UR6, 0x1, URZ ;  /* 0x0000000106067890 */ /* 0x000fc8000fffe0ff */
[----:B------:R-:W-:-:S04]  /*2470*/  UISETP.NE.AND UP0, UPT, UR6, 0x11, UPT ;  /* 0x000000110600788c */ /* 0x000fc8000bf05270 */
[----:B------:R-:W-:Y:S02]  /*2480*/  USEL UR7, URZ, 0x1, UP0 ;  /* 0x00000001ff077887 */ /* 0x000fe40008000000 */
[----:B------:R-:W-:-:S04]  /*2490*/  USEL UR6, UR6, URZ, UP0 ;  /* 0x000000ff06067287 */ /* 0x000fc80008000000 */
[----:B------:R-:W-:Y:S01]  /*24a0*/  ULEA UR5, UR6, UR4, 0x3 ;  /* 0x0000000406057291 */ /* 0x000fe2000f8e18ff */
[----:B------:R-:W-:-:S04]  /*24b0*/  LOP3.LUT R2, R15, UR7, RZ, 0x3c, !PT ;  /* 0x000000070f027c12 */ /* 0x000fc8000f8e3cff */
[----:B-1----:R-:W-:-:S04]  /*24c0*/  SHF.L.U32 R3, R2, 0x1f, RZ ;  /* 0x0000001f02037819 */ /* 0x002fc800000006ff */
[----:B------:R-:W1:Y:S02]  /*24d0*/  SYNCS.PHASECHK.TRANS64.TRYWAIT P0, [UR5], R3 ;  /* 0x00000003ff0075a7 */ /* 0x000e640008001105 */
[----:B-1----:R-:W-:Y:S05]  /*24e0*/  @!P0 BRA `(.L_x_38) ;  /* 0x000000b000b08947 */ /* 0x002fea0003800000 */
.L_x_117:
        /* <DEDUP_REMOVED lines=9> */
.L_x_119:
        /* <DEDUP_REMOVED lines=9> */
.L_x_121:
        /* <DEDUP_REMOVED lines=9> */
.L_x_123:
        /* <DEDUP_REMOVED lines=9> */
.L_x_125:
        /* <DEDUP_REMOVED lines=9> */
.L_x_127:
        /* <DEDUP_REMOVED lines=9> */
.L_x_129:
        /* <DEDUP_REMOVED lines=9> */
.L_x_131:
        /* <DEDUP_REMOVED lines=9> */
.L_x_133:
        /* <DEDUP_REMOVED lines=9> */
.L_x_135:
        /* <DEDUP_REMOVED lines=9> */
.L_x_137:
        /* <DEDUP_REMOVED lines=9> */
.L_x_139:
        /* <DEDUP_REMOVED lines=9> */
.L_x_141:
        /* <DEDUP_REMOVED lines=9> */
.L_x_143:
        /* <DEDUP_REMOVED lines=9> */
.L_x_145:
[----:B------:R-:W-:-:S04]  /*2cd0*/  UIADD3 UR6, UPT, UPT, UR6, 0x1, URZ ;  /* 0x0000000106067890 */ /* 0x000fc8000fffe0ff */
[----:B------:R-:W-:-:S04]  /*2ce0*/  UISETP.NE.AND UP0, UPT, UR6, 0x11, UPT ;  /* 0x000000110600788c */ /* 0x000fc8000bf05270 */
[----:B------:R-:W-:Y:S02]  /*2cf0*/  USEL UR5, URZ, 0x1, UP0 ;  /* 0x00000001ff057887 */ /* 0x000fe40008000000 */
[----:B------:R-:W-:-:S04]  /*2d00*/  USEL UR6, UR6, URZ, UP0 ;  /* 0x000000ff06067287 */ /* 0x000fc80008000000 */
[----:B------:R-:W-:Y:S01]  /*2d10*/  ULEA UR6, UR6, UR4, 0x3 ;  /* 0x0000000406067291 */ /* 0x000fe2000f8e18ff */
[----:B-1----:R-:W-:-:S04]  /*2d20*/  LOP3.LUT R3, R2, UR5, RZ, 0x3c, !PT ;  /* 0x0000000502037c12 */ /* 0x002fc8000f8e3cff */
[----:B------:R-:W-:Y:S01]  /*2d30*/  SHF.L.U32 R3, R3, 0x1f, RZ ;  /* 0x0000001f03037819 */ /* 0x000fe200000006ff */
[----:B--2---:R-:W-:-:S07]  /*2d40*/  IMAD.U32 R0, RZ, RZ, UR6 ;  /* 0x00000006ff007e24 */ /* 0x004fce000f8e00ff */
.L_x_53:
[----:B-1----:R1:W2:Y:S02]  /*2d50*/  SYNCS.PHASECHK.TRANS64.TRYWAIT P0, [R0+URZ], R3 ;  /* 0x00000003000075a7 */ /* 0x0022a400080011ff */
[----:B--2---:R-:W-:Y:S05]  /*2d60*/  @!P0 NANOSLEEP.SYNCS 0x989680 ;  /* 0x009896800000895d */ /* 0x004fea0003900000 */
[----:B------:R-:W2:Y:S02]  /*2d70*/  @!P0 SYNCS.PHASECHK.TRANS64 P0, [R0+URZ], R3 ;  /* 0x00000003000085a7 */ /* 0x000ea400080010ff */
[----:B--2---:R-:W-:Y:S05]  /*2d80*/  @P0 EXIT ;  /* 0x000000000000094d */ /* 0x004fea0003800000 */
[----:B------:R-:W-:Y:S05]  /*2d90*/  BRA `(.L_x_53) ;  /* 0xfffffffc00ec7947 */ /* 0x000fea000383ffff */
.L_x_18:
[----:B------:R-:W-:-:S04]  /*2da0*/  UISETP.NE.AND UP0, UPT, UR37, URZ, UPT ;  /* 0x000000ff2500728c */ /* 0x000fc8000bf05270 */
[----:B------:R-:W-:-:S09]  /*2db0*/  UISETP.NE.OR UP0, UPT, UR8, 0x1, UP0 ;  /* 0x000000010800788c */ /* 0x000fd20008705670 */
[----:B------:R-:W-:Y:S05]  /*2dc0*/  BRA.U UP0, `(.L_x_54) ;  /* 0x0000000500487547 */ /* 0x000fea000b800000 */
[----:B------:R-:W-:Y:S01]  /*2dd0*/  ISETP.NE.AND P2, PT, R2, RZ, PT ;  /* 0x000000ff0200720c */ /* 0x000fe20003f45270 */
[----:B------:R-:W-:Y:S01]  /*2de0*/  IMAD.MOV.U32 R12, RZ, RZ, 0x1 ;  /* 0x00000001ff0c7424 */ /* 0x000fe200078e00ff */
[----:B------:R-:W-:Y:S02]  /*2df0*/  CS2R R10, SRZ ;  /* 0x00000000000a7805 */ /* 0x000fe4000001ff00 */
[----:B------:R-:W-:Y:S01]  /*2e00*/  CS2R R8, SRZ ;  /* 0x0000000000087805 */ /* 0x000fe2000001ff00 */
[----:B------:R-:W-:Y:S01]  /*2e10*/  UMOV UR4, 0x400 ;  /* 0x0000040000047882 */ /* 0x000fe20000000000 */
[----:B------:R-:W-:Y:S01]  /*2e20*/  UMOV UR6, URZ ;  /* 0x000000ff00067c82 */ /* 0x000fe20008000000 */
[----:B------:R-:W-:-:S12]  /*2e30*/  ULEA UR37, UR37, UR4, 0x18 ;  /* 0x0000000425257291 */ /* 0x000fd8000f8ec0ff */
.L_x_58:
[----:B------:R-:W-:Y:S02]  /*2e40*/  LEA R0, R8, UR37, 0x3 ;  /* 0x0000002508007c11 */ /* 0x000fe4000f8e18ff */
[----:B------:R-:W-:-:S03]  /*2e50*/  SHF.L.U32 R5, R9, 0x1f, RZ ;  /* 0x0000001f09057819 */ /* 0x000fc600000006ff */
[----:B------:R-:W-:Y:S01]  /*2e60*/  VIADD R4, R0, 0x1a0 ;  /* 0x000001a000047836 */ /* 0x000fe20000000000 */
[----:B------:R-:W1:Y:S02]  /*2e70*/  SYNCS.PHASECHK.TRANS64.TRYWAIT P0, [R0+URZ+0x190], R5 ;  /* 0x00019005000075a7 */ /* 0x000e6400080011ff */
[----:B-1----:R-:W-:Y:S05]  /*2e80*/  @!P0 BRA `(.L_x_55) ;  /* 0x000000ac00b08947 */ /* 0x002fea0003800000 */
.L_x_146:
[----:B------:R-:W-:Y:S01]  /*2e90*/  ULEA UR5, UR6, UR37, 0x3 ;  /* 0x0000002506057291 */ /* 0x000fe2000f8e18ff */
[----:B------:R-:W-:Y:S02]  /*2ea0*/  PRMT R4, RZ, 0x654, R4 ;  /* 0x00000654ff047816 */ /* 0x000fe40000000004 */
[----:B-1----:R-:W-:Y:S01]  /*2eb0*/  SHF.L.U32 R5, R12, 0x1f, RZ ;  /* 0x0000001f0c057819 */ /* 0x002fe200000006ff */
[----:B------:R-:W-:Y:S01]  /*2ec0*/  UIADD3 UR4, UPT, UPT, UR5, 0x130, URZ ;  /* 0x0000013005047890 */ /* 0x000fe2000fffe0ff */
[----:B------:R1:W-:Y:S05]  /*2ed0*/  SYNCS.ARRIVE.TRANS64.RED.A1T0 RZ, [R4+URZ], RZ ;  /* 0x000000ff04ff79a7 */ /* 0x0003ea00081004ff */
[----:B------:R-:W-:Y:S01]  /*2ee0*/  IMAD.U32 R7, RZ, RZ, UR4 ;  /* 0x00000004ff077e24 */ /* 0x000fe2000f8e00ff */
[----:B------:R-:W2:Y:S04]  /*2ef0*/  SYNCS.PHASECHK.TRANS64.TRYWAIT P0, [UR5+0x140], R5 ;  /* 0x00014005ff0075a7 */ /* 0x000ea80008001105 */
[----:B------:R-:W-:Y:S01]  /*2f00*/  PRMT R6, R2, 0x654, R7 ;  /* 0x0000065402067816 */ /* 0x000fe20000000007 */
[----:B-1----:R-:W-:Y:S01]  /*2f10*/  @!P2 IMAD.MOV.U32 R4, RZ, RZ, 0x10 ;  /* 0x00000010ff04a424 */ /* 0x002fe200078e00ff */
[----:B--2---:R-:W-:Y:S06]  /*2f20*/  @!P0 BRA `(.L_x_56) ;  /* 0x000000ac009c8947 */ /* 0x004fec0003800000 */
.L_x_148:
[----:B------:R-:W-:Y:S01]  /*2f30*/  ULEA UR4, UR6, UR37, 0x4 ;  /* 0x0000002506047291 */ /* 0x000fe2000f8e20ff */
[----:B------:R-:W-:Y:S01]  /*2f40*/  SEL R3, R6, R3, !P2 ;  /* 0x0000000306037207 */ /* 0x000fe20005000000 */
[----:B------:R-:W-:Y:S01]  /*2f50*/  UIADD3 UR5, UPT, UPT, UR5, 0x130, URZ ;  /* 0x0000013005057890 */ /* 0x000fe2000fffe0ff */
[----:B-1----:R-:W-:Y:S01]  /*2f60*/  LEA R0, R11, UR37, 0x3 ;  /* 0x000000250b007c11 */ /* 0x002fe2000f8e18ff */
[----:B------:R-:W-:Y:S01]  /*2f70*/  UIADD3 UR4, UPT, UPT, UR4, 0x1c0, URZ ;  /* 0x000001c004047890 */ /* 0x000fe2000fffe0ff */
[----:B------:R-:W-:Y:S01]  /*2f80*/  SHF.L.U32 R5, R10, 0x1f, RZ ;  /* 0x0000001f0a057819 */ /* 0x000fe200000006ff */
[----:B------:R1:W-:Y:S01]  /*2f90*/  @!P2 SYNCS.ARRIVE.TRANS64.RED RZ, [R3+URZ], R4 ;  /* 0x0000000403ffa9a7 */ /* 0x0003e200080004ff */
[----:B------:R-:W-:Y:S01]  /*2fa0*/  UIADD3 UR6, UPT, UPT, UR6, 0x1, URZ ;  /* 0x0000000106067890 */ /* 0x000fe2000fffe0ff */
[----:B------:R-:W-:-:S03]  /*2fb0*/  VIADD R8, R8, 0x1 ;  /* 0x0000000108087836 */ /* 0x000fc60000000000 */
[----:B------:R-:W-:Y:S02]  /*2fc0*/  UISETP.NE.AND UP0, UPT, UR6, 0x2, UPT ;  /* 0x000000020600788c */ /* 0x000fe4000bf05270 */
[----:B------:R-:W-:Y:S06]  /*2fd0*/  UGETNEXTWORKID.BROADCAST [UR4], [UR5] ;  /* 0x00000000040073ca */ /* 0x000fec0008000100 */
[----:B------:R-:W-:Y:S01]  /*2fe0*/  USEL UR4, URZ, 0x1, UP0 ;  /* 0x00000001ff047887 */ /* 0x000fe20008000000 */
[----:B------:R-:W-:Y:S01]  /*2ff0*/  ISETP.NE.AND P0, PT, R8, 0x2, PT ;  /* 0x000000020800780c */ /* 0x000fe20003f05270 */
[----:B------:R-:W-:Y:S01]  /*3000*/  USEL UR6, UR6, URZ, UP0 ;  /* 0x000000ff06067287 */ /* 0x000fe20008000000 */
[----:B------:R-:W2:Y:S03]  /*3010*/  SYNCS.PHASECHK.TRANS64.TRYWAIT P1, [R0+URZ+0x130], R5 ;  /* 0x00013005000075a7 */ /* 0x000ea600080211ff */
[----:B------:R-:W-:Y:S01]  /*3020*/  LOP3.LUT R12, R12, UR4, RZ, 0x3c, !PT ;  /* 0x000000040c0c7c12 */ /* 0x000fe2000f8e3cff */
[----:B-12---:R-:W-:Y:S07]  /*3030*/  @!P1 BRA `(.L_x_57) ;  /* 0x000000ac00709947 */ /* 0x006fee0003800000 */
.L_x_149:
[C---:B------:R-:W-:Y:S01]  /*3040*/  LEA R4, R11.reuse, UR37, 0x4 ;  /* 0x000000250b047c11 */ /* 0x040fe2000f8e20ff */
[----:B-1----:R-:W-:Y:S01]  /*3050*/  VIADD R0, R0, 0x140 ;  /* 0x0000014000007836 */ /* 0x002fe20000000000 */
[----:B------:R-:W-:Y:S01]  /*3060*/  SEL R8, R8, RZ, P0 ;  /* 0x000000ff08087207 */ /* 0x000fe20000000000 */
[----:B------:R-:W-:-:S03]  /*3070*/  VIADD R11, R11, 0x1 ;  /* 0x000000010b0b7836 */ /* 0x000fc60000000000 */
[----:B------:R-:W1:Y:S01]  /*3080*/  LDS.128 R4, [R4+0x1c0] ;  /* 0x0001c00004047984 */ /* 0x000e620000000c00 */
[----:B------:R-:W-:Y:S02]  /*3090*/  PRMT R0, RZ, 0x654, R0 ;  /* 0x00000654ff007816 */ /* 0x000fe40000000000 */
[C---:B------:R-:W-:Y:S01]  /*30a0*/  ISETP.NE.AND P1, PT, R11.reuse, 0x2, PT ;  /* 0x000000020b00780c */ /* 0x040fe20003f25270 */
[----:B------:R-:W-:Y:S01]  /*30b0*/  @!PT LDS RZ, [RZ] ;  /* 0x00000000fffff984 */ /* 0x000fe20000000800 */
[----:B------:R-:W-:Y:S01]  /*30c0*/  @!PT LDS RZ, [RZ] ;  /* 0x00000000fffff984 */ /* 0x000fe20000000800 */
[----:B------:R-:W-:Y:S01]  /*30d0*/  @!PT LDS RZ, [RZ] ;  /* 0x00000000fffff984 */ /* 0x000fe20000000800 */
[----:B------:R-:W-:Y:S01]  /*30e0*/  @!PT LDS RZ, [RZ] ;  /* 0x00000000fffff984 */ /* 0x000fe20000000800 */
[----:B------:R2:W-:Y:S06]  /*30f0*/  MEMBAR.ALL.CTA ;  /* 0x0000000000007992 */ /* 0x0005ec0000008000 */
[----:B--2---:R-:W2:Y:S01]  /*3100*/  FENCE.VIEW.ASYNC.S ;  /* 0x00000000000073c6 */ /* 0x004ea20000000000 */
[----:B------:R-:W-:Y:S01]  /*3110*/  SEL R11, R11, RZ, P1 ;  /* 0x000000ff0b0b7207 */ /* 0x000fe20000800000 */
[----:B--2---:R2:W-:Y:S01]  /*3120*/  SYNCS.ARRIVE.TRANS64.RED.A1T0 RZ, [R0+URZ], RZ ;  /* 0x000000ff00ff79a7 */ /* 0x0045e200081004ff */
[----:B-1----:R-:W-:-:S02]  /*3130*/  LOP3.LUT P3, RZ, R6, 0x1, RZ, 0xc0, !PT ;  /* 0x0000000106ff7812 */ /* 0x002fc4000786c0ff */
[----:B------:R-:W-:-:S04]  /*3140*/  SEL R5, RZ, 0x1, P1 ;  /* 0x00000001ff057807 */ /* 0x000fc80000800000 */
[----:B------:R-:W-:Y:S02]  /*3150*/  LOP3.LUT R10, R10, R5, RZ, 0x3c, !PT ;  /* 0x000000050a0a7212 */ /* 0x000fe400078e3cff */
[----:B--2---:R-:W-:-:S04]  /*3160*/  SEL R0, RZ, 0x1, P0 ;  /* 0x00000001ff007807 */ /* 0x004fc80000000000 */
[----:B------:R-:W-:Y:S01]  /*3170*/  LOP3.LUT R9, R9, R0, RZ, 0x3c, !PT ;  /* 0x0000000009097212 */ /* 0x000fe200078e3cff */
[----:B------:R-:W-:Y:S06]  /*3180*/  @P3 BRA `(.L_x_58) ;  /* 0xfffffffc002c3947 */ /* 0x000fec000383ffff */
[----:B------:R-:W-:Y:S01]  /*3190*/  ULEA UR5, UR6, UR37, 0x3 ;  /* 0x0000002506057291 */ /* 0x000fe2000f8e18ff */
[----:B------:R-:W-:-:S08]  /*31a0*/  SHF.L.U32 R3, R12, 0x1f, RZ ;  /* 0x0000001f0c037819 */ /* 0x000fd000000006ff */
[----:B------:R-:W1:Y:S02]  /*31b0*/  SYNCS.PHASECHK.TRANS64 P0, [UR5+0x140], R3 ;  /* 0x00014003ff0075a7 */ /* 0x000e640008001005 */
[----:B-1----:R-:W-:Y:S05]  /*31c0*/  @P0 BRA `(.L_x_59) ;  /* 0x0000000000080947 */ /* 0x002fea0003800000 */
[----:B------:R-:W1:Y:S02]  /*31d0*/  SYNCS.PHASECHK.TRANS64.TRYWAIT P0, [UR5+0x140], R3 ;  /* 0x00014003ff0075a7 */ /* 0x000e640008001105 */
[----:B-1----:R-:W-:Y:S05]  /*31e0*/  @!P0 BRA `(.L_x_60) ;  /* 0x000000ac00188947 */ /* 0x002fea0003800000 */
.L_x_59:
[----:B------:R-:W-:-:S04]  /*31f0*/  UIADD3 UR4, UPT, UPT, UR6, 0x1, URZ ;  /* 0x0000000106047890 */ /* 0x000fc8000fffe0ff */
[----:B------:R-:W-:-:S04]  /*3200*/  UISETP.NE.AND UP0, UPT, UR4, 0x2, UPT ;  /* 0x000000020400788c */ /* 0x000fc8000bf05270 */
[----:B------:R-:W-:Y:S02]  /*3210*/  USEL UR7, URZ, 0x1, UP0 ;  /* 0x00000001ff077887 */ /* 0x000fe40008000000 */
[----:B------:R-:W-:-:S04]  /*3220*/  USEL UR4, UR4, URZ, UP0 ;  /* 0x000000ff04047287 */ /* 0x000fc80008000000 */
[----:B------:R-:W-:Y:S01]  /*3230*/  ULEA UR4, UR4, UR37, 0x3 ;  /* 0x0000002504047291 */ /* 0x000fe2000f8e18ff */
[----:B-1----:R-:W-:-:S04]  /*3240*/  LOP3.LUT R3, R12, UR7, RZ, 0x3c, !PT ;  /* 0x000000070c037c12 */ /* 0x002fc8000f8e3cff */
[----:B------:R-:W-:-:S04]  /*3250*/  SHF.L.U32 R0, R3, 0x1f, RZ ;  /* 0x0000001f03007819 */ /* 0x000fc800000006ff */
[----:B------:R-:W1:Y:S02]  /*3260*/  SYNCS.PHASECHK.TRANS64 P0, [UR4+0x140], R0 ;  /* 0x00014000ff0075a7 */ /* 0x000e640008001004 */
[----:B-1----:R-:W-:Y:S05]  /*3270*/  @P0 EXIT ;  /* 0x000000000000094d */ /* 0x002fea0003800000 */
[----:B------:R-:W-:Y:S02]  /*3280*/  SHF.L.U32 R3, R3, 0x1f, RZ ;  /* 0x0000001f03037819 */ /* 0x000fe400000006ff */
[----:B------:R-:W-:-:S07]  /*3290*/  MOV R0, UR4 ;  /* 0x0000000400007c02 */ /* 0x000fce0008000f00 */
.L_x_61:
[----:B-1----:R1:W2:Y:S02]  /*32a0*/  SYNCS.PHASECHK.TRANS64.TRYWAIT P0, [R0+URZ+0x140], R3 ;  /* 0x00014003000075a7 */ /* 0x0022a400080011ff */
[----:B--2---:R-:W-:Y:S05]  /*32b0*/  @!P0 NANOSLEEP.SYNCS 0x989680 ;  /* 0x009896800000895d */ /* 0x004fea0003900000 */
[----:B------:R-:W2:Y:S02]  /*32c0*/  @!P0 SYNCS.PHASECHK.TRANS64 P0, [R0+URZ+0x140], R3 ;  /* 0x00014003000085a7 */ /* 0x000ea400080010ff */
[----:B--2---:R-:W-:Y:S05]  /*32d0*/  @P0 EXIT ;  /* 0x000000000000094d */ /* 0x004fea0003800000 */
[----:B------:R-:W-:Y:S05]  /*32e0*/  BRA `(.L_x_61) ;  /* 0xfffffffc00ec7947 */ /* 0x000fea000383ffff */
.L_x_54:
[----:B------:R-:W-:-:S09]  /*32f0*/  UISETP.NE.AND UP0, UPT, UR8, URZ, UPT ;  /* 0x000000ff0800728c */ /* 0x000fd2000bf05270 */
[----:B------:R-:W-:Y:S05]  /*3300*/  BRA.U UP0, `(.L_x_62) ;  /* 0x0000000d007c7547 */ /* 0x000fea000b800000 */
[----:B------:R-:W-:Y:S01]  /*3310*/  UMOV UR4, 0x40 ;  /* 0x0000004000047882 */ /* 0x000fe20000000000 */
[----:B------:R-:W-:Y:S01]  /*3320*/  NOP ;  /* 0x0000000000007918 */ /* 0x000fe20000000000 */
[----:B------:R-:W-:Y:S01]  /*3330*/  ULEA UR4, UR37, UR4, 0x18 ;  /* 0x0000000425047291 */ /* 0x000fe2000f8ec0ff */
[----:B------:R-:W-:Y:S02]  /*3340*/  UMOV UR5, 0x400 ;  /* 0x0000040000057882 */ /* 0x000fe40000000000 */
[----:B------:R-:W-:-:S06]  /*3350*/  ULEA UR37, UR37, UR5, 0x18 ;  /* 0x0000000525257291 */ /* 0x000fcc000f8ec0ff */
[----:B------:R-:W1:Y:S02]  /*3360*/  LDS.U8 R0, [UR4+0x1c] ;  /* 0x00001c04ff007984 */ /* 0x000e640008000000 */
[----:B-1----:R-:W-:-:S13]  /*3370*/  ISETP.NE.AND P0, PT, R0, RZ, PT ;  /* 0x000000ff0000720c */ /* 0x002fda0003f05270 */
[----:B------:R-:W-:Y:S05]  /*3380*/  @P0 BRA `(.L_x_63) ;  /* 0x0000000000580947 */ /* 0x000fea0003800000 */
[----:B------:R-:W-:-:S13]  /*3390*/  ELECT P0, URZ, PT ;  /* 0x0000000000ff782f */ /* 0x000fda0003800000 */
[----:B------:R-:W-:Y:S05]  /*33a0*/  @!P0 BRA `(.L_x_64) ;  /* 0x0000000000608947 */ /* 0x000fea0003800000 */
[----:B------:R-:W-:Y:S01]  /*33b0*/  UMOV UR5, 0x10 ;  /* 0x0000001000057882 */ /* 0x000fe20000000000 */
[----:B------:R-:W-:Y:S01]  /*33c0*/  HFMA2 R0, -RZ, RZ, 0, 5.9604644775390625e-08 ;  /* 0x00000001ff007431 */ /* 0x000fe200000001ff */
[----:B------:R-:W-:-:S03]  /*33d0*/  MOV R2, 0xffff ;  /* 0x0000ffff00027802 */ /* 0x000fc60000000f00 */
[----:B------:R-:W-:Y:S04]  /*33e0*/  DEPBAR.LE SB1, 0x36 ;  /* 0x00009d800000791a */ /* 0x000fe80000000000 */
[----:B------:R-:W1:Y:S02]  /*33f0*/  UTCATOMSWS.FIND_AND_SET.ALIGN UP0, UR5, UR5 ;  /* 0x00000005000575e3 */ /* 0x000e640008000800 */
[----:B-1----:R-:W-:Y:S01]  /*3400*/  MOV R3, UR5 ;  /* 0x0000000500037c02 */ /* 0x002fe20008000f00 */
[----:B------:R-:W-:Y:S06]  /*3410*/  BRA.U UP0, `(.L_x_65) ;  /* 0x0000000100187547 */ /* 0x000fec000b800000 */
.L_x_66:
[----:B------:R-:W-:Y:S05]  /*3420*/  NANOSLEEP 0x64 ;  /* 0x000000640000795d */ /* 0x000fea0003800000 */
[----:B------:R-:W-:-:S05]  /*3430*/  UMOV UR5, 0x10 ;  /* 0x0000001000057882 */ /* 0x000fca0000000000 */
[----:B------:R-:W-:Y:S04]  /*3440*/  DEPBAR.LE SB1, 0x36 ;  /* 0x00009d800000791a */ /* 0x000fe80000000000 */
[----:B------:R-:W1:Y:S02]  /*3450*/  UTCATOMSWS.FIND_AND_SET.ALIGN UP0, UR5, UR5 ;  /* 0x00000005000575e3 */ /* 0x000e640008000800 */
[----:B-1----:R-:W-:Y:S01]  /*3460*/  MOV R3, UR5 ;  /* 0x0000000500037c02 */ /* 0x002fe20008000f00 */
[----:B------:R-:W-:Y:S05]  /*3470*/  BRA.U !UP0, `(.L_x_66) ;  /* 0xfffffffd08e87547 */ /* 0x000fea000b83ffff */
.L_x_65:
[-C--:B------:R-:W-:Y:S02]  /*3480*/  SHF.L.U32 R2, R2, R3.reuse, RZ ;  /* 0x0000000302027219 */ /* 0x080fe400000006ff */
[----:B------:R-:W-:Y:S01]  /*3490*/  SHF.L.U32 R0, R0, R3, RZ ;  /* 0x0000000300007219 */ /* 0x000fe200000006ff */
[----:B------:R-:W-:Y:S02]  /*34a0*/  IMAD.SHL.U32 R3, R3, 0x20, RZ ;  /* 0x0000002003037824 */ /* 0x000fe400078e00ff */
[----:B------:R1:W-:Y:S04]  /*34b0*/  ATOMS.OR RZ, [UR4+0x14], R2 ;  /* 0x00001402ffff798c */ /* 0x0003e8000b000004 */
[----:B------:R1:W-:Y:S04]  /*34c0*/  ATOMS.OR RZ, [UR4+0x18], R0 ;  /* 0x00001800ffff798c */ /* 0x0003e8000b000004 */
[----:B------:R1:W-:Y:S01]  /*34d0*/  STS [UR37+0x1e0], R3 ;  /* 0x0001e003ff007988 */ /* 0x0003e20008000825 */
[----:B------:R-:W-:Y:S05]  /*34e0*/  BRA `(.L_x_64) ;  /* 0x0000000000107947 */ /* 0x000fea0003800000 */
.L_x_63:
[----:B------:R-:W-:Y:S02]  /*34f0*/  MOV R0, 0xffffffff ;  /* 0xffffffff00007802 */ /* 0x000fe40000000f00 */
[----:B------:R-:W-:-:S03]  /*3500*/  MOV R2, 0x3530 ;  /* 0x0000353000027802 */ /* 0x000fc60000000f00 */
[----:B------:R1:W-:Y:S04]  /*3510*/  STS [UR37+0x1e0], R0 ;  /* 0x0001e000ff007988 */ /* 0x0003e80008000825 */
[----:B-1-3-5:R-:W-:Y:S05]  /*3520*/  CALL.REL.NOINC `($__internal_1_$__cuda_sm10x_tcgen05_guardrail_trap_phase_invalid_during_alloc) ;  /* 0x000000ac00947944 */ /* 0x02afea0003c00000 */
.L_x_64:
[----:B------:R-:W-:Y:S05]  /*3530*/  WARPSYNC.ALL ;  /* 0x0000000000007948 */ /* 0x000fea0003800000 */
[----:B------:R-:W2:Y:S01]  /*3540*/  S2UR UR6, SR_CgaCtaId ;  /* 0x00000000000679c3 */ /* 0x000ea20000008800 */
[----:B------:R-:W-:Y:S01]  /*3550*/  UMOV UR4, 0x400 ;  /* 0x0000040000047882 */ /* 0x000fe20000000000 */
[----:B------:R-:W-:-:S06]  /*3560*/  NOP ;  /* 0x0000000000007918 */ /* 0x000fcc0000000000 */
[----:B------:R-:W-:Y:S06]  /*3570*/  BAR.ARV 0x6, 0xa0 ;  /* 0x0182800000007b1d */ /* 0x000fec0000002000 */
[----:B------:R-:W4:Y:S01]  /*3580*/  LDCU UR7, c[0x0][0x38c] ;  /* 0x00007180ff0777ac */ /* 0x000f220008000800 */
[----:B------:R-:W-:Y:S01]  /*3590*/  IMAD.MOV.U32 R11, RZ, RZ, 0x1 ;  /* 0x00000001ff0b7424 */ /* 0x000fe200078e00ff */
[----:B------:R-:W-:Y:S01]  /*35a0*/  CS2R R8, SRZ ;  /* 0x0000000000087805 */ /* 0x000fe2000001ff00 */
[----:B------:R-:W-:Y:S01]  /*35b0*/  IMAD.MOV.U32 R10, RZ, RZ, RZ ;  /* 0x000000ffff0a7224 */ /* 0x000fe200078e00ff */
[----:B------:R-:W-:Y:S01]  /*35c0*/  UMOV UR18, URZ ;  /* 0x000000ff00127c82 */ /* 0x000fe20008000000 */
[----:B------:R-:W-:Y:S01]  /*35d0*/  UMOV UR17, URZ ;  /* 0x000000ff00117c82 */ /* 0x000fe20008000000 */
[----:B------:R-:W-:Y:S01]  /*35e0*/  UMOV UR22, 0x0 ;  /* 0x0000000000167882 */ /* 0x000fe20000000000 */
[----:B------:R-:W-:Y:S01]  /*35f0*/  UMOV UR23, 0x8100010 ;  /* 0x0810001000177882 */ /* 0x000fe20000000000 */
[----:B------:R-:W-:Y:S01]  /*3600*/  UMOV UR20, 0x0 ;  /* 0x0000000000147882 */ /* 0x000fe20000000000 */
[----:B------:R-:W-:Y:S01]  /*3610*/  UMOV UR21, 0x8100010 ;  /* 0x0810001000157882 */ /* 0x000fe20000000000 */
[----:B--2---:R-:W-:Y:S01]  /*3620*/  ULEA UR6, UR6, UR4, 0x18 ;  /* 0x0000000406067291 */ /* 0x004fe2000f8ec0ff */
[----:B------:R-:W2:Y:S03]  /*3630*/  LDCU UR4, c[0x0][0x38c] ;  /* 0x00007180ff0477ac */ /* 0x000ea60008000800 */
[----:B------:R-:W-:-:S02]  /*3640*/  UIADD3 UR11, UPT, UPT, UR6, 0x4400, URZ ;  /* 0x00004400060b7890 */ /* 0x000fc4000fffe0ff */
[----:B----4-:R-:W-:-:S03]  /*3650*/  UIADD3 UR7, UPT, UPT, UR7, 0x3f, URZ ;  /* 0x0000003f07077890 */ /* 0x010fc6000fffe0ff */
[----:B-1----:R-:W1:Y:S01]  /*3660*/  LDS R0, [UR6+0x1e0] ;  /* 0x0001e006ff007984 */ /* 0x002e620008000800 */
[----:B------:R-:W-:Y:S02]  /*3670*/  UIADD3 UR12, UPT, UPT, UR6, 0x26400, URZ ;  /* 0x00026400060c7890 */ /* 0x000fe4000fffe0ff */
[----:B------:R-:W-:Y:S02]  /*3680*/  USHF.R.S32.HI UR5, URZ, 0x1f, UR7 ;  /* 0x0000001fff057899 */ /* 0x000fe40008011407 */
[----:B------:R-:W-:Y:S02]  /*3690*/  USHF.R.U32.HI UR11, URZ, 0x4, UR11 ;  /* 0x00000004ff0b7899 */ /* 0x000fe4000801160b */
[----:B------:R-:W-:Y:S02]  /*36a0*/  ULEA.HI UR5, UR5, UR7, URZ, 0x6 ;  /* 0x0000000705057291 */ /* 0x000fe4000f8f30ff */
[----:B------:R-:W-:Y:S02]  /*36b0*/  USHF.R.U32.HI UR12, URZ, 0x4, UR12 ;  /* 0x00000004ff0c7899 */ /* 0x000fe4000801160c */
[----:B------:R-:W-:-:S02]  /*36c0*/  USHF.R.S32.HI UR5, URZ, 0x6, UR5 ;  /* 0x00000006ff057899 */ /* 0x000fc40008011405 */
[----:B------:R-:W-:Y:S02]  /*36d0*/  ULOP3.LUT UR11, UR11, 0x3fff, URZ, 0xc0, !UPT ;  /* 0x00003fff0b0b7892 */ /* 0x000fe4000f8ec0ff */
[----:B------:R-:W-:Y:S02]  /*36e0*/  UISETP.LT.AND UP0, UPT, UR5, 0x1, UPT ;  /* 0x000000010500788c */ /* 0x000fe4000bf01270 */
[----:B------:R-:W-:Y:S02]  /*36f0*/  ULOP3.LUT UR12, UR12, 0x3fff, URZ, 0xc0, !UPT ;  /* 0x00003fff0c0c7892 */ /* 0x000fe4000f8ec0ff */
[----:B------:R-:W-:Y:S02]  /*3700*/  USEL UR10, UR5, 0x1, !UP0 ;  /* 0x00000001050a7887 */ /* 0x000fe4000c000000 */
[----:B------:R-:W-:Y:S02]  /*3710*/  ULOP3.LUT UR11, UR11, 0x10000, URZ, 0xfc, !UPT ;  /* 0x000100000b0b7892 */ /* 0x000fe4000f8efcff */
[----:B------:R-:W-:-:S02]  /*3720*/  ULOP3.LUT UR12, UR12, 0x10000, URZ, 0xfc, !UPT ;  /* 0x000100000c0c7892 */ /* 0x000fc4000f8efcff */
[----:B------:R-:W-:Y:S02]  /*3730*/  UIADD3 UR10, UPT, UPT, -UR10, URZ, URZ ;  /* 0x000000ff0a0a7290 */ /* 0x000fe4000fffe1ff */
[----:B--2---:R-:W-:Y:S01]  /*3740*/  UISETP.GE.AND UP3, UPT, UR4, 0x1, UPT ;  /* 0x000000010400788c */ /* 0x004fe2000bf66270 */
[----:B-1----:R-:W-:-:S15]  /*3750*/  R2UR UR19, R0 ;  /* 0x00000000001372ca */ /* 0x002fde00000e0000 */
.L_x_73:
[----:B------:R-:W-:Y:S02]  /*3760*/  LEA R0, R10, UR6, 0x3 ;  /* 0x000000060a007c11 */ /* 0x000fe4000f8e18ff */
[----:B------:R-:W-:Y:S02]  /*3770*/  SHF.L.U32 R5, R9, 0x1f, RZ ;  /* 0x0000001f09057819 */ /* 0x000fe400000006ff */
[----:B------:R-:W-:Y:S01]  /*3780*/  PLOP3.LUT P0, PT, PT, PT, UP3, 0x80, 0x8 ;  /* 0x000000000008781c */ /* 0x000fe20003f0f038 */
[----:B------:R-:W-:Y:S01]  /*3790*/  VIADD R3, R0, 0x140 ;  /* 0x0000014000037836 */ /* 0x000fe20000000000 */
[----:B-1----:R-:W1:Y:S02]  /*37a0*/  SYNCS.PHASECHK.TRANS64.TRYWAIT P1, [R0+URZ+0x130], R5 ;  /* 0x00013005000075a7 */ /* 0x002e6400080211ff */
[----:B-1--4-:R-:W-:Y:S09]  /*37b0*/  @!P1 BRA `(.L_x_67) ;  /* 0x000000a400bc9947 */ /* 0x012ff20003800000 */
.L_x_151:
[----:B------:R-:W-:Y:S01]  /*37c0*/  LEA R4, R10, UR6, 0x4 ;  /* 0x000000060a047c11 */ /* 0x000fe2000f8e20ff */
[----:B------:R-:W-:Y:S01]  /*37d0*/  @UP3 ULEA UR4, UR17, UR6, 0x3 ;  /* 0x0000000611043291 */ /* 0x000fe2000f8e18ff */
[----:B------:R-:W-:Y:S01]  /*37e0*/  PLOP3.LUT P2, PT, PT, PT, PT, 0x80, 0x8 ;  /* 0x000000000008781c */ /* 0x000fe20003f4f070 */
[----:B------:R-:W-:Y:S01]  /*37f0*/  ULEA UR8, UR18, UR6, 0x3 ;  /* 0x0000000612087291 */ /* 0x000fe2000f8e18ff */
[----:B------:R-:W-:Y:S01]  /*3800*/  PRMT R3, RZ, 0x654, R3 ;  /* 0x00000654ff037816 */ /* 0x000fe20000000003 */
[----:B------:R-:W-:Y:S01]  /*3810*/  ULEA UR9, UR18, UR19, 0x6 ;  /* 0x0000001312097291 */ /* 0x000fe2000f8e30ff */
[----:B-1----:R-:W1:Y:S01]  /*3820*/  LDS.128 R4, [R4+0x1c0] ;  /* 0x0001c00004047984 */ /* 0x002e620000000c00 */
[----:B------:R-:W-:Y:S02]  /*3830*/  @P0 SHF.L.U32 R2, R8, 0x1f, RZ ;  /* 0x0000001f08020819 */ /* 0x000fe400000006ff */
[----:B------:R-:W-:Y:S01]  /*3840*/  SHF.L.U32 R0, R11, 0x1f, RZ ;  /* 0x0000001f0b007819 */ /* 0x000fe200000006ff */
[----:B------:R-:W-:Y:S01]  /*3850*/  @!PT LDS RZ, [RZ] ;  /* 0x00000000fffff984 */ /* 0x000fe20000000800 */
[----:B------:R-:W-:Y:S01]  /*3860*/  @!PT LDS RZ, [RZ] ;  /* 0x00000000fffff984 */ /* 0x000fe20000000800 */
[----:B------:R-:W-:Y:S01]  /*3870*/  @!PT LDS RZ, [RZ] ;  /* 0x00000000fffff984 */ /* 0x000fe20000000800 */
[----:B------:R-:W-:Y:S01]  /*3880*/  @!PT LDS RZ, [RZ] ;  /* 0x00000000fffff984 */ /* 0x000fe20000000800 */
[----:B------:R2:W-:Y:S06]  /*3890*/  MEMBAR.ALL.CTA ;  /* 0x0000000000007992 */ /* 0x0005ec0000008000 */
[----:B--2---:R-:W2:Y:S02]  /*38a0*/  FENCE.VIEW.ASYNC.S ;  /* 0x00000000000073c6 */ /* 0x004ea40000000000 */
[----:B--2---:R2:W-:Y:S01]  /*38b0*/  SYNCS.ARRIVE.TRANS64.RED.A1T0 RZ, [R3+URZ], RZ ;  /* 0x000000ff03ff79a7 */ /* 0x0045e200081004ff */
[----:B------:R2:W4:Y:S01]  /*38c0*/  @P0 SYNCS.PHASECHK.TRANS64.TRYWAIT P2, [UR4], R2 ;  /* 0x00000002ff0005a7 */ /* 0x0005220008041104 */
[----:B-1----:R-:W-:Y:S01]  /*38d0*/  LOP3.LUT P1, RZ, R6, 0x1, RZ, 0xc0, !PT ;  /* 0x0000000106ff7812 */ /* 0x002fe2000782c0ff */
[----:B------:R-:W1:Y:S02]  /*38e0*/  SYNCS.PHASECHK.TRANS64.TRYWAIT P0, [UR8+0x170], R0 ;  /* 0x00017000ff0075a7 */ /* 0x000e640008001108 */
[----:B-12-4-:R-:W-:Y:S10]  /*38f0*/  @!P0 BRA `(.L_x_68) ;  /* 0x000000a400808947 */ /* 0x016ff40003800000 */
.L_x_153:
[----:B------:R-:W-:Y:S01]  /*3900*/  IADD3 R10, PT, PT, R10, 0x1, RZ ;  /* 0x000000010a0a7810 */ /* 0x000fe20007ffe0ff */
[----:B------:R-:W-:Y:S06]  /*3910*/  BRA.U !UP3, `(.L_x_69) ;  /* 0x000000010b987547 */ /* 0x000fec000b800000 */
[----:B------:R-:W-:Y:S01]  /*3920*/  UPLOP3.LUT UP4, UPT, UPT, UPT, UPT, 0x40, 0x4 ;  /* 0x000000000004789c */ /* 0x000fe20003f8e870 */
[----:B------:R-:W-:Y:S01]  /*3930*/  UMOV UR16, UR10 ;  /* 0x0000000a00107c82 */ /* 0x000fe20008000000 */
[----:B------:R-:W-:Y:S01]  /*3940*/  UMOV UR15, UR5 ;  /* 0x00000005000f7c82 */ /* 0x000fe20008000000 */
[----:B------:R-:W-:-:S08]  /*3950*/  UMOV UR14, UR17 ;  /* 0x00000011000e7c82 */ /* 0x000fd00008000000 */
.L_x_72:
[----:B------:R-:W-:Y:S02]  /*3960*/  UIADD3 UR16, UPT, UPT, UR16, 0x1, URZ ;  /* 0x0000000110107890 */ /* 0x000fe4000fffe0ff */
[----:B--2---:R-:W-:Y:S02]  /*3970*/  ULEA UR7, UR14, UR6, 0x3 ;  /* 0x000000060e077291 */ /* 0x004fe4000f8e18ff */
[----:B------:R-:W-:Y:S01]  /*3980*/  UISETP.NE.AND UP0, UPT, UR16, URZ, UPT ;  /* 0x000000ff1000728c */ /* 0x000fe2000bf05270 */
[----:B----4-:R-:W-:Y:S10]  /*3990*/  @P2 BRA `(.L_x_70) ;  /* 0x00000000000c2947 */ /* 0x010ff40003800000 */
[----:B-1----:R-:W-:Y:S04]  /*39a0*/  SHF.L.U32 R3, R8, 0x1f, RZ ;  /* 0x0000001f08037819 */ /* 0x002fe800000006ff */
[----:B------:R-:W1:Y:S02]  /*39b0*/  SYNCS.PHASECHK.TRANS64.TRYWAIT P0, [UR7], R3 ;  /* 0x00000003ff0075a7 */ /* 0x000e640008001107 */
[----:B-1----:R-:W-:Y:S05]  /*39c0*/  @!P0 BRA `(.L_x_71) ;  /* 0x000000a400648947 */ /* 0x002fea0003800000 */
.L_x_70:
[----:B------:R-:W-:Y:S01]  /*39d0*/  UISETP.NE.AND UP1, UPT, UR15, 0x1, UPT ;  /* 0x000000010f00788c */ /* 0x000fe2000bf25270 */
[----:B------:R-:W-:Y:S01]  /*39e0*/  PLOP3.LUT P2, PT, PT, PT, PT, 0x80, 0x8 ;  /* 0x000000000008781c */ /* 0x000fe20003f4f070 */
[----:B------:R-:W-:Y:S02]  /*39f0*/  UIADD3 UR17, UPT, UPT, UR14, 0x1, URZ ;  /* 0x000000010e117890 */ /* 0x000fe4000fffe0ff */
[----:B------:R-:W-:Y:S02]  /*3a00*/  ULEA UR24, UR14, UR12, 0x8 ;  /* 0x0000000c0e187291 */ /* 0x000fe4000f8e40ff */
[----:B------:R-:W-:Y:S01]  /*3a10*/  UISETP.NE.AND UP2, UPT, UR17, 0x11, UPT ;  /* 0x000000111100788c */ /* 0x000fe2000bf45270 */
[----:B------:R-:W-:Y:S01]  /*3a20*/  PLOP3.LUT P0, PT, PT, PT, UP1, 0x80, 0x8 ;  /* 0x000000000008781c */ /* 0x000fe20003f0f018 */
[----:B------:R-:W-:Y:S02]  /*3a30*/  ULEA UR26, UR14, UR11, 0x9 ;  /* 0x0000000b0e1a7291 */ /* 0x000fe4000f8e48ff */
[----:B------:R-:W-:Y:S02]  /*3a40*/  USEL UR13, URZ, 0x1, UP2 ;  /* 0x00000001ff0d7887 */ /* 0x000fe40009000000 */
[----:B------:R-:W-:Y:S02]  /*3a50*/  USEL UR17, UR17, URZ, UP2 ;  /* 0x000000ff11117287 */ /* 0x000fe40009000000 */
[----:B------:R-:W-:Y:S02]  /*3a60*/  UIADD3 UR30, UPT, UPT, UR24, 0x2, URZ ;  /* 0x00000002181e7890 */ /* 0x000fe4000fffe0ff */
[----:B------:R-:W-:Y:S01]  /*3a70*/  @UP1 ULEA UR4, UR17, UR6, 0x3 ;  /* 0x0000000611041291 */ /* 0x000fe2000f8e18ff */
[----:B------:R-:W-:Y:S01]  /*3a80*/  LOP3.LUT R8, R8, UR13, RZ, 0x3c, !PT ;  /* 0x0000000d08087c12 */ /* 0x000fe2000f8e3cff */
[----:B------:R-:W-:Y:S02]  /*3a90*/  UIADD3 UR28, UPT, UPT, UR26, 0x2, URZ ;  /* 0x000000021a1c7890 */ /* 0x000fe4000fffe0ff */
[----:B------:R-:W-:Y:S01]  /*3aa0*/  UIADD3 UR7, UPT, UPT, UR7, 0x88, URZ ;  /* 0x0000008807077890 */ /* 0x000fe2000fffe0ff */
[----:B-1----:R-:W-:Y:S01]  /*3ab0*/  @P0 SHF.L.U32 R0, R8, 0x1f, RZ ;  /* 0x0000001f08000819 */ /* 0x002fe200000006ff */
[----:B------:R-:W-:Y:S01]  /*3ac0*/  UMOV UR25, 0x80004020 ;  /* 0x8000402000197882 */ /* 0x000fe20000000000 */
[----:B------:R-:W-:Y:S01]  /*3ad0*/  UMOV UR27, 0x80004020 ;  /* 0x80004020001b7882 */ /* 0x000fe20000000000 */
[----:B------:R-:W-:Y:S01]  /*3ae0*/  UMOV UR31, 0x80004020 ;  /* 0x80004020001f7882 */ /* 0x000fe20000000000 */
[----:B------:R2:W4:Y:S01]  /*3af0*/  @P0 SYNCS.PHASECHK.TRANS64.TRYWAIT P2, [UR4], R0 ;  /* 0x00000000ff0005a7 */ /* 0x0005220008041104 */
[----:B------:R-:W-:Y:S01]  /*3b00*/  UIADD3 UR15, UPT, UPT, UR15, -0x1, URZ ;  /* 0xffffffff0f0f7890 */ /* 0x000fe2000fffe0ff */
[----:B------:R2:W-:Y:S01]  /*3b10*/  UTCQMMA gdesc[UR26], gdesc[UR24], tmem[UR9], tmem[UR22], idesc[UR23], UP4 ;  /* 0x00ff16181a0075ea */ /* 0x0005e2000a000309 */
[----:B------:R-:W-:Y:S01]  /*3b20*/  UPLOP3.LUT UP4, UPT, UPT, UPT, UPT, 0x80, 0x8 ;  /* 0x000000000008789c */ /* 0x000fe20003f8f070 */
[----:B------:R-:W-:Y:S01]  /*3b30*/  UMOV UR29, 0x80004020 ;  /* 0x80004020001d7882 */ /* 0x000fe20000000000 */
[----:B------:R-:W-:Y:S01]  /*3b40*/  UMOV UR14, UR17 ;  /* 0x00000011000e7c82 */ /* 0x000fe20008000000 */
[----:B------:R2:W-:Y:S01]  /*3b50*/  UTCQMMA gdesc[UR28], gdesc[UR30], tmem[UR9], tmem[UR20], idesc[UR21], UPT ;  /* 0x00ff141e1c0075ea */ /* 0x0005e2000b800309 */
[----:B------:R2:W-:Y:S01]  /*3b60*/  UTCBAR [UR7], URZ ;  /* 0x000000ff070073e9 */ /* 0x0005e200080000ff */
[----:B------:R-:W-:Y:S06]  /*3b70*/  BRA.U UP0, `(.L_x_72) ;  /* 0xfffffffd00787547 */ /* 0x000fec000b83ffff */
.L_x_69:
[----:B------:R-:W-:Y:S01]  /*3b80*/  UIADD3 UR18, UPT, UPT, UR18, 0x1, URZ ;  /* 0x0000000112127890 */ /* 0x000fe2000fffe0ff */
[C---:B------:R-:W-:Y:S01]  /*3b90*/  ISETP.NE.AND P0, PT, R10.reuse, 0x2, PT ;  /* 0x000000020a00780c */ /* 0x040fe20003f05270 */
[----:B------:R-:W-:Y:S02]  /*3ba0*/  UIADD3 UR8, UPT, UPT, UR8, 0x150, URZ ;  /* 0x0000015008087890 */ /* 0x000fe4000fffe0ff */
[----:B------:R-:W-:Y:S01]  /*3bb0*/  UISETP.NE.AND UP0, UPT, UR18, 0x4, UPT ;  /* 0x000000041200788c */ /* 0x000fe2000bf05270 */
[----:B-12---:R-:W-:Y:S02]  /*3bc0*/  SEL R0, RZ, 0x1, P0 ;  /* 0x00000001ff007807 */ /* 0x006fe40000000000 */
[----:B------:R-:W-:Y:S01]  /*3bd0*/  SEL R10, R10, RZ, P0 ;  /* 0x000000ff0a0a7207 */ /* 0x000fe20000000000 */
[----:B------:R-:W-:Y:S01]  /*3be0*/  USEL UR4, URZ, 0x1, UP0 ;  /* 0x00000001ff047887 */ /* 0x000fe20008000000 */
[----:B------:R-:W-:Y:S01]  /*3bf0*/  LOP3.LUT R9, R9, R0, RZ, 0x3c, !PT ;  /* 0x0000000009097212 */ /* 0x000fe200078e3cff */
[----:B------:R-:W-:Y:S01]  /*3c00*/  USEL UR18, UR18, URZ, UP0 ;  /* 0x000000ff12127287 */ /* 0x000fe20008000000 */
[----:B------:R1:W-:Y:S03]  /*3c10*/  UTCBAR [UR8], URZ ;  /* 0x000000ff080073e9 */ /* 0x0003e600080000ff */
[----:B------:R-:W-:Y:S01]  /*3c20*/  LOP3.LUT R11, R11, UR4, RZ, 0x3c, !PT ;  /* 0x000000040b0b7c12 */ /* 0x000fe2000f8e3cff */
[----:B------:R-:W-:Y:S07]  /*3c30*/  @P1 BRA `(.L_x_73) ;  /* 0xfffffff800c81947 */ /* 0x000fee000383ffff */
[----:B------:R-:W2:Y:S01]  /*3c40*/  S2UR UR4, SR_CgaCtaId ;  /* 0x00000000000479c3 */ /* 0x000ea20000008800 */
[----:B------:R-:W-:Y:S01]  /*3c50*/  ELECT P0, URZ, PT ;  /* 0x0000000000ff782f */ /* 0x000fe20003800000 */
[----:B------:R-:W-:Y:S01]  /*3c60*/  IMAD.MOV.U32 R0, RZ, RZ, 0x1 ;  /* 0x00000001ff007424 */ /* 0x000fe200078e00ff */
[----:B------:R-:W-:Y:S01]  /*3c70*/  UIADD3 UR6, UPT, UPT, UR6, 0x170, URZ ;  /* 0x0000017006067890 */ /* 0x000fe2000fffe0ff */
[----:B------:R-:W-:Y:S01]  /*3c80*/  SHF.L.U32 R3, R11, 0x1f, RZ ;  /* 0x0000001f0b037819 */ /* 0x000fe200000006ff */
[----:B------:R-:W-:-:S03]  /*3c90*/  UMOV UR5, 0x40 ;  /* 0x0000004000057882 */ /* 0x000fc60000000000 */
[----:B------:R-:W-:Y:S01]  /*3ca0*/  UVIRTCOUNT.DEALLOC.SMPOOL 0x80 ;  /* 0x000000800000784c */ /* 0x000fe20000000000 */
[----:B--2---:R-:W-:Y:S02]  /*3cb0*/  ULEA UR4, UR4, UR5, 0x18 ;  /* 0x0000000504047291 */ /* 0x004fe4000f8ec0ff */
[----:B------:R-:W-:-:S07]  /*3cc0*/  ULEA UR5, UR18, UR6, 0x3 ;  /* 0x0000000612057291 */ /* 0x000fce000f8e18ff */
[----:B------:R2:W-:Y:S02]  /*3cd0*/  @P0 STS.U8 [UR4+0x1c], R0 ;  /* 0x00001c00ff000988 */ /* 0x0005e40008000004 */
[----:B------:R-:W3:Y:S02]  /*3ce0*/  SYNCS.PHASECHK.TRANS64.TRYWAIT P0, [UR5], R3 ;  /* 0x00000003ff0075a7 */ /* 0x000ee40008001105 */
[----:B--23--:R-:W-:Y:S05]  /*3cf0*/  @!P0 BRA `(.L_x_74) ;  /* 0x000000a000b08947 */ /* 0x00cfea0003800000 */
.L_x_156:
[----:B------:R-:W-:-:S04]  /*3d00*/  UIADD3 UR7, UPT, UPT, UR18, 0x1, URZ ;  /* 0x0000000112077890 */ /* 0x000fc8000fffe0ff */
[----:B------:R-:W-:-:S04]  /*3d10*/  UISETP.NE.AND UP0, UPT, UR7, 0x4, UPT ;  /* 0x000000040700788c */ /* 0x000fc8000bf05270 */
[----:B-1----:R-:W-:Y:S02]  /*3d20*/  USEL UR8, URZ, 0x1, UP0 ;  /* 0x00000001ff087887 */ /* 0x002fe40008000000 */
[----:B------:R-:W-:-:S04]  /*3d30*/  USEL UR7, UR7, URZ, UP0 ;  /* 0x000000ff07077287 */ /* 0x000fc80008000000 */
[----:B------:R-:W-:Y:S01]  /*3d40*/  ULEA UR5, UR7, UR6, 0x3 ;  /* 0x0000000607057291 */ /* 0x000fe2000f8e18ff */
[----:B------:R-:W-:-:S04]  /*3d50*/  LOP3.LUT R2, R11, UR8, RZ, 0x3c, !PT ;  /* 0x000000080b027c12 */ /* 0x000fc8000f8e3cff */
[----:B--2---:R-:W-:-:S04]  /*3d60*/  SHF.L.U32 R3, R2, 0x1f, RZ ;  /* 0x0000001f02037819 */ /* 0x004fc800000006ff */
[----:B------:R-:W1:Y:S02]  /*3d70*/  SYNCS.PHASECHK.TRANS64.TRYWAIT P0, [UR5], R3 ;  /* 0x00000003ff0075a7 */ /* 0x000e640008001105 */
[----:B-1----:R-:W-:Y:S05]  /*3d80*/  @!P0 BRA `(.L_x_75) ;  /* 0x000000a000a48947 */ /* 0x002fea0003800000 */
.L_x_158:
        /* <DEDUP_REMOVED lines=9> */
.L_x_160:
[----:B------:R-:W-:-:S04]  /*3e20*/  UIADD3 UR7, UPT, UPT, UR7, 0x1, URZ ;  /* 0x0000000107077890 */ /* 0x000fc8000fffe0ff */
[----:B------:R-:W-:-:S04]  /*3e30*/  UISETP.NE.AND UP0, UPT, UR7, 0x4, UPT ;  /* 0x000000040700788c */ /* 0x000fc8000bf05270 */
[----:B------:R-:W-:Y:S02]  /*3e40*/  USEL UR5, URZ, 0x1, UP0 ;  /* 0x00000001ff057887 */ /* 0x000fe40008000000 */
[----:B------:R-:W-:-:S04]  /*3e50*/  USEL UR7, UR7, URZ, UP0 ;  /* 0x000000ff07077287 */ /* 0x000fc80008000000 */
[----:B------:R-:W-:Y:S01]  /*3e60*/  ULEA UR7, UR7, UR6, 0x3 ;  /* 0x0000000607077291 */ /* 0x000fe2000f8e18ff */
[----:B-1----:R-:W-:-:S04]  /*3e70*/  LOP3.LUT R3, R2, UR5, RZ, 0x3c, !PT ;  /* 0x0000000502037c12 */ /* 0x002fc8000f8e3cff */
[----:B------:R-:W-:-:S04]  /*3e80*/  SHF.L.U32 R3, R3, 0x1f, RZ ;  /* 0x0000001f03037819 */ /* 0x000fc800000006ff */
[----:B------:R-:W1:Y:S02]  /*3e90*/  SYNCS.PHASECHK.TRANS64.TRYWAIT P0, [UR7], R3 ;  /* 0x00000003ff0075a7 */ /* 0x000e640008001107 */
[----:B-1----:R-:W-:Y:S05]  /*3ea0*/  @!P0 BRA `(.L_x_77) ;  /* 0x000000a0008c8947 */ /* 0x002fea0003800000 */
.L_x_162:
[----:B------:R-:W-:Y:S01]  /*3eb0*/  NOP ;  /* 0x0000000000007918 */ /* 0x000fe20000000000 */
[----:B-1----:R-:W1:Y:S01]  /*3ec0*/  LDS R0, [UR4+0x14] ;  /* 0x00001404ff007984 */ /* 0x002e620008000800 */
[----:B------:R-:W-:Y:S01]  /*3ed0*/  ULOP3.LUT UR6, UR19, 0xffff, URZ, 0xc0, !UPT ;  /* 0x0000ffff13067892 */ /* 0x000fe2000f8ec0ff */
[----:B------:R-:W-:Y:S01]  /*3ee0*/  UMOV UR8, 0xffff ;  /* 0x0000ffff00087882 */ /* 0x000fe20000000000 */
[----:B------:R-:W-:Y:S02]  /*3ef0*/  UMOV UR5, 0x1 ;  /* 0x0000000100057882 */ /* 0x000fe40000000000 */
[----:B------:R-:W-:-:S04]  /*3f00*/  USHF.R.U32.HI UR6, URZ, 0x5, UR6 ;  /* 0x00000005ff067899 */ /* 0x000fc80008011606 */
[----:B------:R-:W-:Y:S02]  /*3f10*/  USHF.L.U32 UR8, UR8, UR6, URZ ;  /* 0x0000000608087299 */ /* 0x000fe400080006ff */
[----:B------:R-:W-:-:S04]  /*3f20*/  USHF.L.U32 UR5, UR5, UR6, URZ ;  /* 0x0000000605057299 */ /* 0x000fc800080006ff */
[----:B-1----:R-:W-:-:S04]  /*3f30*/  LOP3.LUT R0, R0, UR8, RZ, 0xc0, !PT ;  /* 0x0000000800007c12 */ /* 0x002fc8000f8ec0ff */
[----:B------:R-:W-:-:S13]  /*3f40*/  ISETP.NE.AND P0, PT, R0, UR8, PT ;  /* 0x0000000800007c0c */ /* 0x000fda000bf05270 */
[----:B------:R-:W-:Y:S05]  /*3f50*/  @P0 BRA `(.L_x_78) ;  /* 0x0000000000580947 */ /* 0x000fea0003800000 */
[----:B------:R-:W1:Y:S02]  /*3f60*/  LDS R0, [UR4+0x18] ;  /* 0x00001804ff007984 */ /* 0x000e640008000800 */
[----:B-1----:R-:W-:-:S04]  /*3f70*/  LOP3.LUT R0, R0, UR5, RZ, 0xc0, !PT ;  /* 0x0000000500007c12 */ /* 0x002fc8000f8ec0ff */
[----:B------:R-:W-:-:S13]  /*3f80*/  ISETP.NE.AND P0, PT, R0, UR5, PT ;  /* 0x0000000500007c0c */ /* 0x000fda000bf05270 */
[----:B------:R-:W-:Y:S05]  /*3f90*/  @P0 BRA `(.L_x_79) ;  /* 0x00000000003c0947 */ /* 0x000fea0003800000 */
[----:B------:R-:W1:Y:S01]  /*3fa0*/  S2R R2, SR_LANEID ;  /* 0x0000000000027919 */ /* 0x000e620000000000 */
[----:B------:R-:W-:Y:S01]  /*3fb0*/  ULOP3.LUT UR8, URZ, UR8, URZ, 0x33, !UPT ;  /* 0x00000008ff087292 */ /* 0x000fe2000f8e33ff */
[----:B------:R-:W-:Y:S01]  /*3fc0*/  LOP3.LUT R4, RZ, UR5, RZ, 0x33, !PT ;  /* 0x00000005ff047c12 */ /* 0x000fe2000f8e33ff */
[----:B------:R-:W-:Y:S02]  /*3fd0*/  VOTEU.ANY UR7, UPT, PT ;  /* 0x0000000000077886 */ /* 0x000fe400038e0100 */
[----:B------:R-:W-:Y:S01]  /*3fe0*/  UFLO.U32 UR7, UR7 ;  /* 0x00000007000772bd */ /* 0x000fe200080e0000 */
[----:B------:R-:W2:Y:S01]  /*3ff0*/  REDUX UR5, R4 ;  /* 0x00000000040573c4 */ /* 0x000ea20000000000 */
[----:B------:R-:W-:-:S06]  /*4000*/  IMAD.U32 R0, RZ, RZ, UR8 ;  /* 0x00000008ff007e24 */ /* 0x000fcc000f8e00ff */
[----:B------:R3:W-:Y:S01]  /*4010*/  UTCATOMSWS.AND URZ, UR8 ;  /* 0x0000000800ff79e3 */ /* 0x0007e20008000000 */
[----:B------:R-:W4:Y:S01]  /*4020*/  REDUX UR6, R0 ;  /* 0x00000000000673c4 */ /* 0x000f220000000000 */
[----:B-1----:R-:W-:Y:S01]  /*4030*/  ISETP.EQ.U32.AND P0, PT, R2, UR7, PT ;  /* 0x0000000702007c0c */ /* 0x002fe2000bf02070 */
[----:B--2---:R-:W-:Y:S01]  /*4040*/  IMAD.U32 R2, RZ, RZ, UR5 ;  /* 0x00000005ff027e24 */ /* 0x004fe2000f8e00ff */
[----:B----4-:R-:W-:-:S11]  /*4050*/  MOV R3, UR6 ;  /* 0x0000000600037c02 */ /* 0x010fd60008000f00 */
[----:B------:R3:W-:Y:S04]  /*4060*/  @P0 ATOMS.AND RZ, [UR4+0x14], R3 ;  /* 0x00001403ffff098c */ /* 0x0007e8000a800004 */
[----:B------:R3:W-:Y:S01]  /*4070*/  @P0 ATOMS.AND RZ, [UR4+0x18], R2 ;  /* 0x00001802ffff098c */ /* 0x0007e2000a800004 */
[----:B------:R-:W-:Y:S05]  /*4080*/  BRA `(.L_x_80) ;  /* 0x0000000000147947 */ /* 0x000fea0003800000 */
.L_x_79:
[----:B------:R-:W-:Y:S02]  /*4090*/  MOV R2, 0x40b0 ;  /* 0x000040b000027802 */ /* 0x000fe40000000f00 */
[----:B----45:R-:W-:Y:S05]  /*40a0*/  CALL.REL.NOINC `($__internal_0_$__cuda_sm10x_tcgen05_guardrail_trap_col_being_dealloced_not_returned_by_alloc) ;  /* 0x000000a000a87944 */ /* 0x030fea0003c00000 */
[----:B------:R-:W-:Y:S05]  /*40b0*/  BRA `(.L_x_80) ;  /* 0x0000000000087947 */ /* 0x000fea0003800000 */
.L_x_78:
[----:B------:R-:W-:Y:S02]  /*40c0*/  MOV R2, 0x40e0 ;  /* 0x000040e000027802 */ /* 0x000fe40000000f00 */
[----:B----45:R-:W-:Y:S05]  /*40d0*/  CALL.REL.NOINC `($__internal_2_$__cuda_sm10x_tcgen05_guardrail_trap_unallocated_columns_being_dealloced) ;  /* 0x000000a000b47944 */ /* 0x030fea0003c00000 */
.L_x_80:
[----:B------:R-:W-:Y:S01]  /*40e0*/  NOP ;  /* 0x0000000000007918 */ /* 0x000fe20000000000 */
[----:B---3--:R-:W-:Y:S05]  /*40f0*/  EXIT ;  /* 0x000000000000794d */ /* 0x008fea0003800000 */
.L_x_62:
[----:B------:R-:W-:-:S09]  /*4100*/  UISETP.NE.OR UP3, UPT, UR8, 0x3, UP3 ;  /* 0x000000030800788c */ /* 0x000fd20009f65670 */
[----:B------:R-:W-:Y:S05]  /*4110*/  BRA.U UP3, `(.L_x_81) ;  /* 0x0000000903c87547 */ /* 0x000fea000b800000 */
[----:B------:R-:W1:Y:S01]  /*4120*/  LDCU.64 UR6, c[0x0][0x888] ;  /* 0x00011100ff0677ac */ /* 0x000e620008000a00 */
[----:B------:R-:W2:Y:S01]  /*4130*/  LDC R0, c[0x0][0xb30] ;  /* 0x0002cc00ff007b82 */ /* 0x000ea20000000800 */
[----:B------:R-:W-:Y:S01]  /*4140*/  IMAD.MOV.U32 R30, RZ, RZ, 0x1 ;  /* 0x00000001ff1e7424 */ /* 0x000fe200078e00ff */
[----:B------:R-:W-:Y:S01]  /*4150*/  CS2R R28, SRZ ;  /* 0x00000000001c7805 */ /* 0x000fe2000001ff00 */
[----:B------:R-:W4:Y:S01]  /*4160*/  LDCU.64 UR4, c[0x0][0x890] ;  /* 0x00011200ff0477ac */ /* 0x000f220008000a00 */
[----:B------:R-:W-:Y:S01]  /*4170*/  IMAD.MOV.U32 R25, RZ, RZ, 0x2000 ;  /* 0x00002000ff197424 */ /* 0x000fe200078e00ff */
[----:B------:R-:W-:-:S03]  /*4180*/  UMOV UR8, 0x400 ;  /* 0x0000040000087882 */ /* 0x000fc60000000000 */
[----:B------:R-:W3:Y:S01]  /*4190*/  LDC R19, c[0x0][0x370] ;  /* 0x0000dc00ff137b82 */ /* 0x000ee20000000800 */
[----:B------:R-:W-:-:S07]  /*41a0*/  UPLOP3.LUT UP0, UPT, UPT, UPT, UPT, 0x40, 0x4 ;  /* 0x000000000004789c */ /* 0x000fce0003f0e870 */
[----:B------:R-:W3:Y:S01]  /*41b0*/  LDC R2, c[0x0][0xb0c] ;  /* 0x0002c300ff027b82 */ /* 0x000ee20000000800 */
[----:B-1----:R-:W-:Y:S02]  /*41c0*/  UISETP.NE.U32.AND UP2, UPT, UR6, URZ, UPT ;  /* 0x000000ff0600728c */ /* 0x002fe4000bf45070 */
[----:B------:R-:W-:Y:S02]  /*41d0*/  ULEA UR6, UR37, UR8, 0x18 ;  /* 0x0000000825067291 */ /* 0x000fe4000f8ec0ff */
[----:B------:R-:W-:Y:S02]  /*41e0*/  UISETP.NE.AND.EX UP2, UPT, UR7, URZ, UPT, UP2 ;  /* 0x000000ff0700728c */ /* 0x000fe4000bf45320 */
[----:B------:R-:W-:Y:S01]  /*41f0*/  UIADD3 UR7, UPT, UPT, UR6, 0x110, URZ ;  /* 0x0000011006077890 */ /* 0x000fe2000fffe0ff */
[----:B------:R-:W1:Y:S01]  /*4200*/  LDC R18, c[0x0][0xb20] ;  /* 0x0002c800ff127b82 */ /* 0x000e620000000800 */
[----:B----4-:R-:W-:Y:S01]  /*4210*/  UISETP.NE.U32.AND UP3, UPT, UR4, URZ, UPT ;  /* 0x000000ff0400728c */ /* 0x010fe2000bf65070 */
[----:B--2---:R-:W-:Y:S01]  /*4220*/  ISETP.NE.AND P1, PT, R0, 0x1, PT ;  /* 0x000000010000780c */ /* 0x004fe20003f25270 */
[----:B------:R-:W-:-:S02]  /*4230*/  UPRMT UR37, UR37, 0x654, UR7 ;  /* 0x0000065425257896 */ /* 0x000fc40008000007 */
[----:B------:R-:W-:-:S03]  /*4240*/  UISETP.NE.AND.EX UP3, UPT, UR5, URZ, UPT, UP3 ;  /* 0x000000ff0500728c */ /* 0x000fc6000bf65330 */
[----:B------:R-:W2:Y:S08]  /*4250*/  LDC.64 R32, c[0x0][0x348] ;  /* 0x0000d200ff207b82 */ /* 0x000eb00000000a00 */
[----:B------:R-:W4:Y:S08]  /*4260*/  LDC.64 R16, c[0x0][0xb10] ;  /* 0x0002c400ff107b82 */ /* 0x000f300000000a00 */
[----:B------:R-:W1:Y:S08]  /*4270*/  LDC.64 R6, c[0x0][0xb18] ;  /* 0x0002c600ff067b82 */ /* 0x000e700000000a00 */
[----:B------:R-:W1:Y:S08]  /*4280*/  LDC.64 R4, c[0x0][0xb28] ;  /* 0x0002ca00ff047b82 */ /* 0x000e700000000a00 */
[----:B---3--:R-:W1:Y:S02]  /*4290*/  LDC R24, c[0x0][0x374] ;  /* 0x0000dd00ff187b82 */ /* 0x008e640000000800 */
.L_x_89:
[C---:B------:R-:W-:Y:S02]  /*42a0*/  LEA R0, R29.reuse, UR6, 0x3 ;  /* 0x000000061d007c11 */ /* 0x040fe4000f8e18ff */
[----:B------:R-:W-:Y:S02]  /*42b0*/  SHF.L.U32 R3, R28, 0x1f, RZ ;  /* 0x0000001f1c037819 */ /* 0x000fe400000006ff */
[----:B------:R-:W-:Y:S02]  /*42c0*/  LEA R20, R29, UR6, 0x4 ;  /* 0x000000061d147c11 */ /* 0x000fe4000f8e20ff */
[----:B---3--:R-:W3:Y:S02]  /*42d0*/  SYNCS.PHASECHK.TRANS64.TRYWAIT P0, [R0+URZ+0x130], R3 ;  /* 0x00013003000075a7 */ /* 0x008ee400080011ff */
[----:B---3--:R-:W-:Y:S05]  /*42e0*/  @!P0 BRA `(.L_x_82) ;  /* 0x0000009c00948947 */ /* 0x008fea0003800000 */
.L_x_163:
[----:B------:R-:W-:Y:S01]  /*42f0*/  ISETP.GE.AND P0, PT, R126, 0x1, PT ;  /* 0x000000017e00780c */ /* 0x000fe20003f06270 */
[----:B------:R-:W1:Y:S01]  /*4300*/  LDS.128 R20, [R20+0x1c0] ;  /* 0x0001c00014147984 */ /* 0x000e620000000c00 */
[----:B------:R-:W-:Y:S01]  /*4310*/  ISETP.NE.U32.AND P4, PT, RZ, UR4, PT ;  /* 0x00000004ff007c0c */ /* 0x000fe2000bf85070 */
[----:B---3--:R-:W-:Y:S01]  /*4320*/  VIADD R0, R0, 0x140 ;  /* 0x0000014000007836 */ /* 0x008fe20000000000 */
[----:B------:R-:W-:Y:S02]  /*4330*/  SHF.L.U32 R26, R30, 0x1f, RZ ;  /* 0x0000001f1e1a7819 */ /* 0x000fe400000006ff */
[----:B------:R-:W-:Y:S02]  /*4340*/  ISETP.NE.AND.EX P4, PT, RZ, UR5, PT, P4 ;  /* 0x00000005ff007c0c */ /* 0x000fe4000bf85340 */
[----:B------:R-:W-:Y:S01]  /*4350*/  PRMT R0, RZ, 0x654, R0 ;  /* 0x00000654ff007816 */ /* 0x000fe20000000000 */
[----:B------:R-:W-:Y:S01]  /*4360*/  @!PT LDS RZ, [RZ] ;  /* 0x00000000fffff984 */ /* 0x000fe20000000800 */
[----:B------:R-:W-:Y:S01]  /*4370*/  @!PT LDS RZ, [RZ] ;  /* 0x00000000fffff984 */ /* 0x000fe20000000800 */
[----:B------:R-:W-:Y:S01]  /*4380*/  @!PT LDS RZ, [RZ] ;  /* 0x00000000fffff984 */ /* 0x000fe20000000800 */
[----:B------:R-:W-:Y:S01]  /*4390*/  @!PT LDS RZ, [RZ] ;  /* 0x00000000fffff984 */ /* 0x000fe20000000800 */
[----:B------:R3:W-:Y:S06]  /*43a0*/  MEMBAR.ALL.CTA ;  /* 0x0000000000007992 */ /* 0x0007ec0000008000 */
[----:B---3--:R-:W3:Y:S02]  /*43b0*/  FENCE.VIEW.ASYNC.S ;  /* 0x00000000000073c6 */ /* 0x008ee40000000000 */
[----:B---3--:R3:W-:Y:S01]  /*43c0*/  SYNCS.ARRIVE.TRANS64.RED.A1T0 RZ, [R0+URZ], RZ ;  /* 0x000000ff00ff79a7 */ /* 0x0087e200081004ff */
[----:B-1----:R-:W-:Y:S11]  /*43d0*/  LOP3.LUT P3, RZ, R22, 0x1, RZ, 0xc0, !PT ;  /* 0x0000000116ff7812 */ /* 0x002ff6000786c0ff */
[----:B------:R-:W-:Y:S02]  /*43e0*/  @!UPT UIADD3 URZ, UPT, UPT, URZ, URZ, URZ ;  /* 0x000000fffffff290 */ /* 0x000fe4000fffe0ff */
[----:B------:R-:W-:Y:S02]  /*43f0*/  @P3 MOV R13, R20 ;  /* 0x00000014000d3202 */ /* 0x000fe40000000f00 */
[----:B------:R-:W-:Y:S01]  /*4400*/  @P3 LOP3.LUT R8, R21, 0xffff, RZ, 0xc0, !PT ;  /* 0x0000ffff15083812 */ /* 0x000fe200078ec0ff */
[----:B---3--:R-:W-:Y:S06]  /*4410*/  @!P0 BRA `(.L_x_83) ;  /* 0x0000000000a48947 */ /* 0x008fec0003800000 */
[----:B------:R-:W-:Y:S01]  /*4420*/  IMAD.HI.U32 R31, R24, R7, RZ ;  /* 0x00000007181f7227 */ /* 0x000fe200078e00ff */
[----:B------:R-:W-:Y:S02]  /*4430*/  ISETP.NE.AND P0, PT, R6, 0x1, PT ;  /* 0x000000010600780c */ /* 0x000fe40003f05270 */
[----:B------:R-:W-:Y:S01]  /*4440*/  ISETP.NE.AND P2, PT, R126, 0x1, PT ;  /* 0x000000017e00780c */ /* 0x000fe20003f45270 */
[----:B----4-:R-:W-:Y:S01]  /*4450*/  IMAD.HI.U32 R34, R19, R16, RZ ;  /* 0x0000001013227227 */ /* 0x010fe200078e00ff */
[----:B------:R-:W-:Y:S02]  /*4460*/  SHF.R.U32.HI R31, RZ, R18, R31 ;  /* 0x00000012ff1f7219 */ /* 0x000fe4000001161f */
[----:B------:R-:W-:Y:S01]  /*4470*/  ISETP.NE.AND P5, PT, R2, 0x1, PT ;  /* 0x000000010200780c */ /* 0x000fe20003fa5270 */
[----:B------:R-:W-:Y:S01]  /*4480*/  IMAD.HI.U32 R36, R13, R16, RZ ;  /* 0x000000100d247227 */ /* 0x000fe200078e00ff */
[----:B------:R-:W-:Y:S02]  /*4490*/  SHF.R.U32.HI R34, RZ, R17, R34 ;  /* 0x00000011ff227219 */ /* 0x000fe40000011622 */
[----:B------:R-:W-:Y:S01]  /*44a0*/  SEL R3, R24, R31, !P0 ;  /* 0x0000001f18037207 */ /* 0x000fe20004000000 */
[C---:B------:R-:W-:Y:S01]  /*44b0*/  IMAD.HI.U32 R31, R8.reuse, R7, RZ ;  /* 0x00000007081f7227 */ /* 0x040fe200078e00ff */
[----:B------:R-:W-:Y:S02]  /*44c0*/  SEL R11, R19, R34, !P5 ;  /* 0x00000022130b7207 */ /* 0x000fe40006800000 */
[----:B------:R-:W-:Y:S01]  /*44d0*/  SHF.R.U32.HI R36, RZ, R17, R36 ;  /* 0x00000011ff247219 */ /* 0x000fe20000011624 */
[----:B------:R-:W-:Y:S01]  /*44e0*/  IMAD.HI.U32 R38, R3, R4, RZ ;  /* 0x0000000403267227 */ /* 0x000fe200078e00ff */
[----:B------:R-:W-:Y:S03]  /*44f0*/  SHF.R.U32.HI R31, RZ, R18, R31 ;  /* 0x00000012ff1f7219 */ /* 0x000fe6000001161f */
[----:B------:R-:W-:Y:S01]  /*4500*/  IMAD.HI.U32 R34, R11, R4, RZ ;  /* 0x000000040b227227 */ /* 0x000fe200078e00ff */
[----:B------:R-:W-:Y:S02]  /*4510*/  @P2 SHF.R.U32.HI R3, RZ, R5, R38 ;  /* 0x00000005ff032219 */ /* 0x000fe40000011626 */
[----:B------:R-:W-:Y:S02]  /*4520*/  SEL R9, R8, R31, !P0 ;  /* 0x0000001f08097207 */ /* 0x000fe40004000000 */
[----:B------:R-:W-:Y:S01]  /*4530*/  @P2 SHF.R.U32.HI R11, RZ, R5, R34 ;  /* 0x00000005ff0b2219 */ /* 0x000fe20000011622 */
[C---:B------:R-:W-:Y:S01]  /*4540*/  IMAD R10, R126.reuse, R3, RZ ;  /* 0x000000037e0a7224 */ /* 0x040fe200078e02ff */
[----:B------:R-:W-:Y:S01]  /*4550*/  SEL R3, R13, R36, !P5 ;  /* 0x000000240d037207 */ /* 0x000fe20006800000 */
[C---:B------:R-:W-:Y:S03]  /*4560*/  IMAD.HI.U32 R14, R9.reuse, R4, RZ ;  /* 0x00000004090e7227 */ /* 0x040fe600078e00ff */
[----:B------:R-:W-:Y:S01]  /*4570*/  ISETP.GE.AND P0, PT, R9, R10, PT ;  /* 0x0000000a0900720c */ /* 0x000fe20003f06270 */
[C---:B------:R-:W-:Y:S01]  /*4580*/  IMAD R12, R126.reuse, R11, RZ ;  /* 0x0000000b7e0c7224 */ /* 0x040fe200078e02ff */
[-C--:B------:R-:W-:Y:S04]  /*4590*/  SHF.R.U32.HI R14, RZ, R5.reuse, R14 ;  /* 0x00000005ff0e7219 */ /* 0x080fe8000001160e */
[----:B------:R-:W-:Y:S02]  /*45a0*/  ISETP.GE.OR P0, PT, R3, R12, P0 ;  /* 0x0000000c0300720c */ /* 0x000fe40000706670 */
[----:B------:R-:W-:Y:S05]  /*45b0*/  SEL R15, R9, R14, !P2 ;  /* 0x0000000e090f7207 */ /* 0x000fea0005000000 */
[----:B------:R-:W-:Y:S04]  /*45c0*/  IMAD.MOV R14, RZ, RZ, -R15 ;  /* 0x000000ffff0e7224 */ /* 0x000fe800078e0a0f */
[----:B------:R-:W-:Y:S02]  /*45d0*/  IMAD R14, R126, R14, R9 ;  /* 0x0000000e7e0e7224 */ /* 0x000fe400078e0209 */
[C---:B------:R-:W-:Y:S05]  /*45e0*/  @!P0 IMAD.HI.U32 R10, R3.reuse, R4, RZ ;  /* 0x00000004030a8227 */ /* 0x040fea00078e00ff */
[----:B------:R-:W-:Y:S04]  /*45f0*/  @!P0 SHF.R.U32.HI R10, RZ, R5, R10 ;  /* 0x00000005ff0a8219 */ /* 0x000fe8000001160a */
[----:B------:R-:W-:Y:S01]  /*4600*/  @!P0 SEL R0, R3, R10, !P2 ;  /* 0x0000000a03008207 */ /* 0x000fe20005000000 */
[----:B------:R-:W-:Y:S03]  /*4610*/  IMAD.MOV R10, RZ, RZ, -R3 ;  /* 0x000000ffff0a7224 */ /* 0x000fe600078e0a03 */
[----:B------:R-:W-:Y:S01]  /*4620*/  @!P0 IADD3 R15, PT, PT, R15, -R0, RZ ;  /* 0x800000000f0f8210 */ /* 0x000fe20007ffe0ff */
[----:B------:R-:W-:Y:S01]  /*4630*/  @!P0 IMAD R0, R11, R14, R0 ;  /* 0x0000000e0b008224 */ /* 0x000fe200078e0200 */
[----:B------:R-:W-:Y:S01]  /*4640*/  IADD3 R11, PT, PT, -R9, RZ, RZ ;  /* 0x000000ff090b7210 */ /* 0x000fe20007ffe1ff */
[----:B------:R-:W-:Y:S02]  /*4650*/  IMAD R13, R2, R10, R13 ;  /* 0x0000000a020d7224 */ /* 0x000fe400078e020d */
[----:B------:R-:W-:Y:S02]  /*4660*/  @!P0 IMAD R9, R15, R126, R3 ;  /* 0x0000007e0f098224 */ /* 0x000fe400078e0203 */
[----:B------:R-:W-:Y:S02]  /*4670*/  @!P0 IMAD.MOV.U32 R3, RZ, RZ, R0 ;  /* 0x000000ffff038224 */ /* 0x000fe400078e0000 */
[----:B------:R-:W-:Y:S02]  /*4680*/  IMAD R8, R6, R11, R8 ;  /* 0x0000000b06087224 */ /* 0x000fe400078e0208 */
[----:B------:R-:W-:Y:S02]  /*4690*/  IMAD R13, R3, R2, R13 ;  /* 0x00000002030d7224 */ /* 0x000fe400078e020d */
[----:B------:R-:W-:Y:S02]  /*46a0*/  IMAD R8, R9, R6, R8 ;  /* 0x0000000609087224 */ /* 0x000fe400078e0208 */
.L_x_83:
[----:B------:R-:W-:Y:S05]  /*46b0*/  BRA.U UP0, `(.L_x_84) ;  /* 0x0000000100107547 */ /* 0x000fea000b800000 */
[----:B------:R-:W-:Y:S04]  /*46c0*/  MOV R0, UR13 ;  /* 0x0000000d00007c02 */ /* 0x000fe80008000f00 */
[----:B------:R-:W-:Y:S04]  /*46d0*/  SHF.L.U32 R3, R0, 0x1f, RZ ;  /* 0x0000001f00037819 */ /* 0x000fe800000006ff */
[----:B------:R-:W1:Y:S02]  /*46e0*/  SYNCS.PHASECHK.TRANS64.TRYWAIT P0, [UR6+0x128], R3 ;  /* 0x00012803ff0075a7 */ /* 0x000e640008001106 */
[----:B-1----:R-:W-:Y:S05]  /*46f0*/  @!P0 BRA `(.L_x_85) ;  /* 0x0000009800a48947 */ /* 0x002fea0003800000 */
.L_x_84:
[----:B------:R-:W-:Y:S05]  /*4700*/  BRA.U !UP3, `(.L_x_86) ;  /* 0x000000010b347547 */ /* 0x000fea000b800000 */
[----:B------:R-:W-:Y:S01]  /*4710*/  UPLOP3.LUT UP1, UPT, UPT, UPT, UP2, 0x80, 0x8 ;  /* 0x000000000008789c */ /* 0x000fe20003f2f020 */
[----:B-1----:R-:W-:Y:S02]  /*4720*/  HFMA2 R0, -RZ, RZ, 0, 5.9604644775390625e-08 ;  /* 0x00000001ff007431 */ /* 0x002fe400000001ff */
[----:B------:R-:W-:Y:S03]  /*4730*/  IMAD.MOV.U32 R176, RZ, RZ, 0x1 ;  /* 0x00000001ffb07424 */ /* 0x000fe600078e00ff */
[----:B------:R-:W-:Y:S05]  /*4740*/  PLOP3.LUT P0, PT, PT, PT, UP1, 0x80, 0x8 ;  /* 0x000000000008781c */ /* 0x000fea0003f0f018 */
[----:B------:R-:W1:Y:S01]  /*4750*/  @UP1 LDCU.64 UR8, c[0x0][0x888] ;  /* 0x00011100ff0817ac */ /* 0x000e620008000a00 */
[----:B------:R-:W-:Y:S07]  /*4760*/  @UP1 UIMAD UR7, UR36, UR4, URZ ;  /* 0x00000004240712a4 */ /* 0x000fee000f8e02ff */
[----:B------:R-:W-:Y:S01]  /*4770*/  @!P0 PRMT R176, R0, 0x7610, R176 ;  /* 0x0000761000b08816 */ /* 0x000fe200000000b0 */
[----:B-1----:R-:W-:Y:S03]  /*4780*/  @UP1 UIMAD.WIDE UR8, UR7, 0x4, UR8 ;  /* 0x00000004070818a5 */ /* 0x002fe6000f8e0208 */
[----:B------:R-:W1:Y:S03]  /*4790*/  @!UP1 LDCU UR7, c[0x0][0x880] ;  /* 0x00011000ff0797ac */ /* 0x000e660008000800 */
[----:B------:R-:W-:Y:S01]  /*47a0*/  IMAD.U32 R10, RZ, RZ, UR8 ;  /* 0x00000008ff0a7e24 */ /* 0x000fe2000f8e00ff */
[----:B------:R-:W-:Y:S05]  /*47b0*/  MOV R11, UR9 ;  /* 0x00000009000b7c02 */ /* 0x000fea0008000f00 */
[----:B-----5:R3:W5:Y:S02]  /*47c0*/  @P0 LDG.E R147, desc[UR40][R10.64] ;  /* 0x000000280a930981 */ /* 0x020764000c1e1900 */
[----:B-1-3--:R-:W-:Y:S07]  /*47d0*/  @!P0 IMAD.U32 R147, RZ, RZ, UR7 ;  /* 0x00000007ff938e24 */ /* 0x00afee000f8e00ff */
.L_x_86:
[----:B-----5:R-:W-:Y:S01]  /*47e0*/  @!P4 FSETP.EQ.AND P5, PT, R147, RZ, PT ;  /* 0x000000ff9300c20b */ /* 0x020fe20003fa2000 */
[----:B------:R-:W-:Y:S01]  /*47f0*/  @!UPT UIADD3 URZ, UPT, UPT, URZ, URZ, URZ ;  /* 0x000000fffffff290 */ /* 0x000fe2000fffe0ff */
[----:B------:R-:W-:Y:S11]  /*4800*/  @!P4 BRA `(.L_x_87) ;  /* 0x000000000014c947 */ /* 0x000ff60003800000 */
[----:B------:R-:W-:Y:S02]  /*4810*/  LOP3.LUT P0, RZ, R176, 0xff, RZ, 0xc0, !PT ;  /* 0x000000ffb0ff7812 */ /* 0x000fe4000780c0ff */
[----:B------:R-:W-:Y:S04]  /*4820*/  PLOP3.LUT P5, PT, PT, PT, UP1, 0x80, 0x8 ;  /* 0x000000000008781c */ /* 0x000fe80003faf018 */
[----:B------:R-:W-:Y:S07]  /*4830*/  PLOP3.LUT P5, PT, P5, PT, PT, 0x8, 0x80 ;  /* 0x000000000080781c */ /* 0x000fee0002fae170 */
[----:B------:R-:W-:Y:S11]  /*4840*/  @P0 FSETP.EQ.AND P5, PT, R147, RZ, PT ;  /* 0x000000ff9300020b */ /* 0x000ff60003fa2000 */
[----:B------:R-:W-:Y:S02]  /*4850*/  @!UPT UIADD3 URZ, UPT, UPT, URZ, URZ, URZ ;  /* 0x000000fffffff290 */ /* 0x000fe4000fffe0ff */
.L_x_87:
[----:B------:R-:W3:Y:S01]  /*4860*/  SYNCS.PHASECHK.TRANS64.TRYWAIT P4, [UR6+0x118], R26 ;  /* 0x0001181aff0075a7 */ /* 0x000ee20008081106 */
[----:B------:R-:W-:Y:S01]  /*4870*/  @P3 SHF.R.U32.HI R27, RZ, 0x10, R21 ;  /* 0x00000010ff1b3819 */ /* 0x000fe20000011615 */
[----:B------:R-:W-:Y:S01]  /*4880*/  VIADD R29, R29, 0x1 ;  /* 0x000000011d1d7836 */ /* 0x000fe20000000000 */
[----:B------:R-:W5:Y:S08]  /*4890*/  LDC.64 R14, c[0x0][0xb10] ;  /* 0x0002c400ff0e7b82 */ /* 0x000f700000000a00 */
[----:B------:R-:W2:Y:S08]  /*48a0*/  LDC.64 R10, c[0x0][0xb18] ;  /* 0x0002c600ff0a7b82 */ /* 0x000eb00000000a00 */
[----:B-1----:R-:W1:Y:S08]  /*48b0*/  @!P1 LDC R0, c[0x0][0xb20] ;  /* 0x0002c800ff009b82 */ /* 0x002e700000000800 */
[----:B------:R-:W4:Y:S01]  /*48c0*/  @!P1 LDC R3, c[0x0][0xb0c] ;  /* 0x0002c300ff039b82 */ /* 0x000f220000000800 */
[----:B-----5:R-:W-:Y:S05]  /*48d0*/  @!P1 IMAD.HI.U32 R14, R13, R14, RZ ;  /* 0x0000000e0d0e9227 */ /* 0x020fea00078e00ff */
[----:B------:R-:W-:Y:S01]  /*48e0*/  @!P1 SHF.R.U32.HI R14, RZ, R15, R14 ;  /* 0x0000000fff0e9219 */ /* 0x000fe2000001160e */
[----:B--2---:R-:W-:Y:S01]  /*48f0*/  @!P1 IMAD.HI.U32 R11, R8, R11, RZ ;  /* 0x0000000b080b9227 */ /* 0x004fe200078e00ff */
[----:B------:R-:W-:Y:S04]  /*4900*/  @!P1 ISETP.NE.AND P0, PT, R10, 0x1, PT ;  /* 0x000000010a00980c */ /* 0x000fe80003f05270 */
[----:B-1----:R-:W-:Y:S02]  /*4910*/  @!P1 SHF.R.U32.HI R9, RZ, R0, R11 ;  /* 0x00000000ff099219 */ /* 0x002fe4000001160b */
[----:B----4-:R-:W-:Y:S02]  /*4920*/  @!P1 ISETP.NE.AND P2, PT, R3, 0x1, PT ;  /* 0x000000010300980c */ /* 0x010fe40003f45270 */
[----:B------:R-:W-:Y:S02]  /*4930*/  @!P1 SEL R9, R8, R9, !P0 ;  /* 0x0000000908099207 */ /* 0x000fe40004000000 */
[----:B------:R-:W-:Y:S02]  /*4940*/  ELECT P0, URZ, PT ;  /* 0x0000000000ff782f */ /* 0x000fe40003800000 */
[----:B------:R-:W-:Y:S05]  /*4950*/  @!P1 SEL R14, R13, R14, !P2 ;  /* 0x0000000e0d0e9207 */ /* 0x000fea0005000000 */
[----:B------:R-:W-:Y:S02]  /*4960*/  @!P1 IMAD.IADD R0, R9, 0x1, -R14 ;  /* 0x0000000109009824 */ /* 0x000fe400078e0a0e */
[----:B------:R-:W-:Y:S02]  /*4970*/  @!P1 IMAD.IADD R9, R14, 0x1, -R9 ;  /* 0x000000010e099824 */ /* 0x000fe400078e0a09 */
[----:B------:R-:W-:Y:S02]  /*4980*/  @!P1 IMAD R13, R0, R3, R13 ;  /* 0x00000003000d9224 */ /* 0x000fe400078e020d */
[----:B------:R-:W-:Y:S01]  /*4990*/  @!P1 IMAD R8, R9, R10, R8 ;  /* 0x0000000a09089224 */ /* 0x000fe200078e0208 */
[----:B---3--:R-:W-:Y:S06]  /*49a0*/  @!P4 BRA `(.L_x_88) ;  /* 0x000000980010c947 */ /* 0x008fec0003800000 */
.L_x_166:
[----:B------:R-:W-:Y:S01]  /*49b0*/  PLOP3.LUT P5, PT, P5, P0, PT, 0xf2, 0x2f ;  /* 0x00000000002f781c */ /* 0x000fe20002fa1e72 */
[----:B------:R-:W-:Y:S01]  /*49c0*/  UMOV UR14, 0x0 ;  /* 0x00000000000e7882 */ /* 0x000fe20000000000 */
[----:B------:R-:W-:Y:S01]  /*49d0*/  LOP3.LUT R30, R30, 0x1, RZ, 0x3c, !PT ;  /* 0x000000011e1e7812 */ /* 0x000fe200078e3cff */
[----:B------:R-:W-:Y:S01]  /*49e0*/  UMOV UR15, 0x10000000 ;  /* 0x10000000000f7882 */ /* 0x000fe20000000000 */
[----:B------:R-:W-:Y:S01]  /*49f0*/  UMOV UR12, UR36 ;  /* 0x00000024000c7c82 */ /* 0x000fe20008000000 */
[----:B------:R-:W-:Y:S08]  /*4a00*/  @P3 R2UR UR36, R27 ;  /* 0x000000001b2432ca */ /* 0x000ff000000e0000 */
[----:B-1----:R-:W-:Y:S01]  /*4a10*/  @!P5 IADD3 R3, P0, PT, R32, 0x580, RZ ;  /* 0x000005802003d810 */ /* 0x002fe20007f1e0ff */
[----:B------:R-:W-:Y:S01]  /*4a20*/  @!P5 IMAD.SHL.U32 R175, R175, 0x40, RZ ;  /* 0x00000040afafd824 */ /* 0x000fe200078e00ff */
[----:B------:R-:W-:Y:S01]  /*4a30*/  VOTEU.ALL UP0, P5 ;  /* 0x0000000000ff7886 */ /* 0x000fe20002800000 */
[----:B------:R-:W-:Y:S01]  /*4a40*/  @!P5 IMAD.SHL.U32 R177, R177, 0x80, RZ ;  /* 0x00000080b1b1d824 */ /* 0x000fe200078e00ff */
[----:B------:R-:W-:Y:S01]  /*4a50*/  @!P5 R2UR UR8, R3 ;  /* 0x000000000308d2ca */ /* 0x000fe200000e0000 */
[----:B------:R-:W-:Y:S01]  /*4a60*/  @!P5 IMAD.X R0, RZ, RZ, R33, P0 ;  /* 0x000000ffff00d224 */ /* 0x000fe200000e0621 */
[----:B------:R-:W-:Y:S01]  /*4a70*/  @!P5 R2UR UR10, R175 ;  /* 0x00000000af0ad2ca */ /* 0x000fe200000e0000 */
[----:B------:R-:W-:Y:S01]  /*4a80*/  @!UP0 UIADD3 UR9, UPT, UPT, UR6, 0x110, URZ ;  /* 0x0000011006098890 */ /* 0x000fe2000fffe0ff */
[----:B------:R-:W-:Y:S01]  /*4a90*/  @!P5 R2UR UR11, R177 ;  /* 0x00000000b10bd2ca */ /* 0x000fe200000e0000 */
[----:B------:R-:W-:Y:S01]  /*4aa0*/  IMAD.IADD R175, R8, 0x1, R163 ;  /* 0x0000000108af7824 */ /* 0x000fe200078e02a3 */
[----:B------:R-:W-:Y:S01]  /*4ab0*/  @!P5 R2UR UR7, R0 ;  /* 0x000000000007d2ca */ /* 0x000fe200000e0000 */
[----:B------:R-:W-:Y:S01]  /*4ac0*/  IMAD.IADD R177, R13, 0x1, R174 ;  /* 0x000000010db17824 */ /* 0x000fe200078e02ae */
[C---:B------:R-:W-:Y:S04]  /*4ad0*/  ISETP.NE.AND P0, PT, R29.reuse, 0x2, PT ;  /* 0x000000021d00780c */ /* 0x040fe80003f05270 */
[----:B------:R-:W-:Y:S01]  /*4ae0*/  SEL R3, RZ, 0x1, P0 ;  /* 0x00000001ff037807 */ /* 0x000fe20000000000 */
[----:B------:R-:W-:Y:S01]  /*4af0*/  IMAD.U32 R10, RZ, RZ, UR8 ;  /* 0x00000008ff0a7e24 */ /* 0x000fe2000f8e00ff */
[----:B------:R-:W-:Y:S01]  /*4b00*/  @!UP0 UIADD3 UR8, UPT, UPT, UR6, 0x200, URZ ;  /* 0x0000020006088890 */ /* 0x000fe2000fffe0ff */
[----:B------:R-:W-:Y:S01]  /*4b10*/  SEL R29, R29, RZ, P0 ;  /* 0x000000ff1d1d7207 */ /* 0x000fe20000000000 */
[----:B------:R-:W-:Y:S01]  /*4b20*/  VOTEU.ALL UP0, P5 ;  /* 0x0000000000ff7886 */ /* 0x000fe20002800000 */
[----:B------:R-:W-:Y:S02]  /*4b30*/  LOP3.LUT R28, R28, R3, RZ, 0x3c, !PT ;  /* 0x000000031c1c7212 */ /* 0x000fe400078e3cff */
[----:B------:R-:W-:Y:S01]  /*4b40*/  IMAD.U32 R11, RZ, RZ, UR7 ;  /* 0x00000007ff0b7e24 */ /* 0x000fe2000f8e00ff */
[----:B------:R-:W-:Y:S04]  /*4b50*/  @!P5 R2UR UR16, R10 ;  /* 0x000000000a10d2ca */ /* 0x000fe800000e0000 */
[----:B------:R-:W-:Y:S11]  /*4b60*/  @!P5 R2UR UR17, R11 ;  /* 0x000000000b11d2ca */ /* 0x000ff600000e0000 */
[----:B------:R-:W-:Y:S02]  /*4b70*/  @!UPT UIADD3 URZ, UPT, UPT, URZ, URZ, URZ ;  /* 0x000000fffffff290 */ /* 0x000fe4000fffe0ff */
[----:B------:R3:W-:Y:S01]  /*4b80*/  @!UP0 UTMALDG.3D [UR8], [UR16], desc[UR14] ;  /* 0x00000e08100085b4 */ /* 0x0007e20008011000 */
[----:B------:R3:W-:Y:S01]  /*4b90*/  @!P5 SYNCS.ARRIVE.TRANS64.RED.A0TR RZ, [UR6+0x110], R25 ;  /* 0x00011019ffffd9a7 */ /* 0x0007e20008300406 */
[----:B------:R-:W-:Y:S01]  /*4ba0*/  UPLOP3.LUT UP0, UPT, UPT, UPT, UPT, 0x80, 0x8 ;  /* 0x000000000008789c */ /* 0x000fe20003f0f070 */
[----:B------:R-:W-:Y:S01]  /*4bb0*/  SYNCS.ARRIVE.TRANS64.RED.A1T0 RZ, [UR37], RZ ;  /* 0x000000ffffff79a7 */ /* 0x000fe20008100425 */
[----:B------:R-:W-:Y:S09]  /*4bc0*/  @P3 BRA `(.L_x_89) ;  /* 0xfffffff400b43947 */ /* 0x000ff2000383ffff */
[----:B------:R-:W-:Y:S07]  /*4bd0*/  MOV R0, UR6 ;  /* 0x0000000600007c02 */ /* 0x000fee0008000f00 */
.L_x_90:
[----:B-1----:R-:W-:-:S04]  /*4be0*/  SHF.L.U32 R3, R30, 0x1f, RZ ;  /* 0x0000001f1e037819 */ /* 0x002fc800000006ff */
[----:B------:R1:W2:Y:S03]  /*4bf0*/  SYNCS.PHASECHK.TRANS64.TRYWAIT P0, [R0+URZ+0x118], R3 ;  /* 0x00011803000075a7 */ /* 0x0002a600080011ff */
[----:B--2---:R-:W-:Y:S05]  /*4c00*/  @!P0 NANOSLEEP.SYNCS 0x989680 ;  /* 0x009896800000895d */ /* 0x004fea0003900000 */
[----:B------:R-:W2:Y:S02]  /*4c10*/  @!P0 SYNCS.PHASECHK.TRANS64 P0, [R0+URZ+0x118], R3 ;  /* 0x00011803000085a7 */ /* 0x000ea400080010ff */
[----:B--23--:R-:W-:Y:S05]  /*4c20*/  @P0 EXIT ;  /* 0x000000000000094d */ /* 0x00cfea0003800000 */
[----:B------:R-:W-:Y:S05]  /*4c30*/  BRA `(.L_x_90) ;  /* 0xfffffffc00e87947 */ /* 0x000fea000383ffff */
.L_x_81:
[----:B------:R-:W-:-:S06]  /*4c40*/  UISETP.GE.AND UP0, UPT, UR8, 0x4, UPT ;  /* 0x000000040800788c */ /* 0x000fcc000bf06270 */
[----:B------:R-:W-:-:S13]  /*4c50*/  PLOP3.LUT P0, PT, PT, PT, UP0, 0x80, 0x8 ;  /* 0x000000000008781c */ /* 0x000fda0003f0f008 */
[----:B------:R-:W-:Y:S05]  /*4c60*/  @!P0 EXIT ;  /* 0x000000000000894d */ /* 0x000fea0003800000 */
[----:B------:R-:W-:Y:S01]  /*4c70*/  BAR.SYNC.DEFER_BLOCKING 0x6, 0xa0 ;  /* 0x0182800000007b1d */ /* 0x000fe20000010000 */
[C---:B------:R-:W-:Y:S02]  /*4c80*/  IMAD.SHL.U32 R3, R178.reuse, 0x40, RZ ;  /* 0x00000040b2037824 */ /* 0x040fe400078e00ff */
[----:B------:R-:W-:Y:S02]  /*4c90*/  HFMA2 R130, -RZ, RZ, 0, 0 ;  /* 0x00000000ff827431 */ /* 0x000fe400000001ff */
[C---:B------:R-:W-:Y:S01]  /*4ca0*/  IMAD.SHL.U32 R180, R178.reuse, 0x8, RZ ;  /* 0x00000008b2b47824 */ /* 0x040fe200078e00ff */
[----:B------:R-:W-:Y:S01]  /*4cb0*/  CS2R R186, SRZ ;  /* 0x0000000000ba7805 */ /* 0x000fe2000001ff00 */
[----:B------:R-:W-:Y:S01]  /*4cc0*/  IMAD.U32 R133, R178, 0x10000, RZ ;  /* 0x00010000b2857824 */ /* 0x000fe200078e00ff */
[----:B------:R-:W-:Y:S01]  /*4cd0*/  UMOV UR43, 0x400 ;  /* 0x00000400002b7882 */ /* 0x000fe20000000000 */
[----:B------:R-:W-:Y:S01]  /*4ce0*/  LOP3.LUT R5, R3, 0x180, RZ, 0xc0, !PT ;  /* 0x0000018003057812 */ /* 0x000fe200078ec0ff */
[----:B------:R-:W-:Y:S01]  /*4cf0*/  ULEA UR43, UR37, UR43, 0x18 ;  /* 0x0000002b252b7291 */ /* 0x000fe2000f8ec0ff */
[----:B------:R-:W1:Y:S01]  /*4d00*/  LDC R179, c[0x0][0x370] ;  /* 0x0000dc00ffb37b82 */ /* 0x000e620000000800 */
[----:B------:R-:W-:Y:S01]  /*4d10*/  LOP3.LUT R133, R133, 0x600000, RZ, 0xc0, !PT ;  /* 0x0060000085857812 */ /* 0x000fe200078ec0ff */
[----:B------:R-:W-:Y:S01]  /*4d20*/  IMAD.MOV.U32 R193, RZ, RZ, RZ ;  /* 0x000000ffffc17224 */ /* 0x000fe200078e00ff */
[----:B------:R-:W-:Y:S01]  /*4d30*/  LOP3.LUT R180, R5, 0x30, R180, 0xf8, !PT ;  /* 0x0000003005b47812 */ /* 0x000fe200078ef8b4 */
[----:B------:R-:W-:Y:S01]  /*4d40*/  UIADD3 UR4, UPT, UPT, UR43, 0x2200, URZ ;  /* 0x000022002b047890 */ /* 0x000fe2000fffe0ff */
[----:B------:R-:W-:Y:S01]  /*4d50*/  IMAD.MOV.U32 R185, RZ, RZ, RZ ;  /* 0x000000ffffb97224 */ /* 0x000fe200078e00ff */
[----:B------:R-:W2:Y:S01]  /*4d60*/  LDCU.64 UR46, c[0x0][0x348] ;  /* 0x00006900ff2e77ac */ /* 0x000ea20008000a00 */
[----:B------:R-:W-:Y:S01]  /*4d70*/  LOP3.LUT R180, R180, 0x1e40, R3, 0xf8, !PT ;  /* 0x00001e40b4b47812 */ /* 0x000fe200078ef803 */
[----:B------:R-:W4:Y:S01]  /*4d80*/  LDC R128, c[0x0][0xb0c] ;  /* 0x0002c300ff807b82 */ /* 0x000f220000000800 */
[----:B------:R-:W-:Y:S01]  /*4d90*/  IMAD.SHL.U32 R3, R178, 0x10, RZ ;  /* 0x00000010b2037824 */ /* 0x000fe200078e00ff */
[----:B------:R-:W-:Y:S01]  /*4da0*/  MOV R191, UR4 ;  /* 0x0000000400bf7c02 */ /* 0x000fe20008000f00 */
[----:B------:R-:W1:Y:S03]  /*4db0*/  LDCU.64 UR38, c[0x0][0x888] ;  /* 0x00011100ff2677ac */ /* 0x000e660008000a00 */
[C---:B------:R-:W-:Y:S01]  /*4dc0*/  LOP3.LUT R5, R3.reuse, 0x20, RZ, 0xc0, !PT ;  /* 0x0000002003057812 */ /* 0x040fe200078ec0ff */
[----:B------:R-:W3:Y:S01]  /*4dd0*/  LDS R0, [UR43+0x1e0] ;  /* 0x0001e02bff007984 */ /* 0x000ee20008000800 */
[----:B------:R-:W1:Y:S01]  /*4de0*/  LDC R182, c[0x0][0xb20] ;  /* 0x0002c800ffb67b82 */ /* 0x000e620000000800 */
[----:B------:R-:W-:Y:S01]  /*4df0*/  LOP3.LUT R3, R3, 0x40, RZ, 0xc0, !PT ;  /* 0x0000004003037812 */ /* 0x000fe200078ec0ff */
[----:B------:R-:W-:-:S06]  /*4e00*/  UIADD3 UR42, UPT, UPT, UR43, 0x200, URZ ;  /* 0x000002002b2a7890 */ /* 0x000fcc000fffe0ff */
[----:B------:R-:W1:Y:S08]  /*4e10*/  LDC R127, c[0x0][0xb30] ;  /* 0x0002cc00ff7f7b82 */ /* 0x000e700000000800 */
[----:B------:R-:W1:Y:S08]  /*4e20*/  LDC.64 R172, c[0x0][0xb10] ;  /* 0x0002c400ffac7b82 */ /* 0x000e700000000a00 */
[----:B------:R-:W1:Y:S08]  /*4e30*/  LDC.64 R124, c[0x0][0xb18] ;  /* 0x0002c600ff7c7b82 */ /* 0x000e700000000a00 */
[----:B------:R-:W1:Y:S01]  /*4e40*/  LDC.64 R168, c[0x0][0x888] ;  /* 0x00022200ffa87b82 */ /* 0x000e620000000a00 */
[----:B---3--:R-:W-:-:S07]  /*4e50*/  IMAD.IADD R133, R0, 0x1, R133 ;  /* 0x0000000100857824 */ /* 0x008fce00078e0285 */
[----:B------:R-:W3:Y:S01]  /*4e60*/  LDC.64 R122, c[0x0][0xb28] ;  /* 0x0002ca00ff7a7b82 */ /* 0x000ee20000000a00 */
[----:B------:R-:W-:-:S05]  /*4e70*/  VIADD R0, R180, UR43 ;  /* 0x0000002bb4007c36 */ /* 0x000fca0008000000 */
[--C-:B------:R-:W-:Y:S02]  /*4e80*/  IADD3 R190, PT, PT, -R5, 0x200, R0.reuse ;  /* 0x0000020005be7810 */ /* 0x100fe40007ffe100 */
[----:B------:R-:W1:Y:S01]  /*4e90*/  LDC.64 R170, c[0x0][0x890] ;  /* 0x00022400ffaa7b82 */ /* 0x000e620000000a00 */
[----:B------:R-:W-:Y:S02]  /*4ea0*/  IADD3 R189, PT, PT, -R3, 0x200, R0 ;  /* 0x0000020003bd7810 */ /* 0x000fe40007ffe100 */
[----:B------:R-:W-:-:S05]  /*4eb0*/  IMAD.IADD R188, R190, 0x1, -R3 ;  /* 0x00000001bebc7824 */ /* 0x000fca00078e0a03 */
[----:B------:R-:W1:Y:S08]  /*4ec0*/  LDC.64 R166, c[0x0][0x8b0] ;  /* 0x00022c00ffa67b82 */ /* 0x000e700000000a00 */
[----:B------:R-:W1:Y:S08]  /*4ed0*/  LDC.64 R164, c[0x0][0x8a8] ;  /* 0x00022a00ffa47b82 */ /* 0x000e700000000a00 */
[----:B--2-4-:R-:W1:Y:S02]  /*4ee0*/  LDC R184, c[0x0][0x374] ;  /* 0x0000dd00ffb87b82 */ /* 0x014e640000000800 */
.L_x_109:
[C---:B------:R-:W-:Y:S02]  /*4ef0*/  LEA R0, R193.reuse, UR43, 0x3 ;  /* 0x0000002bc1007c11 */ /* 0x040fe4000f8e18ff */
[----:B------:R-:W-:Y:S02]  /*4f00*/  SHF.L.U32 R3, R186, 0x1f, RZ ;  /* 0x0000001fba037819 */ /* 0x000fe400000006ff */
[----:B------:R-:W-:Y:S02]  /*4f10*/  LEA R16, R193, UR43, 0x4 ;  /* 0x0000002bc1107c11 */ /* 0x000fe4000f8e20ff */
[----:B------:R-:W2:Y:S02]  /*4f20*/  SYNCS.PHASECHK.TRANS64.TRYWAIT P0, [R0+URZ+0x130], R3 ;  /* 0x00013003000075a7 */ /* 0x000ea400080011ff */
[----:B-12---:R-:W-:Y:S05]  /*4f30*/  @!P0 BRA `(.L_x_91) ;  /* 0x0000009000c48947 */ /* 0x006fea0003800000 */
.L_x_167:
[----:B------:R-:W4:Y:S01]  /*4f40*/  LDC.64 R12, c[0x0][0xb10] ;  /* 0x0002c400ff0c7b82 */ /* 0x000f220000000a00 */
[----:B------:R-:W3:Y:S01]  /*4f50*/  LDS.128 R16, [R16+0x1c0] ;  /* 0x0001c00010107984 */ /* 0x000ee20000000c00 */
[----:B-1----:R-:W-:Y:S01]  /*4f60*/  ISETP.NE.AND P1, PT, R127, 0x1, PT ;  /* 0x000000017f00780c */ /* 0x002fe20003f25270 */
[----:B--2---:R-:W-:Y:S01]  /*4f70*/  VIADD R0, R0, 0x140 ;  /* 0x0000014000007836 */ /* 0x004fe20000000000 */
[----:B------:R-:W-:Y:S04]  /*4f80*/  ISETP.GE.AND P0, PT, R126, 0x1, PT ;  /* 0x000000017e00780c */ /* 0x000fe80003f06270 */
[----:B------:R-:W1:Y:S01]  /*4f90*/  LDC.64 R10, c[0x0][0xb18] ;  /* 0x0002c600ff0a7b82 */ /* 0x000e620000000a00 */
[----:B------:R-:W-:Y:S01]  /*4fa0*/  PRMT R0, RZ, 0x654, R0 ;  /* 0x00000654ff007816 */ /* 0x000fe20000000000 */
[----:B------:R-:W-:Y:S01]  /*4fb0*/  @!PT LDS RZ, [RZ] ;  /* 0x00000000fffff984 */ /* 0x000fe20000000800 */
[----:B------:R-:W-:Y:S01]  /*4fc0*/  @!PT LDS RZ, [RZ] ;  /* 0x00000000fffff984 */ /* 0x000fe20000000800 */
[----:B------:R-:W-:Y:S01]  /*4fd0*/  @!PT LDS RZ, [RZ] ;  /* 0x00000000fffff984 */ /* 0x000fe20000000800 */
[----:B------:R-:W-:Y:S01]  /*4fe0*/  @!PT LDS RZ, [RZ] ;  /* 0x00000000fffff984 */ /* 0x000fe20000000800 */
[----:B------:R2:W-:Y:S06]  /*4ff0*/  MEMBAR.ALL.CTA ;  /* 0x0000000000007992 */ /* 0x0005ec0000008000 */
[----:B--2---:R-:W2:Y:S01]  /*5000*/  FENCE.VIEW.ASYNC.S ;  /* 0x00000000000073c6 */ /* 0x004ea20000000000 */
[----:B------:R-:W1:Y:S08]  /*5010*/  @!P1 LDC R14, c[0x0][0xb20] ;  /* 0x0002c800ff0e9b82 */ /* 0x000e700000000800 */
[----:B------:R-:W1:Y:S01]  /*5020*/  @!P1 LDC R9, c[0x0][0xb0c] ;  /* 0x0002c300ff099b82 */ /* 0x000e620000000800 */
[----:B--2---:R2:W-:Y:S01]  /*5030*/  SYNCS.ARRIVE.TRANS64.RED.A1T0 RZ, [R0+URZ], RZ ;  /* 0x000000ff00ff79a7 */ /* 0x0045e200081004ff */
[----:B---3--:R-:W-:Y:S04]  /*5040*/  LOP3.LUT P4, RZ, R18, 0x1, RZ, 0xc0, !PT ;  /* 0x0000000112ff7812 */ /* 0x008fe8000788c0ff */
[----:B------:R-:W-:Y:S09]  /*5050*/  P2R R192, PR, RZ, 0x10 ;  /* 0x00000010ffc07803 */ /* 0x000ff20000000000 */
[----:B------:R-:W-:Y:S02]  /*5060*/  @P4 MOV R131, R16 ;  /* 0x0000001000834202 */ /* 0x000fe40000000f00 */
[----:B------:R-:W-:Y:S01]  /*5070*/  @P4 LOP3.LUT R129, R17, 0xffff, RZ, 0xc0, !PT ;  /* 0x0000ffff11814812 */ /* 0x000fe200078ec0ff */
[----:B--2-4-:R-:W-:Y:S06]  /*5080*/  @!P0 BRA `(.L_x_92) ;  /* 0x0000000000a48947 */ /* 0x014fec0003800000 */
[----:B------:R-:W-:Y:S01]  /*5090*/  IMAD.HI.U32 R21, R184, R125, RZ ;  /* 0x0000007db8157227 */ /* 0x000fe200078e00ff */
[----:B------:R-:W-:Y:S02]  /*50a0*/  ISETP.NE.AND P0, PT, R124, 0x1, PT ;  /* 0x000000017c00780c */ /* 0x000fe40003f05270 */
[----:B------:R-:W-:Y:S01]  /*50b0*/  ISETP.NE.AND P2, PT, R126, 0x1, PT ;  /* 0x000000017e00780c */ /* 0x000fe20003f45270 */
[----:B------:R-:W-:Y:S01]  /*50c0*/  IMAD.HI.U32 R20, R179, R172, RZ ;  /* 0x000000acb3147227 */ /* 0x000fe200078e00ff */
[----:B------:R-:W-:Y:S02]  /*50d0*/  SHF.R.U32.HI R21, RZ, R182, R21 ;  /* 0x000000b6ff157219 */ /* 0x000fe40000011615 */
[----:B------:R-:W-:Y:S01]  /*50e0*/  ISETP.NE.AND P3, PT, R128, 0x1, PT ;  /* 0x000000018000780c */ /* 0x000fe20003f65270 */
[----:B------:R-:W-:Y:S01]  /*50f0*/  IMAD.HI.U32 R24, R131, R172, RZ ;  /* 0x000000ac83187227 */ /* 0x000fe200078e00ff */
[----:B------:R-:W-:Y:S02]  /*5100*/  SHF.R.U32.HI R20, RZ, R173, R20 ;  /* 0x000000adff147219 */ /* 0x000fe40000011614 */
[----:B------:R-:W-:Y:S01]  /*5110*/  SEL R3, R184, R21, !P0 ;  /* 0x00000015b8037207 */ /* 0x000fe20004000000 */
[----:B------:R-:W-:Y:S01]  /*5120*/  IMAD.HI.U32 R21, R129, R125, RZ ;  /* 0x0000007d81157227 */ /* 0x000fe200078e00ff */
[----:B------:R-:W-:Y:S02]  /*5130*/  SEL R7, R179, R20, !P3 ;  /* 0x00000014b3077207 */ /* 0x000fe40005800000 */
[----:B------:R-:W-:Y:S01]  /*5140*/  SHF.R.U32.HI R24, RZ, R173, R24 ;  /* 0x000000adff187219 */ /* 0x000fe20000011618 */
[-C--:B------:R-:W-:Y:S04]  /*5150*/  IMAD.HI.U32 R20, R3, R122.reuse, RZ ;  /* 0x0000007a03147227 */ /* 0x080fe800078e00ff */
[----:B------:R-:W-:Y:S01]  /*5160*/  IMAD.HI.U32 R22, R7, R122, RZ ;  /* 0x0000007a07167227 */ /* 0x000fe200078e00ff */
[-C--:B------:R-:W-:Y:S02]  /*5170*/  @P2 SHF.R.U32.HI R3, RZ, R123.reuse, R20 ;  /* 0x0000007bff032219 */ /* 0x080fe40000011614 */
[----:B------:R-:W-:Y:S02]  /*5180*/  SHF.R.U32.HI R20, RZ, R182, R21 ;  /* 0x000000b6ff147219 */ /* 0x000fe40000011615 */
[----:B------:R-:W-:Y:S01]  /*5190*/  @P2 SHF.R.U32.HI R7, RZ, R123, R22 ;  /* 0x0000007bff072219 */ /* 0x000fe20000011616 */
[C---:B------:R-:W-:Y:S01]  /*51a0*/  IMAD R2, R126.reuse, R3, RZ ;  /* 0x000000037e027224 */ /* 0x040fe200078e02ff */
[----:B------:R-:W-:Y:S02]  /*51b0*/  SEL R5, R129, R20, !P0 ;  /* 0x0000001481057207 */ /* 0x000fe40004000000 */
[----:B------:R-:W-:Y:S01]  /*51c0*/  SEL R3, R131, R24, !P3 ;  /* 0x0000001883037207 */ /* 0x000fe20005800000 */
[----:B------:R-:W-:Y:S01]  /*51d0*/  IMAD R4, R126, R7, RZ ;  /* 0x000000077e047224 */ /* 0x000fe200078e02ff */
[C---:B------:R-:W-:Y:S01]  /*51e0*/  ISETP.GE.AND P0, PT, R5.reuse, R2, PT ;  /* 0x000000020500720c */ /* 0x040fe20003f06270 */
[----:B------:R-:W-:Y:S03]  /*51f0*/  IMAD.HI.U32 R6, R5, R122, RZ ;  /* 0x0000007a05067227 */ /* 0x000fe600078e00ff */
[----:B------:R-:W-:Y:S01]  /*5200*/  ISETP.GE.OR P0, PT, R3, R4, P0 ;  /* 0x000000040300720c */ /* 0x000fe20000706670 */
[----:B------:R-:W-:Y:S01]  /*5210*/  IMAD.MOV R4, RZ, RZ, -R3 ;  /* 0x000000ffff047224 */ /* 0x000fe200078e0a03 */
[-C--:B------:R-:W-:Y:S03]  /*5220*/  SHF.R.U32.HI R6, RZ, R123.reuse, R6 ;  /* 0x0000007bff067219 */ /* 0x080fe60000011606 */
[----:B------:R-:W-:Y:S01]  /*5230*/  IMAD R131, R128, R4, R131 ;  /* 0x0000000480837224 */ /* 0x000fe200078e0283 */
[----:B------:R-:W-:Y:S05]  /*5240*/  SEL R15, R5, R6, !P2 ;  /* 0x00000006050f7207 */ /* 0x000fea0005000000 */
[----:B------:R-:W-:Y:S02]  /*5250*/  IMAD.MOV R6, RZ, RZ, -R15 ;  /* 0x000000ffff067224 */ /* 0x000fe400078e0a0f */
[C---:B------:R-:W-:Y:S04]  /*5260*/  @!P0 IMAD.HI.U32 R2, R3.reuse, R122, RZ ;  /* 0x0000007a03028227 */ /* 0x040fe800078e00ff */
[----:B------:R-:W-:Y:S01]  /*5270*/  IMAD R6, R126, R6, R5 ;  /* 0x000000067e067224 */ /* 0x000fe200078e0205 */
[----:B------:R-:W-:Y:S04]  /*5280*/  @!P0 SHF.R.U32.HI R2, RZ, R123, R2 ;  /* 0x0000007bff028219 */ /* 0x000fe80000011602 */
[----:B------:R-:W-:Y:S02]  /*5290*/  @!P0 SEL R0, R3, R2, !P2 ;  /* 0x0000000203008207 */ /* 0x000fe40005000000 */
[----:B------:R-:W-:Y:S02]  /*52a0*/  IADD3 R2, PT, PT, -R5, RZ, RZ ;  /* 0x000000ff05027210 */ /* 0x000fe40007ffe1ff */
[----:B------:R-:W-:Y:S01]  /*52b0*/  @!P0 IADD3 R8, PT, PT, R15, -R0, RZ ;  /* 0x800000000f088210 */ /* 0x000fe20007ffe0ff */
[----:B------:R-:W-:Y:S02]  /*52c0*/  @!P0 IMAD R0, R7, R6, R0 ;  /* 0x0000000607008224 */ /* 0x000fe400078e0200 */
[----:B------:R-:W-:Y:S02]  /*52d0*/  IMAD R129, R124, R2, R129 ;  /* 0x000000027c817224 */ /* 0x000fe400078e0281 */
[----:B------:R-:W-:Y:S02]  /*52e0*/  @!P0 IMAD R5, R8, R126, R3 ;  /* 0x0000007e08058224 */ /* 0x000fe400078e0203 */
[----:B------:R-:W-:Y:S04]  /*52f0*/  @!P0 IMAD.MOV.U32 R3, RZ, RZ, R0 ;  /* 0x000000ffff038224 */ /* 0x000fe800078e0000 */
[----:B------:R-:W-:Y:S02]  /*5300*/  IMAD R131, R3, R128, R131 ;  /* 0x0000008003837224 */ /* 0x000fe400078e0283 */
[----:B------:R-:W-:Y:S07]  /*5310*/  IMAD R129, R5, R124, R129 ;  /* 0x0000007c05817224 */ /* 0x000fee00078e0281 */
.L_x_92:
[----:B------:R-:W-:Y:S01]  /*5320*/  @!P1 IMAD.HI.U32 R0, R131, R12, RZ ;  /* 0x0000000c83009227 */ /* 0x000fe200078e00ff */
[----:B-1----:R-:W-:Y:S01]  /*5330*/  @!P1 ISETP.NE.AND P0, PT, R10, 0x1, PT ;  /* 0x000000010a00980c */ /* 0x002fe20003f05270 */
[----:B------:R-:W-:Y:S01]  /*5340*/  ULOP3.LUT UP0, URZ, UR42, 0x1b0, URZ, 0xc0, !UPT ;  /* 0x000001b02aff7892 */ /* 0x000fe2000f80c0ff */
[----:B------:R-:W-:Y:S01]  /*5350*/  @!P1 ISETP.NE.AND P2, PT, R9, 0x1, PT ;  /* 0x000000010900980c */ /* 0x000fe20003f45270 */
[----:B------:R-:W-:Y:S01]  /*5360*/  @!P1 IMAD.HI.U32 R3, R129, R11, RZ ;  /* 0x0000000b81039227 */ /* 0x000fe200078e00ff */
[----:B------:R-:W-:Y:S02]  /*5370*/  @!P1 SHF.R.U32.HI R0, RZ, R13, R0 ;  /* 0x0000000dff009219 */ /* 0x000fe40000011600 */
[----:B------:R-:W-:Y:S01]  /*5380*/  @P4 SHF.R.U32.HI R183, RZ, 0x10, R17 ;  /* 0x00000010ffb74819 */ /* 0x000fe20000011611 */
[----:B------:R-:W-:Y:S01]  /*5390*/  VIADD R193, R193, 0x1 ;  /* 0x00000001c1c17836 */ /* 0x000fe20000000000 */
[----:B------:R-:W-:Y:S02]  /*53a0*/  @!P1 SHF.R.U32.HI R2, RZ, R14, R3 ;  /* 0x0000000eff029219 */ /* 0x000fe40000011603 */
[----:B------:R-:W-:Y:S02]  /*53b0*/  @!P1 SEL R3, R131, R0, !P2 ;  /* 0x0000000083039207 */ /* 0x000fe40005000000 */
[----:B------:R-:W-:Y:S05]  /*53c0*/  @!P1 SEL R2, R129, R2, !P0 ;  /* 0x0000000281029207 */ /* 0x000fea0004000000 */
[----:B------:R-:W-:Y:S02]  /*53d0*/  @!P1 IMAD.IADD R0, R2, 0x1, -R3 ;  /* 0x0000000102009824 */ /* 0x000fe400078e0a03 */
[----:B------:R-:W-:Y:S02]  /*53e0*/  @!P1 IMAD.IADD R2, R3, 0x1, -R2 ;  /* 0x0000000103029824 */ /* 0x000fe400078e0a02 */
[----:B------:R-:W-:Y:S02]  /*53f0*/  @!P1 IMAD R131, R0, R9, R131 ;  /* 0x0000000900839224 */ /* 0x000fe400078e0283 */
[----:B------:R-:W-:Y:S01]  /*5400*/  @!P1 IMAD R129, R2, R10, R129 ;  /* 0x0000000a02819224 */ /* 0x000fe200078e0281 */
[----:B------:R-:W-:Y:S06]  /*5410*/  BRA.U !UP0, `(.L_x_93) ;  /* 0x0000000108407547 */ /* 0x000fec000b800000 */
[----:B------:R-:W1:Y:S01]  /*5420*/  LDCU.64 UR8, c[0x4][0x80] ;  /* 0x01001000ff0877ac */ /* 0x000e620008000a00 */
[----:B------:R-:W-:Y:S01]  /*5430*/  MOV R3, 0x0 ;  /* 0x0000000000037802 */ /* 0x000fe20000000f00 */
[----:B------:R-:W-:Y:S02]  /*5440*/  HFMA2 R12, -RZ, RZ, 0, 5.9604644775390625e-08 ;  /* 0x00000001ff0c7431 */ /* 0x000fe400000001ff */
[----:B------:R-:W-:Y:S02]  /*5450*/  IMAD.MOV.U32 R8, RZ, RZ, 0x70 ;  /* 0x00000070ff087424 */ /* 0x000fe400078e00ff */
[----:B------:R-:W-:Y:S01]  /*5460*/  IMAD.MOV.U32 R13, RZ, RZ, RZ ;  /* 0x000000ffff0d7224 */ /* 0x000fe200078e00ff */
[----:B------:R-:W2:Y:S01]  /*5470*/  LDCU.64 UR6, c[0x4][0x88] ;  /* 0x01001100ff0677ac */ /* 0x000ea20008000a00 */
[----:B------:R-:W3:Y:S01]  /*5480*/  LDC.64 R2, c[0x4][R3] ;  /* 0x0100000003027b82 */ /* 0x000ee20000000a00 */
[----:B------:R-:W4:Y:S01]  /*5490*/  LDCU.64 UR4, c[0x4][0x8] ;  /* 0x01000100ff0477ac */ /* 0x000f220008000a00 */
[----:B-1----:R-:W-:Y:S01]  /*54a0*/  MOV R5, UR9 ;  /* 0x0000000900057c02 */ /* 0x002fe20008000f00 */
[----:B------:R-:W-:Y:S01]  /*54b0*/  IMAD.U32 R4, RZ, RZ, UR8 ;  /* 0x00000008ff047e24 */ /* 0x000fe2000f8e00ff */
[----:B--2---:R-:W-:Y:S01]  /*54c0*/  MOV R7, UR7 ;  /* 0x0000000700077c02 */ /* 0x004fe20008000f00 */
[----:B------:R-:W-:Y:S01]  /*54d0*/  IMAD.U32 R6, RZ, RZ, UR6 ;  /* 0x00000006ff067e24 */ /* 0x000fe2000f8e00ff */
[----:B----4-:R-:W-:Y:S01]  /*54e0*/  MOV R11, UR5 ;  /* 0x00000005000b7c02 */ /* 0x010fe20008000f00 */
[----:B------:R-:W-:Y:S02]  /*54f0*/  IMAD.U32 R10, RZ, RZ, UR4 ;  /* 0x00000004ff0a7e24 */ /* 0x000fe4000f8e00ff */
[----:B------:R-:W-:Y:S07]  /*5500*/  LEPC R20, `(.L_x_93) ;  /* 0x000000001014794e */ /* 0x000fee0000000000 */
[----:B---3-5:R-:W-:Y:S05]  /*5510*/  CALL.ABS.NOINC R2 ;  /* 0x0000000002007343 */ /* 0x028fea0003c00000 */
.L_x_93:
[----:B------:R-:W-:Y:S01]  /*5520*/  LOP3.LUT P0, RZ, R191, 0x1b0, RZ, 0xc0, !PT ;  /* 0x000001b0bfff7812 */ /* 0x000fe2000780c0ff */
[----:B------:R-:W-:Y:S11]  /*5530*/  BSSY.RECONVERGENT B6, `(.L_x_94) ;  /* 0x0000013000067945 */ /* 0x000ff60003800200 */
[----:B------:R-:W-:Y:S01]  /*5540*/  @!UPT UIADD3 URZ, UPT, UPT, URZ, URZ, URZ ;  /* 0x000000fffffff290 */ /* 0x000fe2000fffe0ff */
[----:B------:R-:W-:Y:S05]  /*5550*/  @!P0 BRA `(.L_x_95) ;  /* 0x0000000000408947 */ /* 0x000fea0003800000 */
        /* <DEDUP_REMOVED lines=16> */
.L_x_95:
[----:B------:R-:W-:Y:S05]  /*5660*/  BSYNC.RECONVERGENT B6 ;  /* 0x0000000000067941 */ /* 0x000fea0003800200 */
.L_x_94:
[----:B------:R-:W-:Y:S02]  /*5670*/  ISETP.NE.U32.AND P3, PT, R170, RZ, PT ;  /* 0x000000ffaa00720c */ /* 0x000fe40003f65070 */
[----:B------:R-:W-:Y:S02]  /*5680*/  ISETP.NE.U32.AND P2, PT, R166, RZ, PT ;  /* 0x000000ffa600720c */ /* 0x000fe40003f45070 */
[----:B------:R-:W-:Y:S02]  /*5690*/  ISETP.NE.AND.EX P3, PT, R171, RZ, PT, P3 ;  /* 0x000000ffab00720c */ /* 0x000fe40003f65330 */
[----:B------:R-:W-:Y:S02]  /*56a0*/  PLOP3.LUT P0, PT, PT, PT, PT, 0x8, 0x80 ;  /* 0x000000000080781c */ /* 0x000fe40003f0e170 */
[----:B------:R-:W-:Y:S09]  /*56b0*/  ISETP.NE.AND.EX P2, PT, R167, RZ, PT, P2 ;  /* 0x000000ffa700720c */ /* 0x000ff20003f45320 */
[----:B------:R-:W-:Y:S05]  /*56c0*/  @!P3 BRA `(.L_x_96) ;  /* 0x00000000002cb947 */ /* 0x000fea0003800000 */
[----:B------:R-:W-:Y:S01]  /*56d0*/  ISETP.NE.U32.AND P1, PT, R168, RZ, PT ;  /* 0x000000ffa800720c */ /* 0x000fe20003f25070 */
[----:B------:R-:W-:Y:S03]  /*56e0*/  IMAD.MOV.U32 R176, RZ, RZ, 0x1 ;  /* 0x00000001ffb07424 */ /* 0x000fe600078e00ff */
[----:B------:R-:W-:Y:S11]  /*56f0*/  ISETP.NE.AND.EX P1, PT, R169, RZ, PT, P1 ;  /* 0x000000ffa900720c */ /* 0x000ff60003f25310 */
[----:B------:R-:W-:Y:S02]  /*5700*/  @!UPT UIADD3 URZ, UPT, UPT, URZ, URZ, URZ ;  /* 0x000000fffffff290 */ /* 0x000fe4000fffe0ff */
[----:B------:R-:W1:Y:S01]  /*5710*/  @P1 LDC.64 R2, c[0x0][0x888] ;  /* 0x00022200ff021b82 */ /* 0x000e620000000a00 */
[----:B------:R-:W-:Y:S04]  /*5720*/  @P1 IMAD R0, R170, UR36, RZ ;  /* 0x00000024aa001c24 */ /* 0x000fe8000f8e02ff */
[----:B-1----:R-:W-:Y:S04]  /*5730*/  @P1 IMAD.WIDE R2, R0, 0x4, R2 ;  /* 0x0000000400021825 */ /* 0x002fe800078e0202 */
[----:B------:R-:W-:Y:S01]  /*5740*/  HFMA2 R0, -RZ, RZ, 0, 5.9604644775390625e-08 ;  /* 0x00000001ff007431 */ /* 0x000fe200000001ff */
[----:B-----5:R1:W5:Y:S04]  /*5750*/  @P1 LDG.E R147, desc[UR40][R2.64] ;  /* 0x0000002802931981 */ /* 0x020368000c1e1900 */
[----:B------:R-:W-:Y:S01]  /*5760*/  @!P1 PRMT R176, R0, 0x7610, R176 ;  /* 0x0000761000b09816 */ /* 0x000fe200000000b0 */
[----:B-1----:R-:W2:Y:S06]  /*5770*/  @!P1 LDC R147, c[0x0][0x880] ;  /* 0x00022000ff939b82 */ /* 0x002eac0000000800 */
.L_x_96:
[----:B------:R-:W-:Y:S05]  /*5780*/  @!P2 BRA `(.L_x_97) ;  /* 0x000000000020a947 */ /* 0x000fea0003800000 */
[----:B------:R-:W-:Y:S04]  /*5790*/  ISETP.NE.U32.AND P1, PT, R164, RZ, PT ;  /* 0x000000ffa400720c */ /* 0x000fe80003f25070 */
[----:B------:R-:W-:Y:S11]  /*57a0*/  ISETP.NE.AND.EX P1, PT, R165, RZ, PT, P1 ;  /* 0x000000ffa500720c */ /* 0x000ff60003f25310 */
[----:B------:R-:W-:Y:S02]  /*57b0*/  @!UPT UIADD3 URZ, UPT, UPT, URZ, URZ, URZ ;  /* 0x000000fffffff290 */ /* 0x000fe4000fffe0ff */
[----:B------:R-:W1:Y:S01]  /*57c0*/  @P1 LDC.64 R2, c[0x0][0x8a8] ;  /* 0x00022a00ff021b82 */ /* 0x000e620000000a00 */
[----:B------:R-:W-:Y:S04]  /*57d0*/  @P1 IMAD R0, R166, UR36, RZ ;  /* 0x00000024a6001c24 */ /* 0x000fe8000f8e02ff */
[----:B-1----:R-:W-:Y:S05]  /*57e0*/  @P1 IMAD.WIDE R2, R0, 0x4, R2 ;  /* 0x0000000400021825 */ /* 0x002fea00078e0202 */
[----:B-----5:R1:W5:Y:S02]  /*57f0*/  @P1 LDG.E R132, desc[UR40][R2.64] ;  /* 0x0000002802841981 */ /* 0x020364000c1e1900 */
[----:B-1----:R-:W3:Y:S02]  /*5800*/  @!P1 LDC R132, c[0x0][0x8a0] ;  /* 0x00022800ff849b82 */ /* 0x002ee40000000800 */
.L_x_97:
[----:B------:R-:W-:Y:S09]  /*5810*/  UISETP.NE.AND UP0, UPT, UR44, URZ, UPT ;  /* 0x000000ff2c00728c */ /* 0x000ff2000bf05270 */
[----:B------:R-:W-:Y:S05]  /*5820*/  BRA.U !UP0, `(.L_x_98) ;  /* 0x0000000108407547 */ /* 0x000fea000b800000 */
[----:B------:R-:W-:Y:S02]  /*5830*/  ISETP.NE.U32.AND P4, PT, R170, RZ, PT ;  /* 0x000000ffaa00720c */ /* 0x000fe40003f85070 */
[----:B------:R-:W-:Y:S02]  /*5840*/  PLOP3.LUT P0, PT, PT, PT, PT, 0x80, 0x8 ;  /* 0x000000000008781c */ /* 0x000fe40003f0f070 */
[----:B------:R-:W-:Y:S11]  /*5850*/  ISETP.NE.AND.EX P4, PT, R171, RZ, PT, P4 ;  /* 0x000000ffab00720c */ /* 0x000ff60003f85340 */
[----:B------:R-:W-:Y:S02]  /*5860*/  @!UPT UIADD3 URZ, UPT, UPT, URZ, URZ, URZ ;  /* 0x000000fffffff290 */ /* 0x000fe4000fffe0ff */
[----:B------:R-:W-:Y:S01]  /*5870*/  @P4 LOP3.LUT P1, RZ, R176, 0xff, RZ, 0xc0, !PT ;  /* 0x000000ffb0ff4812 */ /* 0x000fe2000782c0ff */
[----:B------:R-:W1:Y:S03]  /*5880*/  @P4 LDC.64 R2, c[0x0][0x888] ;  /* 0x00022200ff024b82 */ /* 0x000e660000000a00 */
[----:B------:R-:W-:Y:S02]  /*5890*/  @P4 PLOP3.LUT P0, PT, P1, PT, PT, 0x80, 0x8 ;  /* 0x000000000008481c */ /* 0x000fe40000f0f070 */
[----:B--2--5:R-:W-:Y:S04]  /*58a0*/  @P4 FSETP.NEU.AND P1, PT, R147, RZ, PT ;  /* 0x000000ff9300420b */ /* 0x024fe80003f2d000 */
[----:B------:R-:W-:Y:S02]  /*58b0*/  @P4 SEL R0, RZ, 0xffffffff, P1 ;  /* 0xffffffffff004807 */ /* 0x000fe40000800000 */
[----:B-1----:R-:W-:Y:S04]  /*58c0*/  @P4 ISETP.NE.U32.AND P2, PT, R2, RZ, PT ;  /* 0x000000ff0200420c */ /* 0x002fe80003f45070 */
[----:B------:R-:W-:Y:S04]  /*58d0*/  @P4 ISETP.NE.AND.EX P2, PT, R3, RZ, PT, P2 ;  /* 0x000000ff0300420c */ /* 0x000fe80003f45320 */
[----:B------:R-:W-:Y:S02]  /*58e0*/  @!P0 SEL R0, RZ, 0xffffffff, P2 ;  /* 0xffffffffff008807 */ /* 0x000fe40001000000 */
[----:B------:R-:W-:Y:S02]  /*58f0*/  @!P4 FSETP.EQ.AND P0, PT, R147, RZ, PT ;  /* 0x000000ff9300c20b */ /* 0x000fe40003f02000 */
[----:B------:R-:W-:Y:S04]  /*5900*/  @P4 LOP3.LUT R0, R0, 0x1, RZ, 0xc0, !PT ;  /* 0x0000000100004812 */ /* 0x000fe800078ec0ff */
[----:B------:R-:W-:Y:S11]  /*5910*/  @P4 ISETP.EQ.U32.AND P0, PT, R0, 0x1, PT ;  /* 0x000000010000480c */ /* 0x000ff60003f02070 */
[----:B------:R-:W-:Y:S02]  /*5920*/  @!UPT UIADD3 URZ, UPT, UPT, URZ, URZ, URZ ;  /* 0x000000fffffff290 */ /* 0x000fe4000fffe0ff */
.L_x_98:
[----:B------:R-:W-:Y:S01]  /*5930*/  @!P0 SHF.L.U32 R0, R185, 0x1f, RZ ;  /* 0x0000001fb9008819 */ /* 0x000fe200000006ff */
[----:B------:R-:W-:Y:S01]  /*5940*/  BSSY B1, `(.L_x_99) ;  /* 0x0000038000017945 */ /* 0x000fe20003800000 */
[C---:B------:R-:W-:Y:S01]  /*5950*/  LEA R194, R130.reuse, UR43, 0x3 ;  /* 0x0000002b82c27c11 */ /* 0x040fe2000f8e18ff */
[----:B------:R-:W-:Y:S01]  /*5960*/  IMAD R16, R130, 0x40, R133 ;  /* 0x0000004082107824 */ /* 0x000fe200078e0285 */
[----:B------:R-:W1:Y:S01]  /*5970*/  @!P0 SYNCS.PHASECHK.TRANS64.TRYWAIT P1, [UR43+0x110], R0 ;  /* 0x00011000ff0085a7 */ /* 0x000e62000802112b */
[----:B------:R-:W-:Y:S02]  /*5980*/  SHF.L.U32 R5, R187, 0x1f, RZ ;  /* 0x0000001fbb057819 */ /* 0x000fe400000006ff */
[----:B------:R-:W-:Y:S02]  /*5990*/  CS2R R138, SRZ ;  /* 0x00000000008a7805 */ /* 0x000fe4000001ff00 */
[----:B------:R-:W-:Y:S02]  /*59a0*/  PLOP3.LUT P5, PT, PT, PT, PT, 0x8, 0x80 ;  /* 0x000000000080781c */ /* 0x000fe40003fae170 */
[----:B------:R-:W-:Y:S02]  /*59b0*/  CS2R R136, SRZ ;  /* 0x0000000000887805 */ /* 0x000fe4000001ff00 */
[----:B------:R-:W-:Y:S02]  /*59c0*/  CS2R R26, SRZ ;  /* 0x00000000001a7805 */ /* 0x000fe4000001ff00 */
[----:B------:R-:W-:Y:S02]  /*59d0*/  CS2R R24, SRZ ;  /* 0x0000000000187805 */ /* 0x000fe4000001ff00 */
[----:B------:R-:W-:Y:S02]  /*59e0*/  CS2R R158, SRZ ;  /* 0x00000000009e7805 */ /* 0x000fe4000001ff00 */
[----:B------:R-:W-:Y:S02]  /*59f0*/  CS2R R156, SRZ ;  /* 0x00000000009c7805 */ /* 0x000fe4000001ff00 */
[----:B------:R-:W-:Y:S02]  /*5a00*/  CS2R R154, SRZ ;  /* 0x00000000009a7805 */ /* 0x000fe4000001ff00 */
[----:B------:R-:W-:Y:S01]  /*5a10*/  CS2R R152, SRZ ;  /* 0x0000000000987805 */ /* 0x000fe2000001ff00 */
[----:B------:R4:W2:Y:S01]  /*5a20*/  SYNCS.PHASECHK.TRANS64.TRYWAIT P4, [R194+URZ+0x150], R5 ;  /* 0x00015005c20075a7 */ /* 0x0008a200080811ff */
[----:B-1----:R-:W-:Y:S01]  /*5a30*/  @!P0 PLOP3.LUT P5, PT, P1, PT, PT, 0x8, 0x80 ;  /* 0x000000000080881c */ /* 0x002fe20000fae170 */
[----:B------:R-:W-:Y:S01]  /*5a40*/  @!UPT UIADD3 URZ, UPT, UPT, URZ, URZ, URZ ;  /* 0x000000fffffff290 */ /* 0x000fe2000fffe0ff */
[----:B----4-:R-:W-:Y:S11]  /*5a50*/  @P0 BRA `(.L_x_100) ;  /* 0x0000000000980947 */ /* 0x010ff60003800000 */
[----:B------:R-:W-:Y:S01]  /*5a60*/  ISETP.NE.U32.AND P0, PT, RZ, UR38, PT ;  /* 0x00000026ff007c0c */ /* 0x000fe2000bf05070 */
[----:B------:R-:W-:Y:S01]  /*5a70*/  BSSY B0, `(.L_x_101) ;  /* 0x0000016000007945 */ /* 0x000fe20003800000 */
[----:B--2--5:R-:W-:Y:S02]  /*5a80*/  FSETP.NEU.AND P2, PT, R147, RZ, PT ;  /* 0x000000ff9300720b */ /* 0x024fe40003f4d000 */
[----:B------:R-:W-:Y:S02]  /*5a90*/  CS2R R154, SRZ ;  /* 0x00000000009a7805 */ /* 0x000fe4000001ff00 */
[----:B------:R-:W-:Y:S02]  /*5aa0*/  ISETP.NE.AND.EX P0, PT, RZ, UR39, PT, P0 ;  /* 0x00000027ff007c0c */ /* 0x000fe4000bf05300 */
[----:B------:R-:W-:Y:S02]  /*5ab0*/  CS2R R152, SRZ ;  /* 0x0000000000987805 */ /* 0x000fe4000001ff00 */
[----:B------:R-:W-:Y:S02]  /*5ac0*/  LOP3.LUT P1, RZ, R176, 0xff, RZ, 0xc0, !PT ;  /* 0x000000ffb0ff7812 */ /* 0x000fe4000782c0ff */
[----:B------:R-:W-:Y:S02]  /*5ad0*/  CS2R R158, SRZ ;  /* 0x00000000009e7805 */ /* 0x000fe4000001ff00 */
[----:B------:R-:W-:Y:S02]  /*5ae0*/  SEL R0, RZ, 0xffffffff, P2 ;  /* 0xffffffffff007807 */ /* 0x000fe40001000000 */
[----:B------:R-:W-:Y:S02]  /*5af0*/  CS2R R156, SRZ ;  /* 0x00000000009c7805 */ /* 0x000fe4000001ff00 */
[----:B------:R-:W-:Y:S02]  /*5b00*/  SEL R3, RZ, 0xffffffff, P0 ;  /* 0xffffffffff037807 */ /* 0x000fe40000000000 */
[----:B------:R-:W-:Y:S02]  /*5b10*/  CS2R R26, SRZ ;  /* 0x00000000001a7805 */ /* 0x000fe4000001ff00 */
[----:B------:R-:W-:Y:S02]  /*5b20*/  CS2R R24, SRZ ;  /* 0x0000000000187805 */ /* 0x000fe4000001ff00 */
[----:B------:R-:W-:Y:S02]  /*5b30*/  CS2R R138, SRZ ;  /* 0x00000000008a7805 */ /* 0x000fe4000001ff00 */
[----:B------:R-:W-:Y:S02]  /*5b40*/  @P3 SEL R0, R3, R0, !P1 ;  /* 0x0000000003003207 */ /* 0x000fe40004800000 */
[----:B------:R-:W-:Y:S02]  /*5b50*/  CS2R R136, SRZ ;  /* 0x0000000000887805 */ /* 0x000fe4000001ff00 */
[----:B------:R-:W-:Y:S04]  /*5b60*/  LOP3.LUT R0, R0, 0x1, RZ, 0xc0, !PT ;  /* 0x0000000100007812 */ /* 0x000fe800078ec0ff */
[----:B------:R-:W-:Y:S01]  /*5b70*/  ISETP.NE.U32.AND P0, PT, R0, 0x1, PT ;  /* 0x000000010000780c */ /* 0x000fe20003f05070 */
[----:B------:R-:W-:Y:S01]  /*5b80*/  @!UPT UIADD3 URZ, UPT, UPT, URZ, URZ, URZ ;  /* 0x000000fffffff290 */ /* 0x000fe2000fffe0ff */
[----:B------:R-:W-:Y:S11]  /*5b90*/  @!P5 BRA `(.L_x_102) ;  /* 0x00000000000cd947 */ /* 0x000ff60003800000 */
[----:B------:R-:W-:Y:S04]  /*5ba0*/  SHF.L.U32 R3, R185, 0x1f, RZ ;  /* 0x0000001fb9037819 */ /* 0x000fe800000006ff */
[----:B------:R-:W1:Y:S02]  /*5bb0*/  SYNCS.PHASECHK.TRANS64.TRYWAIT P1, [UR43+0x110], R3 ;  /* 0x00011003ff0075a7 */ /* 0x000e64000802112b */
[----:B-1----:R-:W-:Y:S05]  /*5bc0*/  @!P1 BRA `(.L_x_103) ;  /* 0x0000008400b49947 */ /* 0x002fea0003800000 */
.L_x_102:
[----:B------:R-:W-:Y:S05]  /*5bd0*/  BSYNC B0 ;  /* 0x0000000000007941 */ /* 0x000fea0003800000 */
.L_x_101:
[----:B------:R4:W2:Y:S01]  /*5be0*/  @P0 LDS.128 R152, [R180+UR43+0x200] ;  /* 0x0002002bb4980984 */ /* 0x0008a20008000c00 */
[----:B------:R-:W-:Y:S01]  /*5bf0*/  UIADD3 UR4, UPT, UPT, UR43, 0x118, URZ ;  /* 0x000001182b047890 */ /* 0x000fe2000fffe0ff */
[----:B------:R-:W-:Y:S02]  /*5c00*/  LOP3.LUT R185, R185, 0x1, RZ, 0x3c, !PT ;  /* 0x00000001b9b97812 */ /* 0x000fe400078e3cff */
[----:B------:R4:W1:Y:S01]  /*5c10*/  @P0 LDS.128 R156, [R190+0x10] ;  /* 0x00001000be9c0984 */ /* 0x0008620000000c00 */
[----:B------:R-:W-:Y:S03]  /*5c20*/  UPRMT UR4, UR37, 0x654, UR4 ;  /* 0x0000065425047896 */ /* 0x000fe60008000004 */
[----:B------:R4:W1:Y:S04]  /*5c30*/  @P0 LDS.128 R24, [R189+0x20] ;  /* 0x00002000bd180984 */ /* 0x0008680000000c00 */
[----:B------:R4:W1:Y:S01]  /*5c40*/  @P0 LDS.128 R136, [R188+0x30] ;  /* 0x00003000bc880984 */ /* 0x0008620000000c00 */
[----:B------:R-:W-:Y:S01]  /*5c50*/  @!PT LDS RZ, [RZ] ;  /* 0x00000000fffff984 */ /* 0x000fe20000000800 */
[----:B------:R-:W-:Y:S01]  /*5c60*/  @!PT LDS RZ, [RZ] ;  /* 0x00000000fffff984 */ /* 0x000fe20000000800 */
[----:B------:R-:W-:Y:S01]  /*5c70*/  @!PT LDS RZ, [RZ] ;  /* 0x00000000fffff984 */ /* 0x000fe20000000800 */
[----:B------:R-:W-:Y:S01]  /*5c80*/  @!PT LDS RZ, [RZ] ;  /* 0x00000000fffff984 */ /* 0x000fe20000000800 */
[----:B------:R5:W-:Y:S06]  /*5c90*/  MEMBAR.ALL.CTA ;  /* 0x0000000000007992 */ /* 0x000bec0000008000 */
[----:B-----5:R-:W5:Y:S02]  /*5ca0*/  FENCE.VIEW.ASYNC.S ;  /* 0x00000000000073c6 */ /* 0x020f640000000000 */
[----:B-----5:R-:W-:Y:S01]  /*5cb0*/  SYNCS.ARRIVE.TRANS64.RED.A1T0 RZ, [UR4], RZ ;  /* 0x000000ffffff79a7 */ /* 0x020fe20008100404 */
.L_x_100:
[----:B------:R-:W-:Y:S05]  /*5cc0*/  BSYNC B1 ;  /* 0x0000000000017941 */ /* 0x000fea0003800000 */
.L_x_99:
[----:B-1----:R-:W-:Y:S04]  /*5cd0*/  SHF.R.U32.HI R0, RZ, 0x15, R16 ;  /* 0x00000015ff007819 */ /* 0x002fe80000011610 */
[----:B------:R-:W-:Y:S01]  /*5ce0*/  LOP3.LUT P0, RZ, R0, 0x3, R181, 0x48, !PT ;  /* 0x0000000300ff7812 */ /* 0x000fe200078048b5 */
[----:B------:R-:W-:Y:S01]  /*5cf0*/  @!UPT UIADD3 URZ, UPT, UPT, URZ, URZ, URZ ;  /* 0x000000fffffff290 */ /* 0x000fe2000fffe0ff */
[----:B--2---:R-:W-:Y:S11]  /*5d00*/  @P4 BRA `(.L_x_104) ;  /* 0x0000000000084947 */ /* 0x004ff60003800000 */
[----:B------:R-:W1:Y:S02]  /*5d10*/  SYNCS.PHASECHK.TRANS64.TRYWAIT P1, [R194+URZ+0x150], R5 ;  /* 0x00015005c20075a7 */ /* 0x000e6400080211ff */
[----:B-1----:R-:W-:Y:S05]  /*5d20*/  @!P1 BRA `(.L_x_105) ;  /* 0x0000008400749947 */ /* 0x002fea0003800000 */
.L_x_104:
        /* <DEDUP_REMOVED lines=17> */
.L_x_106:
[----:B------:R-:W-:Y:S05]  /*5e40*/  WARPSYNC.ALL ;  /* 0x0000000000007948 */ /* 0x000fea0003800000 */
[----:B------:R-:W-:Y:S01]  /*5e50*/  R2UR UR4, R16 ;  /* 0x00000000100472ca */ /* 0x000fe200000e0000 */
[----:B------:R-:W-:Y:S01]  /*5e60*/  BSSY.RECONVERGENT B0, `(.L_x_107) ;  /* 0x0000769000007945 */ /* 0x000fe20003800200 */
[----:B-1----:R-:W-:Y:S02]  /*5e70*/  F2FP.F16.E4M3.UNPACK_B R5, R24 ;  /* 0x00000018ff05723e */ /* 0x002fe400020006ff */
[----:B------:R-:W-:Y:S02]  /*5e80*/  F2FP.F16.E4M3.UNPACK_B R4, R25 ;  /* 0x00000019ff04723e */ /* 0x000fe400020006ff */
[----:B------:R-:W-:Y:S01]  /*5e90*/  F2FP.F16.E4M3.UNPACK_B R7, R158 ;  /* 0x0000009eff07723e */ /* 0x000fe200020006ff */
[--C-:B------:R-:W-:Y:S01]  /*5ea0*/  HADD2.F32 R97, -RZ, R5.reuse.H0_H0 ;  /* 0x20000005ff617230 */ /* 0x100fe20000004100 */
[----:B------:R-:W-:Y:S01]  /*5eb0*/  F2FP.F16.E4M3.UNPACK_B R6, R159 ;  /* 0x0000009fff06723e */ /* 0x000fe200020006ff */
[----:B------:R-:W-:Y:S01]  /*5ec0*/  HADD2.F32 R98, -RZ, R5.H1_H1 ;  /* 0x30000005ff627230 */ /* 0x000fe20000004100 */
[----:B------:R-:W-:Y:S01]  /*5ed0*/  F2FP.F16.E4M3.UNPACK_B R24, R24.H1 ;  /* 0x00000018ff18723e */ /* 0x000fe200030006ff */
[--C-:B------:R-:W-:Y:S01]  /*5ee0*/  HADD2.F32 R89, -RZ, R7.reuse.H0_H0 ;  /* 0x20000007ff597230 */ /* 0x100fe20000004100 */
[----:B------:R-:W-:Y:S01]  /*5ef0*/  F2FP.F16.E4M3.UNPACK_B R25, R25.H1 ;  /* 0x00000019ff19723e */ /* 0x000fe200030006ff */
[----:B------:R-:W-:Y:S01]  /*5f00*/  HADD2.F32 R90, -RZ, R7.H1_H1 ;  /* 0x30000007ff5a7230 */ /* 0x000fe20000004100 */
[-C--:B------:R-:W-:Y:S01]  /*5f10*/  F2FP.F16.E4M3.UNPACK_B R106, R26.reuse ;  /* 0x0000001aff6a723e */ /* 0x080fe200020006ff */
        /* <DEDUP_REMOVED lines=16> */
[----:B------:R-:W3:Y:S01]  /*6020*/  LDTM.x64 R4, tmem[UR4] ;  /* 0x00000004000479ee */ /* 0x000ee20008340000 */
[----:B------:R-:W-:Y:S01]  /*6030*/  F2FP.F16.E4M3.UNPACK_B R154, R154.H1 ;  /* 0x0000009aff9a723e */ /* 0x000fe200030006ff */
[--C-:B------:R-:W-:Y:S01]  /*6040*/  HADD2.F32 R0, -RZ, R162.reuse.H0_H0 ;  /* 0x200000a2ff007230 */ /* 0x100fe20000004100 */
[-C--:B------:R-:W-:Y:S01]  /*6050*/  F2FP.F16.E4M3.UNPACK_B R151, R155.reuse ;  /* 0x0000009bff97723e */ /* 0x080fe200020006ff */
[----:B------:R-:W-:Y:S01]  /*6060*/  HADD2.F32 R2, -RZ, R162.H1_H1 ;  /* 0x300000a2ff027230 */ /* 0x000fe20000004100 */
        /* <DEDUP_REMOVED lines=10> */
[----:B------:R-:W-:Y:S01]  /*6110*/  F2FP.F16.E4M3.UNPACK_B R158, R158.H1 ;  /* 0x0000009eff9e723e */ /* 0x000fe200030006ff */
        /* <DEDUP_REMOVED lines=8> */
[C---:B---3-5:R-:W-:Y:S01]  /*61a0*/  FMUL R4, R132.reuse, R4 ;  /* 0x0000000484047220 */ /* 0x068fe20000400000 */
[----:B------:R-:W-:Y:S01]  /*61b0*/  F2FP.F16.E4M3.UNPACK_B R120, R137.H1 ;  /* 0x00000089ff78723e */ /* 0x000fe200030006ff */
[C---:B------:R-:W-:Y:S01]  /*61c0*/  FMUL R5, R132.reuse, R5 ;  /* 0x0000000584057220 */ /* 0x040fe20000400000 */
[----:B------:R-:W-:Y:S01]  /*61d0*/  F2FP.F16.E4M3.UNPACK_B R134, R138 ;  /* 0x0000008aff86723e */ /* 0x000fe200020006ff */
[C---:B------:R-:W-:Y:S01]  /*61e0*/  FMUL R6, R132.reuse, R6 ;  /* 0x0000000684067220 */ /* 0x040fe20000400000 */
[----:B------:R-:W-:Y:S01]  /*61f0*/  F2FP.F16.E4M3.UNPACK_B R136, R138.H1 ;  /* 0x0000008aff88723e */ /* 0x000fe200030006ff */
[C---:B------:R-:W-:Y:S01]  /*6200*/  FMUL R7, R132.reuse, R7 ;  /* 0x0000000784077220 */ /* 0x040fe20000400000 */
[-C--:B------:R-:W-:Y:S01]  /*6210*/  F2FP.F16.E4M3.UNPACK_B R138, R139.reuse ;  /* 0x0000008bff8a723e */ /* 0x080fe200020006ff */
[C---:B------:R-:W-:Y:S01]  /*6220*/  FFMA R4, R147.reuse, R0, R4 ;  /* 0x0000000093047223 */ /* 0x040fe20000000004 */
[----:B------:R-:W-:Y:S01]  /*6230*/  F2FP.F16.E4M3.UNPACK_B R139, R139.H1 ;  /* 0x0000008bff8b723e */ /* 0x000fe200030006ff */
[----:B------:R-:W-:Y:S01]  /*6240*/  FMUL R8, R132, R8 ;  /* 0x0000000884087220 */ /* 0x000fe20000400000 */
[----:B------:R-:W-:Y:S01]  /*6250*/  R2UR UR5, R194 ;  /* 0x00000000c20572ca */ /* 0x000fe200000e0000 */
[C---:B------:R-:W-:Y:S01]  /*6260*/  FFMA R5, R147.reuse, R2, R5 ;  /* 0x0000000293057223 */ /* 0x040fe20000000005 */
[----:B------:R-:W-:Y:S01]  /*6270*/  IADD3 R130, PT, PT, R130, 0x1, RZ ;  /* 0x0000000182827810 */ /* 0x000fe20007ffe0ff */
[C---:B------:R-:W-:Y:S01]  /*6280*/  FMUL R9, R132.reuse, R9 ;  /* 0x0000000984097220 */ /* 0x040fe20000400000 */
[C---:B------:R-:W-:Y:S01]  /*6290*/  FFMA R6, R147.reuse, R3, R6 ;  /* 0x0000000393067223 */ /* 0x040fe20000000006 */
        /* <DEDUP_REMOVED lines=8> */
[----:B------:R-:W-:Y:S02]  /*6320*/  HADD2.F32 R76, -RZ, R154.H1_H1 ;  /* 0x3000009aff4c7230 */ /* 0x000fe40000004100 */
[C---:B------:R-:W-:Y:S01]  /*6330*/  FMUL R14, R132.reuse, R14 ;  /* 0x0000000e840e7220 */ /* 0x040fe20000400000 */
[--C-:B------:R-:W-:Y:S02]  /*6340*/  HADD2.F32 R77, -RZ, R151.reuse.H0_H0 ;  /* 0x20000097ff4d7230 */ /* 0x100fe40000004100 */
[C---:B------:R-:W-:Y:S01]  /*6350*/  FFMA R11, R147.reuse, R72, R11 ;  /* 0x00000048930b7223 */ /* 0x040fe2000000000b */
[C---:B------:R-:W-:Y:S01]  /*6360*/  FMUL R15, R132.reuse, R15 ;  /* 0x0000000f840f7220 */ /* 0x040fe20000400000 */
[C---:B------:R-:W-:Y:S01]  /*6370*/  FFMA R12, R147.reuse, R73, R12 ;  /* 0x00000049930c7223 */ /* 0x040fe2000000000c */
[----:B------:R-:W-:Y:S02]  /*6380*/  HADD2.F32 R78, -RZ, R151.H1_H1 ;  /* 0x30000097ff4e7230 */ /* 0x000fe40000004100 */
[C---:B------:R-:W-:Y:S01]  /*6390*/  FMUL R16, R132.reuse, R16 ;  /* 0x0000001084107220 */ /* 0x040fe20000400000 */
[C---:B------:R-:W-:Y:S01]  /*63a0*/  FFMA R13, R147.reuse, R74, R13 ;  /* 0x0000004a930d7223 */ /* 0x040fe2000000000d */
[--C-:B------:R-:W-:Y:S02]  /*63b0*/  HADD2.F32 R79, -RZ, R155.reuse.H0_H0 ;  /* 0x2000009bff4f7230 */ /* 0x100fe40000004100 */
[C---:B------:R-:W-:Y:S01]  /*63c0*/  FMUL R17, R132.reuse, R17 ;  /* 0x0000001184117220 */ /* 0x040fe20000400000 */
[C---:B------:R-:W-:Y:S01]  /*63d0*/  FMUL R18, R132.reuse, R18 ;  /* 0x0000001284127220 */ /* 0x040fe20000400000 */
[C---:B------:R-:W-:Y:S01]  /*63e0*/  FFMA R14, R147.reuse, R75, R14 ;  /* 0x0000004b930e7223 */ /* 0x040fe2000000000e */
[----:B------:R-:W-:Y:S02]  /*63f0*/  HADD2.F32 R80, -RZ, R155.H1_H1 ;  /* 0x3000009bff507230 */ /* 0x000fe40000004100 */
[C---:B------:R-:W-:Y:S01]  /*6400*/  FFMA R15, R147.reuse, R76, R15 ;  /* 0x0000004c930f7223 */ /* 0x040fe2000000000f */
[--C-:B------:R-:W-:Y:S02]  /*6410*/  HADD2.F32 R81, -RZ, R150.reuse.H0_H0 ;  /* 0x20000096ff517230 */ /* 0x100fe40000004100 */
[C---:B------:R-:W-:Y:S01]  /*6420*/  FMUL R19, R132.reuse, R19 ;  /* 0x0000001384137220 */ /* 0x040fe20000400000 */
[C---:B------:R-:W-:Y:S01]  /*6430*/  FFMA R16, R147.reuse, R77, R16 ;  /* 0x0000004d93107223 */ /* 0x040fe20000000010 */
[----:B------:R-:W-:Y:S02]  /*6440*/  HADD2.F32 R82, -RZ, R150.H1_H1 ;  /* 0x30000096ff527230 */ /* 0x000fe40000004100 */
[C---:B------:R-:W-:Y:S01]  /*6450*/  FMUL R20, R132.reuse, R20 ;  /* 0x0000001484147220 */ /* 0x040fe20000400000 */
[C---:B------:R-:W-:Y:S01]  /*6460*/  FFMA R17, R147.reuse, R78, R17 ;  /* 0x0000004e93117223 */ /* 0x040fe20000000011 */
[--C-:B------:R-:W-:Y:S02]  /*6470*/  HADD2.F32 R83, -RZ, R156.reuse.H0_H0 ;  /* 0x2000009cff537230 */ /* 0x100fe40000004100 */
[C---:B------:R-:W-:Y:S01]  /*6480*/  FMUL R21, R132.reuse, R21 ;  /* 0x0000001584157220 */ /* 0x040fe20000400000 */
[C---:B------:R-:W-:Y:S01]  /*6490*/  FFMA R18, R147.reuse, R79, R18 ;  /* 0x0000004f93127223 */ /* 0x040fe20000000012 */
[----:B------:R-:W-:Y:S02]  /*64a0*/  HADD2.F32 R84, -RZ, R156.H1_H1 ;  /* 0x3000009cff547230 */ /* 0x000fe40000004100 */
[C---:B------:R-:W-:Y:S01]  /*64b0*/  FMUL R22, R132.reuse, R22 ;  /* 0x0000001684167220 */ /* 0x040fe20000400000 */
[--C-:B------:R-:W-:Y:S02]  /*64c0*/  HADD2.F32 R85, -RZ, R149.reuse.H0_H0 ;  /* 0x20000095ff557230 */ /* 0x100fe40000004100 */
[C---:B------:R-:W-:Y:S01]  /*64d0*/  FMUL R23, R132.reuse, R23 ;  /* 0x0000001784177220 */ /* 0x040fe20000400000 */
[C---:B------:R-:W-:Y:S01]  /*64e0*/  FFMA R19, R147.reuse, R80, R19 ;  /* 0x0000005093137223 */ /* 0x040fe20000000013 */
[C---:B------:R-:W-:Y:S01]  /*64f0*/  FFMA R20, R147.reuse, R81, R20 ;  /* 0x0000005193147223 */ /* 0x040fe20000000014 */
[----:B------:R-:W-:Y:S01]  /*6500*/  HADD2.F32 R86, -RZ, R149.H1_H1 ;  /* 0x30000095ff567230 */ /* 0x000fe20000004100 */
[----:B------:R-:W-:Y:S01]  /*6510*/  MOV R149, 0x38eb4c3a ;  /* 0x38eb4c3a00957802 */ /* 0x000fe20000000f00 */
[C---:B------:R-:W-:Y:S01]  /*6520*/  FMUL R24, R132.reuse, R24 ;  /* 0x0000001884187220 */ /* 0x040fe20000400000 */
[C---:B------:R-:W-:Y:S01]  /*6530*/  FFMA R21, R147.reuse, R82, R21 ;  /* 0x0000005293157223 */ /* 0x040fe20000000015 */
[--C-:B------:R-:W-:Y:S02]  /*6540*/  HADD2.F32 R87, -RZ, R157.reuse.H0_H0 ;  /* 0x2000009dff577230 */ /* 0x100fe40000004100 */
[C---:B------:R-:W-:Y:S01]  /*6550*/  FMUL R25, R132.reuse, R25 ;  /* 0x0000001984197220 */ /* 0x040fe20000400000 */
[----:B------:R-:W-:Y:S02]  /*6560*/  HADD2.F32 R88, -RZ, R157.H1_H1 ;  /* 0x3000009dff587230 */ /* 0x000fe40000004100 */
[C---:B------:R-:W-:Y:S01]  /*6570*/  FFMA R22, R147.reuse, R83, R22 ;  /* 0x0000005393167223 */ /* 0x040fe20000000016 */
[C---:B------:R-:W-:Y:S01]  /*6580*/  FMUL R26, R132.reuse, R26 ;  /* 0x0000001a841a7220 */ /* 0x040fe20000400000 */
[C---:B------:R-:W-:Y:S01]  /*6590*/  FMUL R27, R132.reuse, R27 ;  /* 0x0000001b841b7220 */ /* 0x040fe20000400000 */
[C---:B------:R-:W-:Y:S01]  /*65a0*/  FFMA R23, R147.reuse, R84, R23 ;  /* 0x0000005493177223 */ /* 0x040fe20000000017 */
[C---:B------:R-:W-:Y:S01]  /*65b0*/  FFMA R24, R147.reuse, R85, R24 ;  /* 0x0000005593187223 */ /* 0x040fe20000000018 */
[C---:B------:R-:W-:Y:S01]  /*65c0*/  FMUL R28, R132.reuse, R28 ;  /* 0x0000001c841c7220 */ /* 0x040fe20000400000 */
[C---:B------:R-:W-:Y:S01]  /*65d0*/  FFMA R25, R147.reuse, R86, R25 ;  /* 0x0000005693197223 */ /* 0x040fe20000000019 */
[--C-:B------:R-:W-:Y:S02]  /*65e0*/  HADD2.F32 R91, -RZ, R158.reuse.H0_H0 ;  /* 0x2000009eff5b7230 */ /* 0x100fe40000004100 */
[C---:B------:R-:W-:Y:S01]  /*65f0*/  FMUL R29, R132.reuse, R29 ;  /* 0x0000001d841d7220 */ /* 0x040fe20000400000 */
[C---:B------:R-:W-:Y:S01]  /*6600*/  FFMA R26, R147.reuse, R87, R26 ;  /* 0x00000057931a7223 */ /* 0x040fe2000000001a */
[C---:B------:R-:W-:Y:S01]  /*6610*/  FMUL R30, R132.reuse, R30 ;  /* 0x0000001e841e7220 */ /* 0x040fe20000400000 */
[----:B------:R-:W-:Y:S02]  /*6620*/  HADD2.F32 R92, -RZ, R158.H1_H1 ;  /* 0x3000009eff5c7230 */ /* 0x000fe40000004100 */
[C---:B------:R-:W-:Y:S01]  /*6630*/  FFMA R27, R147.reuse, R88, R27 ;  /* 0x00000058931b7223 */ /* 0x040fe2000000001b */
[C---:B------:R-:W-:Y:S01]  /*6640*/  FMUL R31, R132.reuse, R31 ;  /* 0x0000001f841f7220 */ /* 0x040fe20000400000 */
[C---:B------:R-:W-:Y:S01]  /*6650*/  FFMA R28, R147.reuse, R89, R28 ;  /* 0x00000059931c7223 */ /* 0x040fe2000000001c */
[C---:B------:R-:W-:Y:S01]  /*6660*/  FMUL R32, R132.reuse, R32 ;  /* 0x0000002084207220 */ /* 0x040fe20000400000 */
[--C-:B------:R-:W-:Y:S02]  /*6670*/  HADD2.F32 R95, -RZ, R159.reuse.H0_H0 ;  /* 0x2000009fff5f7230 */ /* 0x100fe40000004100 */
[C---:B------:R-:W-:Y:S01]  /*6680*/  FFMA R29, R147.reuse, R90, R29 ;  /* 0x0000005a931d7223 */ /* 0x040fe2000000001d */
[C---:B------:R-:W-:Y:S01]  /*6690*/  FMUL R33, R132.reuse, R33 ;  /* 0x0000002184217220 */ /* 0x040fe20000400000 */
[----:B------:R-:W-:Y:S02]  /*66a0*/  HADD2.F32 R96, -RZ, R159.H1_H1 ;  /* 0x3000009fff607230 */ /* 0x000fe40000004100 */
        /* <DEDUP_REMOVED lines=8> */
[C---:B------:R-:W-:Y:S01]  /*6730*/  FMUL R38, R132.reuse, R38 ;  /* 0x0000002684267220 */ /* 0x040fe20000400000 */
[C---:B------:R-:W-:Y:S01]  /*6740*/  FFMA R34, R147.reuse, R95, R34 ;  /* 0x0000005f93227223 */ /* 0x040fe20000000022 */
        /* <DEDUP_REMOVED lines=15> */
[C---:B------:R-:W-:Y:S01]  /*6840*/  FMUL R45, R132.reuse, R45 ;  /* 0x0000002d842d7220 */ /* 0x040fe20000400000 */
[--C-:B------:R-:W-:Y:S02]  /*6850*/  HADD2.F32 R107, -RZ, R108.reuse.H0_H0 ;  /* 0x2000006cff6b7230 */ /* 0x100fe40000004100 */
        /* <DEDUP_REMOVED lines=49> */
[--C-:B------:R-:W-:Y:S02]  /*6b70*/  HADD2.F32 R140, -RZ, R139.reuse.H0_H0 ;  /* 0x2000008bff8c7230 */ /* 0x100fe40000004100 */
[----:B------:R-:W-:Y:S01]  /*6b80*/  FMUL R62, R132, R62 ;  /* 0x0000003e843e7220 */ /* 0x000fe20000400000 */
[----:B------:R-:W-:Y:S02]  /*6b90*/  HADD2.F32 R142, -RZ, R139.H1_H1 ;  /* 0x3000008bff8e7230 */ /* 0x000fe40000004100 */
[----:B------:R-:W-:Y:S02]  /*6ba0*/  HFMA2 R139, -RZ, RZ, 0.8349609375, 5.424022674560546875e-06 ;  /* 0x3aae005bff8b7431 */ /* 0x000fe400000001ff */
[----:B------:R-:W-:Y:S02]  /*6bb0*/  HADD2.F32 R136, -RZ, R136.H1_H1 ;  /* 0x30000088ff887230 */ /* 0x000fe40000004100 */
[----:B------:R-:W-:Y:S01]  /*6bc0*/  FMUL R71, R4, 0.70710676908493041992 ;  /* 0x3f3504f304477820 */ /* 0x000fe20000400000 */
[--C-:B------:R-:W-:Y:S02]  /*6bd0*/  HADD2.F32 R137, -RZ, R138.reuse.H0_H0 ;  /* 0x2000008aff897230 */ /* 0x100fe40000004100 */
[C---:B------:R-:W-:Y:S01]  /*6be0*/  FMUL R63, R132.reuse, R63 ;  /* 0x0000003f843f7220 */ /* 0x040fe20000400000 */
[C---:B------:R-:W-:Y:S01]  /*6bf0*/  FFMA R59, R147.reuse, R120, R59 ;  /* 0x00000078933b7223 */ /* 0x040fe2000000003b */
[----:B------:R-:W-:Y:S01]  /*6c00*/  FFMA R60, R147, R121, R60 ;  /* 0x00000079933c7223 */ /* 0x000fe2000000003c */
[----:B------:R-:W-:Y:S01]  /*6c10*/  FSETP.GE.AND P3, PT, |R71|, 1.0029599666595458984, PT ;  /* 0x3f8060fe4700780b */ /* 0x000fe20003f66200 */
[----:B------:R-:W-:Y:S02]  /*6c20*/  HADD2.F32 R138, -RZ, R138.H1_H1 ;  /* 0x3000008aff8a7230 */ /* 0x000fe40000004100 */
[C---:B------:R-:W-:Y:S01]  /*6c30*/  FMUL R64, R132.reuse, R64 ;  /* 0x0000004084407220 */ /* 0x040fe20000400000 */
[----:B------:R-:W-:Y:S01]  /*6c40*/  FFMA R61, R147, R134, R61 ;  /* 0x00000086933d7223 */ /* 0x000fe2000000003d */
[----:B------:R-:W-:Y:S01]  /*6c50*/  MOV R134, 0x3c09919f ;  /* 0x3c09919f00867802 */ /* 0x000fe20000000f00 */
[----:B------:R-:W-:Y:S01]  /*6c60*/  FMUL R65, R132, R65 ;  /* 0x0000004184417220 */ /* 0x000fe20000400000 */
[----:B------:R-:W-:Y:S01]  /*6c70*/  FSEL R69, R149, 8.4834944573231041431e-05, P3 ;  /* 0x38b1e96a95457808 */ /* 0x000fe20001800000 */
[----:B------:R-:W-:Y:S01]  /*6c80*/  FFMA R62, R147, R135, R62 ;  /* 0x00000087933e7223 */ /* 0x000fe2000000003e */
[----:B------:R-:W-:Y:S01]  /*6c90*/  FSEL R0, -R139, -0.00082130916416645050049, P3 ;  /* 0xba574d208b007808 */ /* 0x000fe20001800100 */
[----:B------:R-:W-:Y:S01]  /*6ca0*/  FFMA R63, R147, R136, R63 ;  /* 0x00000088933f7223 */ /* 0x000fe2000000003f */
[----:B------:R-:W-:Y:S01]  /*6cb0*/  FSEL R3, R134, 0.0052134888246655464172, P3 ;  /* 0x3baad5ea86037808 */ /* 0x000fe20001800000 */
[----:B------:R-:W-:Y:S01]  /*6cc0*/  FMUL R68, R71, R71 ;  /* 0x0000004747447220 */ /* 0x000fe20000400000 */
[----:B------:R-:W-:Y:S01]  /*6cd0*/  MOV R135, 0x3f210a14 ;  /* 0x3f210a1400877802 */ /* 0x000fe20000000f00 */
[C---:B------:R-:W-:Y:S01]  /*6ce0*/  FFMA R64, R147.reuse, R137, R64 ;  /* 0x0000008993407223 */ /* 0x040fe20000000040 */
[----:B------:R-:W-:Y:S01]  /*6cf0*/  MOV R137, 0x3e235519 ;  /* 0x3e23551900897802 */ /* 0x000fe20000000f00 */
[----:B------:R-:W-:Y:S01]  /*6d00*/  FFMA R65, R147, R138, R65 ;  /* 0x0000008a93417223 */ /* 0x000fe20000000041 */
[----:B------:R-:W-:Y:S01]  /*6d10*/  FSEL R68, |R71|, R68, P3 ;  /* 0x0000004447447208 */ /* 0x000fe20001800200 */
[----:B------:R-:W-:Y:S02]  /*6d20*/  HFMA2 R138, -RZ, RZ, 1.28515625, -179.25 ;  /* 0x3d24d99aff8a7431 */ /* 0x000fe400000001ff */
[C---:B------:R-:W-:Y:S01]  /*6d30*/  FMUL R66, R132.reuse, R66 ;  /* 0x0000004284427220 */ /* 0x040fe20000400000 */
[----:B------:R-:W-:Y:S01]  /*6d40*/  FMUL R67, R132, R67 ;  /* 0x0000004384437220 */ /* 0x000fe20000400000 */
[----:B------:R-:W-:Y:S01]  /*6d50*/  HFMA2 R136, -RZ, RZ, 1.8525390625, -0.310791015625 ;  /* 0x3f69b4f9ff887431 */ /* 0x000fe200000001ff */
[----:B------:R-:W-:Y:S01]  /*6d60*/  NOP ;  /* 0x0000000000007918 */ /* 0x000fe20000000000 */
[C---:B------:R-:W-:Y:S01]  /*6d70*/  FFMA R66, R147.reuse, R140, R66 ;  /* 0x0000008c93427223 */ /* 0x040fe20000000042 */
[----:B------:R-:W-:Y:S01]  /*6d80*/  FFMA R67, R147, R142, R67 ;  /* 0x0000008e93437223 */ /* 0x000fe20000000043 */
[-C--:B------:R-:W-:Y:S01]  /*6d90*/  FFMA R0, R69, R68.reuse, R0 ;  /* 0x0000004445007223 */ /* 0x080fe20000000000 */
[----:B------:R-:W-:Y:S01]  /*6da0*/  FSEL R69, R137, 0.11284004896879196167, P3 ;  /* 0x3de718af89457808 */ /* 0x000fe20001800000 */
[----:B------:R-:W-:Y:S01]  /*6db0*/  UIADD3 UR5, UPT, UPT, UR5, 0x170, URZ ;  /* 0x0000017005057890 */ /* 0x000fe2000fffe0ff */
[----:B------:R-:W-:Y:S01]  /*6dc0*/  FSEL R2, -R138, -0.026868773624300956726, P3 ;  /* 0xbcdc1be78a027808 */ /* 0x000fe20001800100 */
[-C--:B------:R-:W-:Y:S01]  /*6dd0*/  FFMA R3, R0, R68.reuse, R3 ;  /* 0x0000004400037223 */ /* 0x080fe20000000003 */
[----:B------:R-:W-:Y:S01]  /*6de0*/  FMUL R99, R27, 0.70710676908493041992 ;  /* 0x3f3504f31b637820 */ /* 0x000fe20000400000 */
[----:B------:R-:W-:Y:S01]  /*6df0*/  FSEL R0, R136, -0.37612664699554443359, P3 ;  /* 0xbec093ac88007808 */ /* 0x000fe20001800000 */
[----:B------:R-:W-:Y:S01]  /*6e00*/  FMUL R81, R5, 0.70710676908493041992 ;  /* 0x3f3504f305517820 */ /* 0x000fe20000400000 */
[-C--:B------:R-:W-:Y:S01]  /*6e10*/  FFMA R2, R3, R68.reuse, R2 ;  /* 0x0000004403027223 */ /* 0x080fe20000000002 */
[----:B------:R-:W-:Y:S01]  /*6e20*/  FSEL R3, R135, 0.12837915122509002686, P3 ;  /* 0x3e0375d387037808 */ /* 0x000fe20001800000 */
[----:B------:R-:W-:Y:S01]  /*6e30*/  UPRMT UR5, UR37, 0x654, UR5 ;  /* 0x0000065425057896 */ /* 0x000fe20008000005 */
[C---:B------:R-:W-:Y:S01]  /*6e40*/  FMUL R70, R81.reuse, R81 ;  /* 0x0000005151467220 */ /* 0x040fe20000400000 */
[C---:B------:R-:W-:Y:S01]  /*6e50*/  FSETP.GE.AND P2, PT, |R81|.reuse, 1.0029599666595458984, PT ;  /* 0x3f8060fe5100780b */ /* 0x040fe20003f46200 */
[----:B------:R-:W-:Y:S01]  /*6e60*/  FFMA R69, R2, R68, R69 ;  /* 0x0000004402457223 */ /* 0x000fe20000000045 */
[----:B------:R-:W-:Y:S01]  /*6e70*/  FSEL R2, -R68, R71, P3 ;  /* 0x0000004744027208 */ /* 0x000fe20001800100 */
[----:B------:R-:W-:Y:S01]  /*6e80*/  FMUL R77, R8, 0.70710676908493041992 ;  /* 0x3f3504f3084d7820 */ /* 0x000fe20000400000 */
[----:B------:R-:W-:Y:S01]  /*6e90*/  FSEL R70, |R81|, R70, P2 ;  /* 0x0000004651467208 */ /* 0x000fe20001000200 */
[-C--:B------:R-:W-:Y:S01]  /*6ea0*/  FFMA R0, R69, R68.reuse, R0 ;  /* 0x0000004445007223 */ /* 0x080fe20000000000 */
[----:B------:R-:W-:Y:S01]  /*6eb0*/  FSEL R69, R149, 8.4834944573231041431e-05, P2 ;  /* 0x38b1e96a95457808 */ /* 0x000fe20001000000 */
[----:B------:R-:W-:Y:S01]  /*6ec0*/  FMUL R73, R6, 0.70710676908493041992 ;  /* 0x3f3504f306497820 */ /* 0x000fe20000400000 */
[----:B------:R-:W-:Y:S01]  /*6ed0*/  FSETP.GE.AND P5, PT, |R77|, 1.0029599666595458984, PT ;  /* 0x3f8060fe4d00780b */ /* 0x000fe20003fa6200 */
[----:B------:R-:W-:Y:S01]  /*6ee0*/  FFMA R3, R0, R68, R3 ;  /* 0x0000004400037223 */ /* 0x000fe20000000003 */
[----:B------:R-:W-:Y:S01]  /*6ef0*/  FSEL R0, -R139, -0.00082130916416645050049, P2 ;  /* 0xba574d208b007808 */ /* 0x000fe20001000100 */
[----:B------:R-:W-:Y:S01]  /*6f00*/  SYNCS.ARRIVE.TRANS64.RED.A1T0 RZ, [UR5], RZ ;  /* 0x000000ffffff79a7 */ /* 0x000fe20008100405 */
[----:B------:R-:W-:Y:S01]  /*6f10*/  FSEL R68, -R138, -0.026868773624300956726, P2 ;  /* 0xbcdc1be78a447808 */ /* 0x000fe20001000100 */
[----:B------:R-:W-:Y:S01]  /*6f20*/  FFMA R2, R3, R2, R2 ;  /* 0x0000000203027223 */ /* 0x000fe20000000002 */
[----:B------:R-:W-:Y:S01]  /*6f30*/  FSEL R3, R134, 0.0052134888246655464172, P2 ;  /* 0x3baad5ea86037808 */ /* 0x000fe20001000000 */
[-C--:B------:R-:W-:Y:S01]  /*6f40*/  FFMA R0, R69, R70.reuse, R0 ;  /* 0x0000004645007223 */ /* 0x080fe20000000000 */
[----:B------:R-:W-:Y:S01]  /*6f50*/  FSEL R69, R137, 0.11284004896879196167, P2 ;  /* 0x3de718af89457808 */ /* 0x000fe20001000000 */
[C---:B------:R-:W-:Y:S01]  /*6f60*/  FMUL R72, R73.reuse, R73 ;  /* 0x0000004949487220 */ /* 0x040fe20000400000 */
[----:B------:R-:W-:Y:S01]  /*6f70*/  FSETP.GE.AND P1, PT, |R73|, 1.0029599666595458984, PT ;  /* 0x3f8060fe4900780b */ /* 0x000fe20003f26200 */
[----:B------:R-:W-:Y:S01]  /*6f80*/  FFMA R3, R0, R70, R3 ;  /* 0x0000004600037223 */ /* 0x000fe20000000003 */
[----:B------:R-:W-:Y:S01]  /*6f90*/  FSEL R0, R136, -0.37612664699554443359, P2 ;  /* 0xbec093ac88007808 */ /* 0x000fe20001000000 */
[----:B------:R-:W-:Y:S01]  /*6fa0*/  FMUL R79, R9, 0.70710676908493041992 ;  /* 0x3f3504f3094f7820 */ /* 0x000fe20000400000 */
[----:B------:R-:W-:Y:S01]  /*6fb0*/  FSEL R72, |R73|, R72, P1 ;  /* 0x0000004849487208 */ /* 0x000fe20000800200 */
[-C--:B------:R-:W-:Y:S01]  /*6fc0*/  FFMA R68, R3, R70.reuse, R68 ;  /* 0x0000004603447223 */ /* 0x080fe20000000044 */
[----:B------:R-:W-:Y:S01]  /*6fd0*/  FSEL R3, R135, 0.12837915122509002686, P2 ;  /* 0x3e0375d387037808 */ /* 0x000fe20001000000 */
[----:B------:R-:W-:Y:S01]  /*6fe0*/  FMUL R75, R7, 0.70710676908493041992 ;  /* 0x3f3504f3074b7820 */ /* 0x000fe20000400000 */
[----:B------:R-:W-:Y:S01]  /*6ff0*/  FSETP.GE.AND P4, PT, |R79|, 1.0029599666595458984, PT ;  /* 0x3f8060fe4f00780b */ /* 0x000fe20003f86200 */
[-C--:B------:R-:W-:Y:S01]  /*7000*/  FFMA R69, R68, R70.reuse, R69 ;  /* 0x0000004644457223 */ /* 0x080fe20000000045 */
[----:B------:R-:W-:Y:S01]  /*7010*/  FSEL R68, -R70, R81, P2 ;  /* 0x0000005146447208 */ /* 0x000fe20001000100 */
[C---:B------:R-:W-:Y:S01]  /*7020*/  FMUL R74, R75.reuse, R75 ;  /* 0x0000004b4b4a7220 */ /* 0x040fe20000400000 */
[----:B------:R-:W-:Y:S01]  /*7030*/  FSETP.GE.AND P0, PT, |R75|, 1.0029599666595458984, PT ;  /* 0x3f8060fe4b00780b */ /* 0x000fe20003f06200 */
[----:B------:R-:W-:Y:S01]  /*7040*/  FFMA R0, R69, R70, R0 ;  /* 0x0000004645007223 */ /* 0x000fe20000000000 */
[----:B------:R-:W-:Y:S01]  /*7050*/  FSEL R69, R149, 8.4834944573231041431e-05, P1 ;  /* 0x38b1e96a95457808 */ /* 0x000fe20000800000 */
[----:B------:R-:W-:Y:S01]  /*7060*/  FMUL R89, R17, 0.70710676908493041992 ;  /* 0x3f3504f311597820 */ /* 0x000fe20000400000 */
[----:B------:R-:W-:Y:S01]  /*7070*/  FSEL R74, |R75|, R74, P0 ;  /* 0x0000004a4b4a7208 */ /* 0x000fe20000000200 */
[----:B------:R-:W-:Y:S01]  /*7080*/  FFMA R3, R0, R70, R3 ;  /* 0x0000004600037223 */ /* 0x000fe20000000003 */
[----:B------:R-:W-:Y:S01]  /*7090*/  FSEL R0, -R139, -0.00082130916416645050049, P1 ;  /* 0xba574d208b007808 */ /* 0x000fe20000800100 */
[----:B------:R-:W-:Y:S01]  /*70a0*/  FMUL R93, R21, 0.70710676908493041992 ;  /* 0x3f3504f3155d7820 */ /* 0x000fe20000400000 */
[----:B------:R-:W-:Y:S01]  /*70b0*/  FSEL R70, -R138, -0.026868773624300956726, P1 ;  /* 0xbcdc1be78a467808 */ /* 0x000fe20000800100 */
[----:B------:R-:W-:Y:S01]  /*70c0*/  FFMA R68, R3, R68, R68 ;  /* 0x0000004403447223 */ /* 0x000fe20000000044 */
[----:B------:R-:W-:Y:S01]  /*70d0*/  FSEL R3, R134, 0.0052134888246655464172, P1 ;  /* 0x3baad5ea86037808 */ /* 0x000fe20000800000 */
[-C--:B------:R-:W-:Y:S01]  /*70e0*/  FFMA R0, R69, R72.reuse, R0 ;  /* 0x0000004845007223 */ /* 0x080fe20000000000 */
[----:B------:R-:W-:Y:S01]  /*70f0*/  FSEL R69, R137, 0.11284004896879196167, P1 ;  /* 0x3de718af89457808 */ /* 0x000fe20000800000 */
[----:B------:R-:W-:Y:S01]  /*7100*/  FMUL R76, R77, R77 ;  /* 0x0000004d4d4c7220 */ /* 0x000fe20000400000 */
[----:B------:R-:W-:Y:S01]  /*7110*/  FMUL R21, R21, 0.5 ;  /* 0x3f00000015157820 */ /* 0x000fe20000400000 */
[----:B------:R-:W-:Y:S01]  /*7120*/  FFMA R3, R0, R72, R3 ;  /* 0x0000004800037223 */ /* 0x000fe20000000003 */
[----:B------:R-:W-:Y:S01]  /*7130*/  FSEL R0, R136, -0.37612664699554443359, P1 ;  /* 0xbec093ac88007808 */ /* 0x000fe20000800000 */
[----:B------:R-:W-:Y:S01]  /*7140*/  FMUL R95, R23, 0.70710676908493041992 ;  /* 0x3f3504f3175f7820 */ /* 0x000fe20000400000 */
[----:B------:R-:W-:Y:S01]  /*7150*/  FSEL R76, |R77|, R76, P5 ;  /* 0x0000004c4d4c7208 */ /* 0x000fe20002800200 */
[-C--:B------:R-:W-:Y:S01]  /*7160*/  FFMA R70, R3, R72.reuse, R70 ;  /* 0x0000004803467223 */ /* 0x080fe20000000046 */
[----:B------:R-:W-:Y:S01]  /*7170*/  FSEL R3, R135, 0.12837915122509002686, P1 ;  /* 0x3e0375d387037808 */ /* 0x000fe20000800000 */
[----:B------:R-:W-:Y:S01]  /*7180*/  FMUL R78, R79, R79 ;  /* 0x0000004f4f4e7220 */ /* 0x000fe20000400000 */
[----:B------:R-:W1:Y:S01]  /*7190*/  @P3 MUFU.EX2 R80, R2 ;  /* 0x0000000200503308 */ /* 0x000e620000000800 */
[----:B------:R-:W-:Y:S01]  /*71a0*/  FFMA R69, R70, R72, R69 ;  /* 0x0000004846457223 */ /* 0x000fe20000000045 */
[----:B------:R-:W-:Y:S01]  /*71b0*/  FSEL R70, -R72, R73, P1 ;  /* 0x0000004948467208 */ /* 0x000fe20000800100 */
[----:B------:R-:W-:Y:S01]  /*71c0*/  FMUL R101, R29, 0.70710676908493041992 ;  /* 0x3f3504f31d657820 */ /* 0x000fe20000400000 */
[----:B------:R-:W-:Y:S01]  /*71d0*/  FSEL R78, |R79|, R78, P4 ;  /* 0x0000004e4f4e7208 */ /* 0x000fe20002000200 */
[-C--:B------:R-:W-:Y:S01]  /*71e0*/  FFMA R0, R69, R72.reuse, R0 ;  /* 0x0000004845007223 */ /* 0x080fe20000000000 */
[----:B------:R-:W-:Y:S01]  /*71f0*/  FSEL R69, R149, 8.4834944573231041431e-05, P0 ;  /* 0x38b1e96a95457808 */ /* 0x000fe20000000000 */
[----:B------:R-:W-:Y:S01]  /*7200*/  FMUL R83, R11, 0.70710676908493041992 ;  /* 0x3f3504f30b537820 */ /* 0x000fe20000400000 */
[----:B------:R-:W-:Y:S01]  /*7210*/  FMUL R87, R15, 0.70710676908493041992 ;  /* 0x3f3504f30f577820 */ /* 0x000fe20000400000 */
        /* <DEDUP_REMOVED lines=8> */
[----:B-1----:R-:W-:Y:S01]  /*72a0*/  @P3 FADD R82, -R80, 1 ;  /* 0x3f80000050523421 */ /* 0x002fe20000000100 */
[----:B------:R-:W-:Y:S01]  /*72b0*/  FMUL R80, R10, 0.70710676908493041992 ;  /* 0x3f3504f30a507820 */ /* 0x000fe20000400000 */
[-C--:B------:R-:W-:Y:S01]  /*72c0*/  FFMA R3, R0, R74.reuse, R3 ;  /* 0x0000004a00037223 */ /* 0x080fe20000000003 */
[----:B------:R-:W-:Y:S01]  /*72d0*/  FSEL R0, R136, -0.37612664699554443359, P0 ;  /* 0xbec093ac88007808 */ /* 0x000fe20000000000 */
[----:B------:R-:W-:Y:S01]  /*72e0*/  FMUL R56, R56, 0.5 ;  /* 0x3f00000038387820 */ /* 0x000fe20000400000 */
[----:B------:R-:W-:Y:S01]  /*72f0*/  @P3 LOP3.LUT R2, R82, 0x80000000, R71, 0xb8, !PT ;  /* 0x8000000052023812 */ /* 0x000fe200078eb847 */
[----:B------:R-:W-:Y:S01]  /*7300*/  FFMA R72, R3, R74, R72 ;  /* 0x0000004a03487223 */ /* 0x000fe20000000048 */
[----:B------:R-:W-:Y:S01]  /*7310*/  FSEL R3, R135, 0.12837915122509002686, P0 ;  /* 0x3e0375d387037808 */ /* 0x000fe20000000000 */
[C---:B------:R-:W-:Y:S01]  /*7320*/  FMUL R71, R80.reuse, R80 ;  /* 0x0000005050477220 */ /* 0x040fe20000400000 */
[----:B------:R-:W-:Y:S01]  /*7330*/  FSETP.GE.AND P3, PT, |R80|, 1.0029599666595458984, PT ;  /* 0x3f8060fe5000780b */ /* 0x000fe20003f66200 */
[-C--:B------:R-:W-:Y:S01]  /*7340*/  FFMA R69, R72, R74.reuse, R69 ;  /* 0x0000004a48457223 */ /* 0x080fe20000000045 */
[----:B------:R-:W-:Y:S01]  /*7350*/  FSEL R72, -R74, R75, P0 ;  /* 0x0000004b4a487208 */ /* 0x000fe20000000100 */
[----:B------:R-:W1:Y:S01]  /*7360*/  @P2 MUFU.EX2 R82, R68 ;  /* 0x0000004400522308 */ /* 0x000e620000000800 */
[----:B------:R-:W-:Y:S01]  /*7370*/  FSEL R71, |R80|, R71, P3 ;  /* 0x0000004750477208 */ /* 0x000fe20001800200 */
[-C--:B------:R-:W-:Y:S01]  /*7380*/  FFMA R0, R69, R74.reuse, R0 ;  /* 0x0000004a45007223 */ /* 0x080fe20000000000 */
[----:B------:R-:W-:Y:S01]  /*7390*/  FSEL R69, R149, 8.4834944573231041431e-05, P5 ;  /* 0x38b1e96a95457808 */ /* 0x000fe20002800000 */
[----:B------:R-:W-:Y:S01]  /*73a0*/  FMUL R84, R83, R83 ;  /* 0x0000005353547220 */ /* 0x000fe20000400000 */
[----:B------:R-:W-:Y:S01]  /*73b0*/  FMUL R88, R87, R87 ;  /* 0x0000005757587220 */ /* 0x000fe20000400000 */
[----:B------:R-:W-:Y:S01]  /*73c0*/  FFMA R3, R0, R74, R3 ;  /* 0x0000004a00037223 */ /* 0x000fe20000000003 */
[----:B------:R-:W-:Y:S01]  /*73d0*/  FSEL R0, -R139, -0.00082130916416645050049, P5 ;  /* 0xba574d208b007808 */ /* 0x000fe20002800100 */
[----:B------:R-:W-:Y:S01]  /*73e0*/  FMUL R10, R10, 0.5 ;  /* 0x3f0000000a0a7820 */ /* 0x000fe20000400000 */
[----:B------:R-:W-:Y:S01]  /*73f0*/  FSEL R74, -R138, -0.026868773624300956726, P5 ;  /* 0xbcdc1be78a4a7808 */ /* 0x000fe20002800100 */
[----:B------:R-:W-:Y:S01]  /*7400*/  FFMA R72, R3, R72, R72 ;  /* 0x0000004803487223 */ /* 0x000fe20000000048 */
[----:B------:R-:W-:Y:S01]  /*7410*/  FSEL R3, R134, 0.0052134888246655464172, P5 ;  /* 0x3baad5ea86037808 */ /* 0x000fe20002800000 */
[-C--:B------:R-:W-:Y:S01]  /*7420*/  FFMA R0, R69, R76.reuse, R0 ;  /* 0x0000004c45007223 */ /* 0x080fe20000000000 */
[----:B------:R-:W-:Y:S01]  /*7430*/  FSEL R69, R137, 0.11284004896879196167, P5 ;  /* 0x3de718af89457808 */ /* 0x000fe20002800000 */
[----:B------:R-:W-:Y:S01]  /*7440*/  FMUL R94, R93, R93 ;  /* 0x0000005d5d5e7220 */ /* 0x000fe20000400000 */
[----:B------:R-:W-:Y:S01]  /*7450*/  FMUL R15, R15, 0.5 ;  /* 0x3f0000000f0f7820 */ /* 0x000fe20000400000 */
[-C--:B------:R-:W-:Y:S01]  /*7460*/  FFMA R3, R0, R76.reuse, R3 ;  /* 0x0000004c00037223 */ /* 0x080fe20000000003 */
[----:B------:R-:W-:Y:S01]  /*7470*/  FSEL R0, R136, -0.37612664699554443359, P5 ;  /* 0xbec093ac88007808 */ /* 0x000fe20002800000 */
[----:B-1----:R-:W-:Y:S01]  /*7480*/  @P2 FADD R82, -R82, 1 ;  /* 0x3f80000052522421 */ /* 0x002fe20000000100 */
[----:B------:R-:W-:Y:S01]  /*7490*/  FMUL R105, R33, 0.70710676908493041992 ;  /* 0x3f3504f321697820 */ /* 0x000fe20000400000 */
[-C--:B------:R-:W-:Y:S01]  /*74a0*/  FFMA R74, R3, R76.reuse, R74 ;  /* 0x0000004c034a7223 */ /* 0x080fe2000000004a */
[----:B------:R-:W-:Y:S01]  /*74b0*/  FSEL R3, R135, 0.12837915122509002686, P5 ;  /* 0x3e0375d387037808 */ /* 0x000fe20002800000 */
[----:B------:R-:W-:Y:S01]  /*74c0*/  FMUL R111, R39, 0.70710676908493041992 ;  /* 0x3f3504f3276f7820 */ /* 0x000fe20000400000 */
[----:B------:R-:W-:Y:S01]  /*74d0*/  @P2 LOP3.LUT R68, R82, 0x80000000, R81, 0xb8, !PT ;  /* 0x8000000052442812 */ /* 0x000fe200078eb851 */
[-C--:B------:R-:W-:Y:S01]  /*74e0*/  FFMA R69, R74, R76.reuse, R69 ;  /* 0x0000004c4a457223 */ /* 0x080fe20000000045 */
[----:B------:R-:W-:Y:S01]  /*74f0*/  FSEL R74, -R76, R77, P5 ;  /* 0x0000004d4c4a7208 */ /* 0x000fe20002800100 */
[----:B------:R-:W-:Y:S01]  /*7500*/  FMUL R82, R12, 0.70710676908493041992 ;  /* 0x3f3504f30c527820 */ /* 0x000fe20000400000 */
[----:B------:R-:W-:Y:S01]  /*7510*/  FSETP.GE.AND P2, PT, |R83|, 1.0029599666595458984, PT ;  /* 0x3f8060fe5300780b */ /* 0x000fe20003f46200 */
[----:B------:R-:W-:Y:S01]  /*7520*/  FFMA R0, R69, R76, R0 ;  /* 0x0000004c45007223 */ /* 0x000fe20000000000 */
[----:B------:R-:W-:Y:S01]  /*7530*/  FSEL R69, R149, 8.4834944573231041431e-05, P4 ;  /* 0x38b1e96a95457808 */ /* 0x000fe20002000000 */
[----:B------:R-:W-:Y:S01]  /*7540*/  FADD R159, R68, 1 ;  /* 0x3f800000449f7421 */ /* 0x000fe20000000000 */
[----:B------:R-:W-:Y:S01]  /*7550*/  FSEL R84, |R83|, R84, P2 ;  /* 0x0000005453547208 */ /* 0x000fe20001000200 */
        /* <DEDUP_REMOVED lines=8> */
[----:B------:R-:W1:Y:S01]  /*75e0*/  @P1 MUFU.EX2 R81, R70 ;  /* 0x0000004600511308 */ /* 0x000e620000000800 */
[----:B------:R-:W-:Y:S01]  /*75f0*/  FMUL R39, R39, 0.5 ;  /* 0x3f00000027277820 */ /* 0x000fe20000400000 */
[-C--:B------:R-:W-:Y:S01]  /*7600*/  FFMA R3, R0, R78.reuse, R3 ;  /* 0x0000004e00037223 */ /* 0x080fe20000000003 */
[----:B------:R-:W-:Y:S01]  /*7610*/  FSEL R0, R136, -0.37612664699554443359, P4 ;  /* 0xbec093ac88007808 */ /* 0x000fe20002000000 */
[----:B------:R-:W-:Y:S01]  /*7620*/  FMUL R113, R41, 0.70710676908493041992 ;  /* 0x3f3504f329717820 */ /* 0x000fe20000400000 */
[----:B------:R-:W-:Y:S01]  /*7630*/  FMUL R117, R45, 0.70710676908493041992 ;  /* 0x3f3504f32d757820 */ /* 0x000fe20000400000 */
[-C--:B------:R-:W-:Y:S01]  /*7640*/  FFMA R76, R3, R78.reuse, R76 ;  /* 0x0000004e034c7223 */ /* 0x080fe2000000004c */
[----:B------:R-:W-:Y:S03]  /*7650*/  FSEL R3, R135, 0.12837915122509002686, P4 ;  /* 0x3e0375d387037808 */ /* 0x000fe60002000000 */
[----:B------:R-:W2:Y:S01]  /*7660*/  @P5 MUFU.EX2 R85, R74 ;  /* 0x0000004a00555308 */ /* 0x000ea20000000800 */
[C---:B------:R-:W-:Y:S01]  /*7670*/  FMUL R119, R47.reuse, 0.70710676908493041992 ;  /* 0x3f3504f32f777820 */ /* 0x040fe20000400000 */
[-C--:B------:R-:W-:Y:S01]  /*7680*/  FFMA R69, R76, R78.reuse, R69 ;  /* 0x0000004e4c457223 */ /* 0x080fe20000000045 */
[----:B------:R-:W-:Y:S01]  /*7690*/  FSEL R76, R134, 0.0052134888246655464172, P3 ;  /* 0x3baad5ea864c7808 */ /* 0x000fe20001800000 */
[----:B------:R-:W-:Y:S01]  /*76a0*/  FMUL R47, R47, 0.5 ;  /* 0x3f0000002f2f7820 */ /* 0x000fe20000400000 */
[C---:B------:R-:W-:Y:S01]  /*76b0*/  FMUL R144, R54.reuse, 0.70710676908493041992 ;  /* 0x3f3504f336907820 */ /* 0x040fe20000400000 */
[-C--:B------:R-:W-:Y:S01]  /*76c0*/  FFMA R0, R69, R78.reuse, R0 ;  /* 0x0000004e45007223 */ /* 0x080fe20000000000 */
[----:B------:R-:W-:Y:S01]  /*76d0*/  FSEL R69, -R139, -0.00082130916416645050049, P3 ;  /* 0xba574d208b457808 */ /* 0x000fe20001800100 */
[----:B------:R-:W-:Y:S01]  /*76e0*/  FMUL R54, R54, 0.5 ;  /* 0x3f00000036367820 */ /* 0x000fe20000400000 */
[----:B-1----:R-:W-:Y:S01]  /*76f0*/  @P1 FADD R86, -R81, 1 ;  /* 0x3f80000051561421 */ /* 0x002fe20000000100 */
[----:B------:R-:W-:Y:S01]  /*7700*/  FFMA R3, R0, R78, R3 ;  /* 0x0000004e00037223 */ /* 0x000fe20000000003 */
[----:B------:R-:W-:Y:S01]  /*7710*/  FSEL R0, -R78, R79, P4 ;  /* 0x0000004f4e007208 */ /* 0x000fe20002000100 */
[----:B------:R-:W-:Y:S01]  /*7720*/  FMUL R100, R99, R99 ;  /* 0x0000006363647220 */ /* 0x000fe20000400000 */
[----:B------:R-:W-:Y:S01]  /*7730*/  FSEL R78, R149, 8.4834944573231041431e-05, P3 ;  /* 0x38b1e96a954e7808 */ /* 0x000fe20001800000 */
[----:B------:R-:W-:Y:S01]  /*7740*/  FMUL R107, R35, 0.70710676908493041992 ;  /* 0x3f3504f3236b7820 */ /* 0x000fe20000400000 */
[----:B------:R-:W-:Y:S01]  /*7750*/  @P1 LOP3.LUT R70, R86, 0x80000000, R73, 0xb8, !PT ;  /* 0x8000000056461812 */ /* 0x000fe200078eb849 */
[----:B------:R-:W-:Y:S01]  /*7760*/  FFMA R0, R3, R0, R0 ;  /* 0x0000000003007223 */ /* 0x000fe20000000000 */
[----:B------:R-:W-:Y:S01]  /*7770*/  FSEL R3, -R138, -0.026868773624300956726, P3 ;  /* 0xbcdc1be78a037808 */ /* 0x000fe20001800100 */
[-C--:B------:R-:W-:Y:S01]  /*7780*/  FFMA R69, R78, R71.reuse, R69 ;  /* 0x000000474e457223 */ /* 0x080fe20000000045 */
[----:B------:R-:W-:Y:S01]  /*7790*/  FSEL R78, R137, 0.11284004896879196167, P3 ;  /* 0x3de718af894e7808 */ /* 0x000fe20001800000 */
[C---:B------:R-:W-:Y:S01]  /*77a0*/  FMUL R81, R82.reuse, R82 ;  /* 0x0000005252517220 */ /* 0x040fe20000400000 */
[----:B------:R-:W-:Y:S01]  /*77b0*/  FSETP.GE.AND P1, PT, |R82|, 1.0029599666595458984, PT ;  /* 0x3f8060fe5200780b */ /* 0x000fe20003f26200 */
[----:B------:R-:W-:Y:S01]  /*77c0*/  FFMA R76, R69, R71, R76 ;  /* 0x00000047454c7223 */ /* 0x000fe2000000004c */
[----:B------:R-:W-:Y:S01]  /*77d0*/  FSEL R69, R136, -0.37612664699554443359, P3 ;  /* 0xbec093ac88457808 */ /* 0x000fe20001800000 */
[----:B------:R-:W-:Y:S01]  /*77e0*/  FADD R70, R70, 1 ;  /* 0x3f80000046467421 */ /* 0x000fe20000000000 */
[----:B------:R-:W-:Y:S01]  /*77f0*/  FSEL R81, |R82|, R81, P1 ;  /* 0x0000005152517208 */ /* 0x000fe20000800200 */
[-C--:B------:R-:W-:Y:S01]  /*7800*/  FFMA R3, R76, R71.reuse, R3 ;  /* 0x000000474c037223 */ /* 0x080fe20000000003 */
[----:B------:R-:W-:Y:S01]  /*7810*/  FSEL R76, R135, 0.12837915122509002686, P3 ;  /* 0x3e0375d3874c7808 */ /* 0x000fe20001800000 */
[----:B--2---:R-:W-:Y:S01]  /*7820*/  @P5 FADD R86, -R85, 1 ;  /* 0x3f80000055565421 */ /* 0x004fe20000000100 */
[----:B------:R-:W-:Y:S01]  /*7830*/  FSEL R73, -R138, -0.026868773624300956726, P1 ;  /* 0xbcdc1be78a497808 */ /* 0x000fe20000800100 */
[-C--:B------:R-:W-:Y:S01]  /*7840*/  FFMA R78, R3, R71.reuse, R78 ;  /* 0x00000047034e7223 */ /* 0x080fe2000000004e */
[----:B------:R-:W-:Y:S01]  /*7850*/  FSEL R3, -R71, R80, P3 ;  /* 0x0000005047037208 */ /* 0x000fe20001800100 */
[----:B------:R-:W-:Y:S01]  /*7860*/  FMUL R85, R14, 0.70710676908493041992 ;  /* 0x3f3504f30e557820 */ /* 0x000fe20000400000 */
[----:B------:R-:W-:Y:S01]  /*7870*/  @P5 LOP3.LUT R74, R86, 0x80000000, R77, 0xb8, !PT ;  /* 0x80000000564a5812 */ /* 0x000fe200078eb84d */
[----:B------:R-:W-:Y:S01]  /*7880*/  FFMA R69, R78, R71, R69 ;  /* 0x000000474e457223 */ /* 0x000fe20000000045 */
[----:B------:R-:W-:Y:S01]  /*7890*/  FSEL R78, R149, 8.4834944573231041431e-05, P2 ;  /* 0x38b1e96a954e7808 */ /* 0x000fe20001000000 */
[C---:B------:R-:W-:Y:S01]  /*78a0*/  FMUL R86, R85.reuse, R85 ;  /* 0x0000005555567220 */ /* 0x040fe20000400000 */
[----:B------:R-:W-:Y:S01]  /*78b0*/  FSETP.GE.AND P5, PT, |R85|, 1.0029599666595458984, PT ;  /* 0x3f8060fe5500780b */ /* 0x000fe20003fa6200 */
[----:B------:R-:W-:Y:S01]  /*78c0*/  FFMA R76, R69, R71, R76 ;  /* 0x00000047454c7223 */ /* 0x000fe2000000004c */
[----:B------:R-:W-:Y:S01]  /*78d0*/  FSEL R69, -R139, -0.00082130916416645050049, P2 ;  /* 0xba574d208b457808 */ /* 0x000fe20001000100 */
[----:B------:R-:W-:Y:S01]  /*78e0*/  FMUL R14, R14, 0.5 ;  /* 0x3f0000000e0e7820 */ /* 0x000fe20000400000 */
[----:B------:R-:W-:Y:S01]  /*78f0*/  FSEL R71, -R138, -0.026868773624300956726, P2 ;  /* 0xbcdc1be78a477808 */ /* 0x000fe20001000100 */
[----:B------:R-:W-:Y:S01]  /*7900*/  FFMA R3, R76, R3, R3 ;  /* 0x000000034c037223 */ /* 0x000fe20000000003 */
[----:B------:R-:W-:Y:S01]  /*7910*/  FSEL R76, R134, 0.0052134888246655464172, P2 ;  /* 0x3baad5ea864c7808 */ /* 0x000fe20001000000 */
[----:B------:R-:W-:Y:S01]  /*7920*/  FFMA R69, R78, R84, R69 ;  /* 0x000000544e457223 */ /* 0x000fe20000000045 */
[----:B------:R-:W-:Y:S01]  /*7930*/  FSEL R78, R137, 0.11284004896879196167, P2 ;  /* 0x3de718af894e7808 */ /* 0x000fe20001000000 */
[----:B------:R-:W-:Y:S01]  /*7940*/  FMUL R112, R111, R111 ;  /* 0x0000006f6f707220 */ /* 0x000fe20000400000 */
[----:B------:R-:W-:Y:S01]  /*7950*/  FSEL R86, |R85|, R86, P5 ;  /* 0x0000005655567208 */ /* 0x000fe20002800200 */
[-C--:B------:R-:W-:Y:S01]  /*7960*/  FFMA R76, R69, R84.reuse, R76 ;  /* 0x00000054454c7223 */ /* 0x080fe2000000004c */
[----:B------:R-:W-:Y:S01]  /*7970*/  FSEL R69, R136, -0.37612664699554443359, P2 ;  /* 0xbec093ac88457808 */ /* 0x000fe20001000000 */
[----:B------:R-:W-:Y:S01]  /*7980*/  FMUL R141, R51, 0.70710676908493041992 ;  /* 0x3f3504f3338d7820 */ /* 0x000fe20000400000 */
[----:B------:R-:W-:Y:S01]  /*7990*/  FSEL R77, -R138, -0.026868773624300956726, P5 ;  /* 0xbcdc1be78a4d7808 */ /* 0x000fe20002800100 */
[-C--:B------:R-:W-:Y:S01]  /*79a0*/  FFMA R71, R76, R84.reuse, R71 ;  /* 0x000000544c477223 */ /* 0x080fe20000000047 */
[----:B------:R-:W-:Y:S01]  /*79b0*/  FSEL R76, R135, 0.12837915122509002686, P2 ;  /* 0x3e0375d3874c7808 */ /* 0x000fe20001000000 */
[----:B------:R-:W-:Y:S01]  /*79c0*/  FMUL R142, R141, R141 ;  /* 0x0000008d8d8e7220 */ /* 0x000fe20000400000 */
[----:B------:R-:W-:Y:S01]  /*79d0*/  FMUL R106, R105, R105 ;  /* 0x00000069696a7220 */ /* 0x000fe20000400000 */
[-C--:B------:R-:W-:Y:S01]  /*79e0*/  FFMA R78, R71, R84.reuse, R78 ;  /* 0x00000054474e7223 */ /* 0x080fe2000000004e */
[----:B------:R-:W-:Y:S01]  /*79f0*/  FSEL R71, -R139, -0.00082130916416645050049, P1 ;  /* 0xba574d208b477808 */ /* 0x000fe20000800100 */
[----:B------:R-:W-:Y:S02]  /*7a00*/  FMUL R118, R117, R117 ;  /* 0x0000007575767220 */ /* 0x000fe40000400000 */
[-C--:B------:R-:W-:Y:S01]  /*7a10*/  FFMA R69, R78, R84.reuse, R69 ;  /* 0x000000544e457223 */ /* 0x080fe20000000045 */
[----:B------:R-:W-:Y:S03]  /*7a20*/  FSEL R78, R149, 8.4834944573231041431e-05, P1 ;  /* 0x38b1e96a954e7808 */ /* 0x000fe60000800000 */
[----:B------:R-:W-:Y:S01]  /*7a30*/  FFMA R76, R69, R84, R76 ;  /* 0x00000054454c7223 */ /* 0x000fe2000000004c */
[----:B------:R-:W-:Y:S02]  /*7a40*/  FSEL R69, -R84, R83, P2 ;  /* 0x0000005354457208 */ /* 0x000fe40001000100 */
[----:B------:R-:W1:Y:S03]  /*7a50*/  @P0 MUFU.EX2 R84, R72 ;  /* 0x0000004800540308 */ /* 0x000e660000000800 */
[----:B------:R-:W-:Y:S01]  /*7a60*/  FFMA R69, R76, R69, R69 ;  /* 0x000000454c457223 */ /* 0x000fe20000000045 */
[----:B------:R-:W-:Y:S01]  /*7a70*/  FSEL R76, R134, 0.0052134888246655464172, P1 ;  /* 0x3baad5ea864c7808 */ /* 0x000fe20000800000 */
[-C--:B------:R-:W-:Y:S01]  /*7a80*/  FFMA R71, R78, R81.reuse, R71 ;  /* 0x000000514e477223 */ /* 0x080fe20000000047 */
[----:B------:R-:W-:Y:S03]  /*7a90*/  FSEL R78, R137, 0.11284004896879196167, P1 ;  /* 0x3de718af894e7808 */ /* 0x000fe60000800000 */
[-C--:B------:R-:W-:Y:S01]  /*7aa0*/  FFMA R76, R71, R81.reuse, R76 ;  /* 0x00000051474c7223 */ /* 0x080fe2000000004c */
[----:B------:R-:W-:Y:S03]  /*7ab0*/  FSEL R71, R136, -0.37612664699554443359, P1 ;  /* 0xbec093ac88477808 */ /* 0x000fe60000800000 */
[-C--:B------:R-:W-:Y:S01]  /*7ac0*/  FFMA R73, R76, R81.reuse, R73 ;  /* 0x000000514c497223 */ /* 0x080fe20000000049 */
[----:B-1----:R-:W-:Y:S03]  /*7ad0*/  @P0 FADD R76, -R84, 1 ;  /* 0x3f800000544c0421 */ /* 0x002fe60000000100 */
[-C--:B------:R-:W-:Y:S01]  /*7ae0*/  FFMA R78, R73, R81.reuse, R78 ;  /* 0x00000051494e7223 */ /* 0x080fe2000000004e */
[----:B------:R-:W-:Y:S01]  /*7af0*/  FMUL R84, R13, 0.70710676908493041992 ;  /* 0x3f3504f30d547820 */ /* 0x000fe20000400000 */
[----:B------:R-:W-:Y:S02]  /*7b00*/  @P0 LOP3.LUT R72, R76, 0x80000000, R75, 0xb8, !PT ;  /* 0x800000004c480812 */ /* 0x000fe400078eb84b */
[-C--:B------:R-:W-:Y:S01]  /*7b10*/  FFMA R71, R78, R81.reuse, R71 ;  /* 0x000000514e477223 */ /* 0x080fe20000000047 */
[----:B------:R-:W-:Y:S01]  /*7b20*/  FSEL R76, R135, 0.12837915122509002686, P1 ;  /* 0x3e0375d3874c7808 */ /* 0x000fe20000800000 */
[C---:B------:R-:W-:Y:S01]  /*7b30*/  FMUL R73, R84.reuse, R84 ;  /* 0x0000005454497220 */ /* 0x040fe20000400000 */
[C---:B------:R-:W-:Y:S03]  /*7b40*/  FSETP.GE.AND P0, PT, |R84|.reuse, 1.0029599666595458984, PT ;  /* 0x3f8060fe5400780b */ /* 0x040fe60003f06200 */
[----:B------:R-:W-:Y:S01]  /*7b50*/  FFMA R76, R71, R81, R76 ;  /* 0x00000051474c7223 */ /* 0x000fe2000000004c */
[----:B------:R-:W-:Y:S02]  /*7b60*/  FSEL R71, -R81, R82, P1 ;  /* 0x0000005251477208 */ /* 0x000fe40000800100 */
[----:B------:R-:W-:Y:S02]  /*7b70*/  FSEL R81, |R84|, R73, P0 ;  /* 0x0000004954517208 */ /* 0x000fe40000000200 */
[----:B------:R-:W-:Y:S01]  /*7b80*/  FSEL R78, R149, 8.4834944573231041431e-05, P0 ;  /* 0x38b1e96a954e7808 */ /* 0x000fe20000000000 */
[----:B------:R-:W-:Y:S01]  /*7b90*/  FFMA R71, R76, R71, R71 ;  /* 0x000000474c477223 */ /* 0x000fe20000000047 */
[----:B------:R-:W-:Y:S02]  /*7ba0*/  FSEL R73, -R139, -0.00082130916416645050049, P0 ;  /* 0xba574d208b497808 */ /* 0x000fe40000000100 */
[----:B------:R-:W-:Y:S02]  /*7bb0*/  FSEL R76, R134, 0.0052134888246655464172, P0 ;  /* 0x3baad5ea864c7808 */ /* 0x000fe40000000000 */
[----:B------:R-:W-:Y:S01]  /*7bc0*/  FSEL R75, -R138, -0.026868773624300956726, P0 ;  /* 0xbcdc1be78a4b7808 */ /* 0x000fe20000000100 */
[-C--:B------:R-:W-:Y:S01]  /*7bd0*/  FFMA R73, R78, R81.reuse, R73 ;  /* 0x000000514e497223 */ /* 0x080fe20000000049 */
[----:B------:R-:W-:Y:S03]  /*7be0*/  FSEL R78, R137, 0.11284004896879196167, P0 ;  /* 0x3de718af894e7808 */ /* 0x000fe60000000000 */
[-C--:B------:R-:W-:Y:S01]  /*7bf0*/  FFMA R76, R73, R81.reuse, R76 ;  /* 0x00000051494c7223 */ /* 0x080fe2000000004c */
[----:B------:R-:W-:Y:S03]  /*7c00*/  FSEL R73, R136, -0.37612664699554443359, P0 ;  /* 0xbec093ac88497808 */ /* 0x000fe60000000000 */
[-C--:B------:R-:W-:Y:S01]  /*7c10*/  FFMA R75, R76, R81.reuse, R75 ;  /* 0x000000514c4b7223 */ /* 0x080fe2000000004b */
[----:B------:R-:W-:Y:S03]  /*7c20*/  FSEL R76, R135, 0.12837915122509002686, P0 ;  /* 0x3e0375d3874c7808 */ /* 0x000fe60000000000 */
[-C--:B------:R-:W-:Y:S01]  /*7c30*/  FFMA R78, R75, R81.reuse, R78 ;  /* 0x000000514b4e7223 */ /* 0x080fe2000000004e */
[----:B------:R-:W-:Y:S03]  /*7c40*/  FSEL R75, -R139, -0.00082130916416645050049, P5 ;  /* 0xba574d208b4b7808 */ /* 0x000fe60002800100 */
        /* <DEDUP_REMOVED lines=8> */
[----:B------:R-:W-:Y:S04]  /*7cd0*/  FSEL R78, R137, 0.11284004896879196167, P5 ;  /* 0x3de718af894e7808 */ /* 0x000fe80002800000 */
[----:B------:R-:W-:Y:S01]  /*7ce0*/  @P0 MUFU.EX2 R90, R73 ;  /* 0x00000049005a0308 */ /* 0x000fe20000000800 */
[-C--:B------:R-:W-:Y:S01]  /*7cf0*/  FFMA R76, R75, R86.reuse, R76 ;  /* 0x000000564b4c7223 */ /* 0x080fe2000000004c */
[----:B------:R-:W-:Y:S03]  /*7d00*/  FSEL R75, R136, -0.37612664699554443359, P5 ;  /* 0xbec093ac884b7808 */ /* 0x000fe60002800000 */
[-C--:B------:R-:W-:Y:S01]  /*7d10*/  FFMA R77, R76, R86.reuse, R77 ;  /* 0x000000564c4d7223 */ /* 0x080fe2000000004d */
[----:B-1----:R-:W-:Y:S03]  /*7d20*/  @P4 FADD R76, -R81, 1 ;  /* 0x3f800000514c4421 */ /* 0x002fe60000000100 */
[-C--:B------:R-:W-:Y:S01]  /*7d30*/  FFMA R78, R77, R86.reuse, R78 ;  /* 0x000000564d4e7223 */ /* 0x080fe2000000004e */
[----:B------:R-:W1:Y:S01]  /*7d40*/  @P3 MUFU.EX2 R81, R3 ;  /* 0x0000000300513308 */ /* 0x000e620000000800 */
[----:B------:R-:W-:Y:S02]  /*7d50*/  @P4 LOP3.LUT R0, R76, 0x80000000, R79, 0xb8, !PT ;  /* 0x800000004c004812 */ /* 0x000fe400078eb84f */
[-C--:B------:R-:W-:Y:S01]  /*7d60*/  FFMA R75, R78, R86.reuse, R75 ;  /* 0x000000564e4b7223 */ /* 0x080fe2000000004b */
[----:B------:R-:W-:Y:S02]  /*7d70*/  FSEL R76, R135, 0.12837915122509002686, P5 ;  /* 0x3e0375d3874c7808 */ /* 0x000fe40002800000 */
[----:B------:R-:W-:Y:S03]  /*7d80*/  FSETP.GE.AND P4, PT, |R87|, 1.0029599666595458984, PT ;  /* 0x3f8060fe5700780b */ /* 0x000fe60003f86200 */
[----:B------:R-:W-:Y:S01]  /*7d90*/  FFMA R76, R75, R86, R76 ;  /* 0x000000564b4c7223 */ /* 0x000fe2000000004c */
[----:B------:R-:W-:Y:S01]  /*7da0*/  FSEL R75, -R86, R85, P5 ;  /* 0x00000055564b7208 */ /* 0x000fe20002800100 */
[----:B------:R-:W-:Y:S01]  /*7db0*/  FMUL R86, R16, 0.70710676908493041992 ;  /* 0x3f3504f310567820 */ /* 0x000fe20000400000 */
[----:B------:R-:W-:Y:S02]  /*7dc0*/  FSEL R88, |R87|, R88, P4 ;  /* 0x0000005857587208 */ /* 0x000fe40002000200 */
[----:B------:R-:W-:Y:S01]  /*7dd0*/  FSEL R78, R149, 8.4834944573231041431e-05, P4 ;  /* 0x38b1e96a954e7808 */ /* 0x000fe20002000000 */
[----:B------:R-:W-:Y:S01]  /*7de0*/  FFMA R75, R76, R75, R75 ;  /* 0x0000004b4c4b7223 */ /* 0x000fe2000000004b */
[----:B------:R-:W-:Y:S01]  /*7df0*/  FSEL R77, -R139, -0.00082130916416645050049, P4 ;  /* 0xba574d208b4d7808 */ /* 0x000fe20002000100 */
[----:B-1----:R-:W-:Y:S01]  /*7e00*/  @P3 FADD R81, -R81, 1 ;  /* 0x3f80000051513421 */ /* 0x002fe20000000100 */
[----:B------:R-:W-:Y:S01]  /*7e10*/  FSEL R76, R134, 0.0052134888246655464172, P4 ;  /* 0x3baad5ea864c7808 */ /* 0x000fe20002000000 */
[----:B------:R-:W-:Y:S01]  /*7e20*/  FMUL R91, R86, R86 ;  /* 0x00000056565b7220 */ /* 0x000fe20000400000 */
[----:B------:R-:W-:Y:S01]  /*7e30*/  FSEL R79, -R138, -0.026868773624300956726, P4 ;  /* 0xbcdc1be78a4f7808 */ /* 0x000fe20002000100 */
[-C--:B------:R-:W-:Y:S01]  /*7e40*/  FFMA R77, R78, R88.reuse, R77 ;  /* 0x000000584e4d7223 */ /* 0x080fe2000000004d */
[----:B------:R-:W-:Y:S02]  /*7e50*/  FSEL R78, R137, 0.11284004896879196167, P4 ;  /* 0x3de718af894e7808 */ /* 0x000fe40002000000 */
[----:B------:R-:W-:Y:S01]  /*7e60*/  @P3 LOP3.LUT R3, R81, 0x80000000, R80, 0xb8, !PT ;  /* 0x8000000051033812 */ /* 0x000fe200078eb850 */
[-C--:B------:R-:W-:Y:S01]  /*7e70*/  FFMA R76, R77, R88.reuse, R76 ;  /* 0x000000584d4c7223 */ /* 0x080fe2000000004c */
[----:B------:R-:W-:Y:S01]  /*7e80*/  FSEL R77, R136, -0.37612664699554443359, P4 ;  /* 0xbec093ac884d7808 */ /* 0x000fe20002000000 */
[----:B------:R-:W1:Y:S01]  /*7e90*/  @P2 MUFU.EX2 R80, R69 ;  /* 0x0000004500502308 */ /* 0x000e620000000800 */
[----:B------:R-:W-:Y:S01]  /*7ea0*/  FSETP.GE.AND P3, PT, |R86|, 1.0029599666595458984, PT ;  /* 0x3f8060fe5600780b */ /* 0x000fe20003f66200 */
[-C--:B------:R-:W-:Y:S01]  /*7eb0*/  FFMA R79, R76, R88.reuse, R79 ;  /* 0x000000584c4f7223 */ /* 0x080fe2000000004f */
[----:B------:R-:W-:Y:S02]  /*7ec0*/  FSEL R76, R135, 0.12837915122509002686, P4 ;  /* 0x3e0375d3874c7808 */ /* 0x000fe40002000000 */
[----:B------:R-:W-:Y:S01]  /*7ed0*/  FSEL R91, |R86|, R91, P3 ;  /* 0x0000005b565b7208 */ /* 0x000fe20001800200 */
[-C--:B------:R-:W-:Y:S01]  /*7ee0*/  FFMA R78, R79, R88.reuse, R78 ;  /* 0x000000584f4e7223 */ /* 0x080fe2000000004e */
[----:B------:R-:W-:Y:S02]  /*7ef0*/  FSEL R81, R149, 8.4834944573231041431e-05, P3 ;  /* 0x38b1e96a95517808 */ /* 0x000fe40001800000 */
[----:B------:R-:W-:Y:S01]  /*7f00*/  FSEL R79, R134, 0.0052134888246655464172, P3 ;  /* 0x3baad5ea864f7808 */ /* 0x000fe20001800000 */
[-C--:B------:R-:W-:Y:S01]  /*7f10*/  FFMA R77, R78, R88.reuse, R77 ;  /* 0x000000584e4d7223 */ /* 0x080fe2000000004d */
[----:B------:R-:W-:Y:S03]  /*7f20*/  FSEL R78, -R139, -0.00082130916416645050049, P3 ;  /* 0xba574d208b4e7808 */ /* 0x000fe60001800100 */
[----:B------:R-:W-:Y:S01]  /*7f30*/  FFMA R76, R77, R88, R76 ;  /* 0x000000584d4c7223 */ /* 0x000fe2000000004c */
[----:B------:R-:W-:Y:S01]  /*7f40*/  FSEL R77, -R88, R87, P4 ;  /* 0x00000057584d7208 */ /* 0x000fe20002000100 */
[----:B-1----:R-:W-:Y:S01]  /*7f50*/  @P2 FADD R80, -R80, 1 ;  /* 0x3f80000050502421 */ /* 0x002fe20000000100 */
[----:B------:R-:W1:Y:S03]  /*7f60*/  @P1 MUFU.EX2 R88, R71 ;  /* 0x0000004700581308 */ /* 0x000e660000000800 */
[----:B------:R-:W-:Y:S01]  /*7f70*/  FFMA R77, R76, R77, R77 ;  /* 0x0000004d4c4d7223 */ /* 0x000fe2000000004d */
[----:B------:R-:W-:Y:S01]  /*7f80*/  FSEL R76, -R138, -0.026868773624300956726, P3 ;  /* 0xbcdc1be78a4c7808 */ /* 0x000fe20001800100 */
[-C--:B------:R-:W-:Y:S01]  /*7f90*/  FFMA R78, R81, R91.reuse, R78 ;  /* 0x0000005b514e7223 */ /* 0x080fe2000000004e */
[----:B------:R-:W-:Y:S02]  /*7fa0*/  FSEL R81, R137, 0.11284004896879196167, P3 ;  /* 0x3de718af89517808 */ /* 0x000fe40001800000 */
[----:B------:R-:W-:Y:S01]  /*7fb0*/  @P2 LOP3.LUT R69, R80, 0x80000000, R83, 0xb8, !PT ;  /* 0x8000000050452812 */ /* 0x000fe200078eb853 */
[----:B------:R-:W-:Y:S01]  /*7fc0*/  FFMA R79, R78, R91, R79 ;  /* 0x0000005b4e4f7223 */ /* 0x000fe2000000004f */
[----:B------:R-:W-:Y:S01]  /*7fd0*/  FSEL R78, R136, -0.37612664699554443359, P3 ;  /* 0xbec093ac884e7808 */ /* 0x000fe20001800000 */
[C---:B------:R-:W-:Y:S01]  /*7fe0*/  FMUL R80, R89.reuse, R89 ;  /* 0x0000005959507220 */ /* 0x040fe20000400000 */
[----:B------:R-:W-:Y:S01]  /*7ff0*/  FSETP.GE.AND P2, PT, |R89|, 1.0029599666595458984, PT ;  /* 0x3f8060fe5900780b */ /* 0x000fe20003f46200 */
[-C--:B------:R-:W-:Y:S01]  /*8000*/  FFMA R76, R79, R91.reuse, R76 ;  /* 0x0000005b4f4c7223 */ /* 0x080fe2000000004c */
[----:B------:R-:W-:Y:S02]  /*8010*/  FSEL R79, R135, 0.12837915122509002686, P3 ;  /* 0x3e0375d3874f7808 */ /* 0x000fe40001800000 */
[----:B------:R-:W-:Y:S01]  /*8020*/  FSEL R83, |R89|, R80, P2 ;  /* 0x0000005059537208 */ /* 0x000fe20001000200 */
[-C--:B------:R-:W-:Y:S01]  /*8030*/  FFMA R81, R76, R91.reuse, R81 ;  /* 0x0000005b4c517223 */ /* 0x080fe20000000051 */
[----:B------:R-:W-:Y:S02]  /*8040*/  FSEL R76, -R91, R86, P3 ;  /* 0x000000565b4c7208 */ /* 0x000fe40001800100 */
[----:B------:R-:W-:Y:S01]  /*8050*/  FSEL R80, -R138, -0.026868773624300956726, P2 ;  /* 0xbcdc1be78a507808 */ /* 0x000fe20001000100 */
[-C--:B------:R-:W-:Y:S01]  /*8060*/  FFMA R78, R81, R91.reuse, R78 ;  /* 0x0000005b514e7223 */ /* 0x080fe2000000004e */
[----:B------:R-:W-:Y:S03]  /*8070*/  FSEL R81, R149, 8.4834944573231041431e-05, P2 ;  /* 0x38b1e96a95517808 */ /* 0x000fe60001000000 */
[----:B------:R-:W-:Y:S01]  /*8080*/  FFMA R79, R78, R91, R79 ;  /* 0x0000005b4e4f7223 */ /* 0x000fe2000000004f */
[----:B------:R-:W-:Y:S01]  /*8090*/  FSEL R78, -R139, -0.00082130916416645050049, P2 ;  /* 0xba574d208b4e7808 */ /* 0x000fe20001000100 */
[----:B-1----:R-:W-:Y:S01]  /*80a0*/  @P1 FADD R91, -R88, 1 ;  /* 0x3f800000585b1421 */ /* 0x002fe20000000100 */
[----:B------:R-:W-:Y:S01]  /*80b0*/  FMUL R88, R18, 0.70710676908493041992 ;  /* 0x3f3504f312587820 */ /* 0x000fe20000400000 */
[----:B------:R-:W-:Y:S01]  /*80c0*/  FFMA R76, R79, R76, R76 ;  /* 0x0000004c4f4c7223 */ /* 0x000fe2000000004c */
[----:B------:R-:W-:Y:S01]  /*80d0*/  FSEL R79, R134, 0.0052134888246655464172, P2 ;  /* 0x3baad5ea864f7808 */ /* 0x000fe20001000000 */
        /* <DEDUP_REMOVED lines=9> */
[----:B------:R-:W-:Y:S01]  /*8170*/  FSEL R82, -R138, -0.026868773624300956726, P1 ;  /* 0xbcdc1be78a527808 */ /* 0x000fe20000800100 */
[-C--:B------:R-:W-:Y:S01]  /*8180*/  FFMA R81, R80, R83.reuse, R81 ;  /* 0x0000005350517223 */ /* 0x080fe20000000051 */
[----:B------:R-:W-:Y:S03]  /*8190*/  FSEL R80, -R139, -0.00082130916416645050049, P1 ;  /* 0xba574d208b507808 */ /* 0x000fe60000800100 */
[-C--:B------:R-:W-:Y:S01]  /*81a0*/  FFMA R78, R81, R83.reuse, R78 ;  /* 0x00000053514e7223 */ /* 0x080fe2000000004e */
[----:B------:R-:W-:Y:S03]  /*81b0*/  FMUL R81, R88, R88 ;  /* 0x0000005858517220 */ /* 0x000fe60000400000 */
[----:B------:R-:W-:Y:S01]  /*81c0*/  FFMA R79, R78, R83, R79 ;  /* 0x000000534e4f7223 */ /* 0x000fe2000000004f */
[----:B------:R-:W-:Y:S02]  /*81d0*/  FSEL R78, -R83, R89, P2 ;  /* 0x00000059534e7208 */ /* 0x000fe40001000100 */
[----:B------:R-:W-:Y:S01]  /*81e0*/  FSEL R83, |R88|, R81, P1 ;  /* 0x0000005158537208 */ /* 0x000fe20000800200 */
[----:B-1----:R-:W-:Y:S01]  /*81f0*/  @P5 FADD R92, -R91, 1 ;  /* 0x3f8000005b5c5421 */ /* 0x002fe20000000100 */
[----:B------:R-:W-:Y:S01]  /*8200*/  FSEL R81, R149, 8.4834944573231041431e-05, P1 ;  /* 0x38b1e96a95517808 */ /* 0x000fe20000800000 */
[----:B------:R-:W-:Y:S01]  /*8210*/  FFMA R78, R79, R78, R78 ;  /* 0x0000004e4f4e7223 */ /* 0x000fe2000000004e */
[----:B------:R-:W-:Y:S01]  /*8220*/  FSEL R79, R134, 0.0052134888246655464172, P1 ;  /* 0x3baad5ea864f7808 */ /* 0x000fe20000800000 */
[----:B------:R-:W-:Y:S01]  /*8230*/  FMUL R91, R20, 0.70710676908493041992 ;  /* 0x3f3504f3145b7820 */ /* 0x000fe20000400000 */
[----:B------:R-:W-:Y:S01]  /*8240*/  @P5 LOP3.LUT R75, R92, 0x80000000, R85, 0xb8, !PT ;  /* 0x800000005c4b5812 */ /* 0x000fe200078eb855 */
[----:B------:R-:W-:Y:S01]  /*8250*/  FFMA R80, R81, R83, R80 ;  /* 0x0000005351507223 */ /* 0x000fe20000000050 */
[----:B------:R-:W-:Y:S01]  /*8260*/  FSEL R81, R137, 0.11284004896879196167, P1 ;  /* 0x3de718af89517808 */ /* 0x000fe20000800000 */
[C---:B------:R-:W-:Y:S01]  /*8270*/  FMUL R92, R91.reuse, R91 ;  /* 0x0000005b5b5c7220 */ /* 0x040fe20000400000 */
[C---:B------:R-:W-:Y:S01]  /*8280*/  FSETP.GE.AND P5, PT, |R91|.reuse, 1.0029599666595458984, PT ;  /* 0x3f8060fe5b00780b */ /* 0x040fe20003fa6200 */
[-C--:B------:R-:W-:Y:S01]  /*8290*/  FFMA R79, R80, R83.reuse, R79 ;  /* 0x00000053504f7223 */ /* 0x080fe2000000004f */
[----:B------:R-:W-:Y:S01]  /*82a0*/  FSEL R80, R136, -0.37612664699554443359, P1 ;  /* 0xbec093ac88507808 */ /* 0x000fe20000800000 */
[----:B------:R-:W1:Y:S01]  /*82b0*/  @P4 MUFU.EX2 R85, R77 ;  /* 0x0000004d00554308 */ /* 0x000e620000000800 */
[----:B------:R-:W-:Y:S01]  /*82c0*/  FSEL R92, |R91|, R92, P5 ;  /* 0x0000005c5b5c7208 */ /* 0x000fe20002800200 */
[-C--:B------:R-:W-:Y:S01]  /*82d0*/  FFMA R82, R79, R83.reuse, R82 ;  /* 0x000000534f527223 */ /* 0x080fe20000000052 */
[----:B------:R-:W-:Y:S01]  /*82e0*/  @P0 FADD R79, -R90, 1 ;  /* 0x3f8000005a4f0421 */ /* 0x000fe20000000100 */
[----:B------:R-:W-:Y:S01]  /*82f0*/  FMUL R90, R19, 0.70710676908493041992 ;  /* 0x3f3504f3135a7820 */ /* 0x000fe20000400000 */
[----:B------:R-:W-:Y:S01]  /*8300*/  FADD R75, R75, 1 ;  /* 0x3f8000004b4b7421 */ /* 0x000fe20000000000 */
[-C--:B------:R-:W-:Y:S02]  /*8310*/  FFMA R81, R82, R83.reuse, R81 ;  /* 0x0000005352517223 */ /* 0x080fe40000000051 */
[----:B------:R-:W-:Y:S02]  /*8320*/  @P0 LOP3.LUT R73, R79, 0x80000000, R84, 0xb8, !PT ;  /* 0x800000004f490812 */ /* 0x000fe400078eb854 */
[----:B------:R-:W-:Y:S01]  /*8330*/  FSEL R79, R135, 0.12837915122509002686, P1 ;  /* 0x3e0375d3874f7808 */ /* 0x000fe20000800000 */
[-C--:B------:R-:W-:Y:S01]  /*8340*/  FFMA R80, R81, R83.reuse, R80 ;  /* 0x0000005351507223 */ /* 0x080fe20000000050 */
[C---:B------:R-:W-:Y:S01]  /*8350*/  FSETP.GE.AND P0, PT, |R90|.reuse, 1.0029599666595458984, PT ;  /* 0x3f8060fe5a00780b */ /* 0x040fe20003f06200 */
[----:B------:R-:W-:Y:S01]  /*8360*/  FMUL R81, R90, R90 ;  /* 0x0000005a5a517220 */ /* 0x000fe20000400000 */
[----:B------:R-:W-:Y:S01]  /*8370*/  FADD R73, R73, 1 ;  /* 0x3f80000049497421 */ /* 0x000fe20000000000 */
        /* <DEDUP_REMOVED lines=11> */
[----:B------:R-:W-:Y:S03]  /*8430*/  FSEL R81, -R139, -0.00082130916416645050049, P5 ;  /* 0xba574d208b517808 */ /* 0x000fe60002800100 */
[-C--:B------:R-:W-:Y:S01]  /*8440*/  FFMA R79, R82, R83.reuse, R79 ;  /* 0x00000053524f7223 */ /* 0x080fe2000000004f */
[----:B------:R-:W-:Y:S03]  /*8450*/  FSEL R82, R135, 0.12837915122509002686, P0 ;  /* 0x3e0375d387527808 */ /* 0x000fe60000000000 */
[-C--:B------:R-:W-:Y:S01]  /*8460*/  FFMA R84, R79, R83.reuse, R84 ;  /* 0x000000534f547223 */ /* 0x080fe20000000054 */
[----:B------:R-:W-:Y:S05]  /*8470*/  FSEL R79, R136, -0.37612664699554443359, P0 ;  /* 0xbec093ac884f7808 */ /* 0x000fea0000000000 */
[-C--:B------:R-:W-:Y:S01]  /*8480*/  FFMA R79, R84, R83.reuse, R79 ;  /* 0x00000053544f7223 */ /* 0x080fe2000000004f */
[----:B------:R-:W-:Y:S03]  /*8490*/  FSEL R84, R149, 8.4834944573231041431e-05, P5 ;  /* 0x38b1e96a95547808 */ /* 0x000fe60002800000 */
[----:B------:R-:W-:Y:S01]  /*84a0*/  FFMA R82, R79, R83, R82 ;  /* 0x000000534f527223 */ /* 0x000fe20000000052 */
[----:B------:R-:W-:Y:S02]  /*84b0*/  FSEL R79, -R83, R90, P0 ;  /* 0x0000005a534f7208 */ /* 0x000fe40000000100 */
[----:B------:R-:W-:Y:S03]  /*84c0*/  FSEL R83, -R138, -0.026868773624300956726, P5 ;  /* 0xbcdc1be78a537808 */ /* 0x000fe60002800100 */
[----:B------:R-:W-:Y:S01]  /*84d0*/  FFMA R79, R82, R79, R79 ;  /* 0x0000004f524f7223 */ /* 0x000fe2000000004f */
[----:B------:R-:W-:Y:S01]  /*84e0*/  FSEL R82, R134, 0.0052134888246655464172, P5 ;  /* 0x3baad5ea86527808 */ /* 0x000fe20002800000 */
[-C--:B------:R-:W-:Y:S01]  /*84f0*/  FFMA R81, R84, R92.reuse, R81 ;  /* 0x0000005c54517223 */ /* 0x080fe20000000051 */
[----:B------:R-:W-:Y:S01]  /*8500*/  FSEL R84, R137, 0.11284004896879196167, P5 ;  /* 0x3de718af89547808 */ /* 0x000fe20002800000 */
[----:B------:R-:W-:Y:S02]  /*8510*/  @P0 MUFU.EX2 R96, R79 ;  /* 0x0000004f00600308 */ /* 0x000fe40000000800 */
[-C--:B------:R-:W-:Y:S01]  /*8520*/  FFMA R82, R81, R92.reuse, R82 ;  /* 0x0000005c51527223 */ /* 0x080fe20000000052 */
[----:B------:R-:W-:Y:S03]  /*8530*/  FSEL R81, R136, -0.37612664699554443359, P5 ;  /* 0xbec093ac88517808 */ /* 0x000fe60002800000 */
[-C--:B------:R-:W-:Y:S01]  /*8540*/  FFMA R83, R82, R92.reuse, R83 ;  /* 0x0000005c52537223 */ /* 0x080fe20000000053 */
[----:B-1----:R-:W-:Y:S03]  /*8550*/  @P4 FADD R82, -R85, 1 ;  /* 0x3f80000055524421 */ /* 0x002fe60000000100 */
[-C--:B------:R-:W-:Y:S02]  /*8560*/  FFMA R84, R83, R92.reuse, R84 ;  /* 0x0000005c53547223 */ /* 0x080fe40000000054 */
[----:B------:R-:W-:Y:S02]  /*8570*/  @P4 LOP3.LUT R77, R82, 0x80000000, R87, 0xb8, !PT ;  /* 0x80000000524d4812 */ /* 0x000fe400078eb857 */
[----:B------:R-:W-:Y:S01]  /*8580*/  FSEL R82, R135, 0.12837915122509002686, P5 ;  /* 0x3e0375d387527808 */ /* 0x000fe20002800000 */
[-C--:B------:R-:W-:Y:S01]  /*8590*/  FFMA R81, R84, R92.reuse, R81 ;  /* 0x0000005c54517223 */ /* 0x080fe20000000051 */
[----:B------:R-:W-:Y:S01]  /*85a0*/  FSETP.GE.AND P4, PT, |R93|, 1.0029599666595458984, PT ;  /* 0x3f8060fe5d00780b */ /* 0x000fe20003f86200 */
[----:B------:R-:W1:Y:S02]  /*85b0*/  @P3 MUFU.EX2 R87, R76 ;  /* 0x0000004c00573308 */ /* 0x000e640000000800 */
[----:B------:R-:W-:Y:S01]  /*85c0*/  FFMA R82, R81, R92, R82 ;  /* 0x0000005c51527223 */ /* 0x000fe20000000052 */
[----:B------:R-:W-:Y:S01]  /*85d0*/  FSEL R81, -R92, R91, P5 ;  /* 0x0000005b5c517208 */ /* 0x000fe20002800100 */
[----:B------:R-:W-:Y:S01]  /*85e0*/  FMUL R92, R22, 0.70710676908493041992 ;  /* 0x3f3504f3165c7820 */ /* 0x000fe20000400000 */
[----:B------:R-:W-:Y:S02]  /*85f0*/  FSEL R94, |R93|, R94, P4 ;  /* 0x0000005e5d5e7208 */ /* 0x000fe40002000200 */
[----:B------:R-:W-:Y:S01]  /*8600*/  FSEL R84, R149, 8.4834944573231041431e-05, P4 ;  /* 0x38b1e96a95547808 */ /* 0x000fe20002000000 */
[----:B------:R-:W-:Y:S01]  /*8610*/  FFMA R81, R82, R81, R81 ;  /* 0x0000005152517223 */ /* 0x000fe20000000051 */
[----:B------:R-:W-:Y:S01]  /*8620*/  FSEL R83, -R139, -0.00082130916416645050049, P4 ;  /* 0xba574d208b537808 */ /* 0x000fe20002000100 */
[----:B------:R-:W-:Y:S01]  /*8630*/  FMUL R97, R92, R92 ;  /* 0x0000005c5c617220 */ /* 0x000fe20000400000 */
[----:B------:R-:W-:Y:S02]  /*8640*/  FSEL R82, R134, 0.0052134888246655464172, P4 ;  /* 0x3baad5ea86527808 */ /* 0x000fe40002000000 */
[----:B------:R-:W-:Y:S01]  /*8650*/  FSEL R85, -R138, -0.026868773624300956726, P4 ;  /* 0xbcdc1be78a557808 */ /* 0x000fe20002000100 */
[-C--:B------:R-:W-:Y:S01]  /*8660*/  FFMA R83, R84, R94.reuse, R83 ;  /* 0x0000005e54537223 */ /* 0x080fe20000000053 */
[----:B------:R-:W-:Y:S01]  /*8670*/  FSEL R84, R137, 0.11284004896879196167, P4 ;  /* 0x3de718af89547808 */ /* 0x000fe20002000000 */
[----:B-1----:R-:W-:Y:S02]  /*8680*/  @P3 FADD R87, -R87, 1 ;  /* 0x3f80000057573421 */ /* 0x002fe40000000100 */
[-C--:B------:R-:W-:Y:S01]  /*8690*/  FFMA R82, R83, R94.reuse, R82 ;  /* 0x0000005e53527223 */ /* 0x080fe20000000052 */
[----:B------:R-:W-:Y:S02]  /*86a0*/  FSEL R83, R136, -0.37612664699554443359, P4 ;  /* 0xbec093ac88537808 */ /* 0x000fe40002000000 */
[----:B------:R-:W-:Y:S01]  /*86b0*/  @P3 LOP3.LUT R76, R87, 0x80000000, R86, 0xb8, !PT ;  /* 0x80000000574c3812 */ /* 0x000fe200078eb856 */
[-C--:B------:R-:W-:Y:S01]  /*86c0*/  FFMA R85, R82, R94.reuse, R85 ;  /* 0x0000005e52557223 */ /* 0x080fe20000000055 */
[----:B------:R-:W-:Y:S01]  /*86d0*/  FSEL R82, R135, 0.12837915122509002686, P4 ;  /* 0x3e0375d387527808 */ /* 0x000fe20002000000 */
[----:B------:R-:W1:Y:S01]  /*86e0*/  @P2 MUFU.EX2 R86, R78 ;  /* 0x0000004e00562308 */ /* 0x000e620000000800 */
[----:B------:R-:W-:Y:S01]  /*86f0*/  FSETP.GE.AND P3, PT, |R92|, 1.0029599666595458984, PT ;  /* 0x3f8060fe5c00780b */ /* 0x000fe20003f66200 */
[-C--:B------:R-:W-:Y:S01]  /*8700*/  FFMA R84, R85, R94.reuse, R84 ;  /* 0x0000005e55547223 */ /* 0x080fe20000000054 */
[----:B------:R-:W-:Y:S02]  /*8710*/  FADD R76, R76, 1 ;  /* 0x3f8000004c4c7421 */ /* 0x000fe40000000000 */
[----:B------:R-:W-:Y:S01]  /*8720*/  FSEL R97, |R92|, R97, P3 ;  /* 0x000000615c617208 */ /* 0x000fe20001800200 */
[-C--:B------:R-:W-:Y:S01]  /*8730*/  FFMA R83, R84, R94.reuse, R83 ;  /* 0x0000005e54537223 */ /* 0x080fe20000000053 */
[----:B------:R-:W-:Y:S02]  /*8740*/  FSEL R87, R149, 8.4834944573231041431e-05, P3 ;  /* 0x38b1e96a95577808 */ /* 0x000fe40001800000 */
[----:B------:R-:W-:Y:S01]  /*8750*/  FSEL R84, -R139, -0.00082130916416645050049, P3 ;  /* 0xba574d208b547808 */ /* 0x000fe20001800100 */
[----:B------:R-:W-:Y:S01]  /*8760*/  FFMA R82, R83, R94, R82 ;  /* 0x0000005e53527223 */ /* 0x000fe20000000052 */
[----:B------:R-:W-:Y:S02]  /*8770*/  FSEL R83, -R94, R93, P4 ;  /* 0x0000005d5e537208 */ /* 0x000fe40002000100 */
[----:B------:R-:W-:Y:S01]  /*8780*/  FSEL R85, R134, 0.0052134888246655464172, P3 ;  /* 0x3baad5ea86557808 */ /* 0x000fe20001800000 */
[----:B------:R-:W2:Y:S02]  /*8790*/  @P1 MUFU.EX2 R94, R80 ;  /* 0x00000050005e1308 */ /* 0x000ea40000000800 */
[----:B------:R-:W-:Y:S01]  /*87a0*/  FFMA R83, R82, R83, R83 ;  /* 0x0000005352537223 */ /* 0x000fe20000000053 */
[----:B------:R-:W-:Y:S01]  /*87b0*/  FSEL R82, -R138, -0.026868773624300956726, P3 ;  /* 0xbcdc1be78a527808 */ /* 0x000fe20001800100 */
[-C--:B------:R-:W-:Y:S01]  /*87c0*/  FFMA R84, R87, R97.reuse, R84 ;  /* 0x0000006157547223 */ /* 0x080fe20000000054 */
[----:B------:R-:W-:Y:S01]  /*87d0*/  FSEL R87, R137, 0.11284004896879196167, P3 ;  /* 0x3de718af89577808 */ /* 0x000fe20001800000 */
[----:B-1----:R-:W-:Y:S02]  /*87e0*/  @P2 FADD R86, -R86, 1 ;  /* 0x3f80000056562421 */ /* 0x002fe40000000100 */
[-C--:B------:R-:W-:Y:S01]  /*87f0*/  FFMA R85, R84, R97.reuse, R85 ;  /* 0x0000006154557223 */ /* 0x080fe20000000055 */
[----:B------:R-:W-:Y:S02]  /*8800*/  FSEL R84, R136, -0.37612664699554443359, P3 ;  /* 0xbec093ac88547808 */ /* 0x000fe40001800000 */
[----:B------:R-:W-:Y:S01]  /*8810*/  @P2 LOP3.LUT R78, R86, 0x80000000, R89, 0xb8, !PT ;  /* 0x80000000564e2812 */ /* 0x000fe200078eb859 */
[----:B------:R-:W-:Y:S01]  /*8820*/  FFMA R82, R85, R97, R82 ;  /* 0x0000006155527223 */ /* 0x000fe20000000052 */
[----:B------:R-:W-:Y:S01]  /*8830*/  FSEL R85, R135, 0.12837915122509002686, P3 ;  /* 0x3e0375d387557808 */ /* 0x000fe20001800000 */
[C---:B------:R-:W-:Y:S01]  /*8840*/  FMUL R86, R95.reuse, R95 ;  /* 0x0000005f5f567220 */ /* 0x040fe20000400000 */
[----:B------:R-:W-:Y:S01]  /*8850*/  FSETP.GE.AND P2, PT, |R95|, 1.0029599666595458984, PT ;  /* 0x3f8060fe5f00780b */ /* 0x000fe20003f46200 */
[-C--:B------:R-:W-:Y:S01]  /*8860*/  FFMA R87, R82, R97.reuse, R87 ;  /* 0x0000006152577223 */ /* 0x080fe20000000057 */
[----:B------:R-:W-:Y:S02]  /*8870*/  FSEL R82, -R97, R92, P3 ;  /* 0x0000005c61527208 */ /* 0x000fe40001800100 */
[----:B------:R-:W-:Y:S01]  /*8880*/  FSEL R89, |R95|, R86, P2 ;  /* 0x000000565f597208 */ /* 0x000fe20001000200 */
[-C--:B------:R-:W-:Y:S01]  /*8890*/  FFMA R84, R87, R97.reuse, R84 ;  /* 0x0000006157547223 */ /* 0x080fe20000000054 */
[----:B------:R-:W-:Y:S02]  /*88a0*/  FSEL R87, R149, 8.4834944573231041431e-05, P2 ;  /* 0x38b1e96a95577808 */ /* 0x000fe40001000000 */
[----:B------:R-:W-:Y:S01]  /*88b0*/  FSEL R86, -R138, -0.026868773624300956726, P2 ;  /* 0xbcdc1be78a567808 */ /* 0x000fe20001000100 */
[----:B------:R-:W-:Y:S01]  /*88c0*/  FFMA R85, R84, R97, R85 ;  /* 0x0000006154557223 */ /* 0x000fe20000000055 */
[----:B------:R-:W-:Y:S01]  /*88d0*/  FSEL R84, -R139, -0.00082130916416645050049, P2 ;  /* 0xba574d208b547808 */ /* 0x000fe20001000100 */
[----:B--2---:R-:W-:Y:S01]  /*88e0*/  @P1 FADD R97, -R94, 1 ;  /* 0x3f8000005e611421 */ /* 0x004fe20000000100 */
        /* <DEDUP_REMOVED lines=11> */
[----:B------:R-:W-:Y:S01]  /*89a0*/  FSEL R85, R135, 0.12837915122509002686, P2 ;  /* 0x3e0375d387557808 */ /* 0x000fe20001000000 */
[----:B------:R-:W-:Y:S01]  /*89b0*/  FADD R80, R80, 1 ;  /* 0x3f80000050507421 */ /* 0x000fe20000000000 */
        /* <DEDUP_REMOVED lines=88> */
[C---:B------:R-:W-:Y:S01]  /*8f40*/  FSETP.GE.AND P3, PT, |R98|.reuse, 1.0029599666595458984, PT ;  /* 0x3f8060fe6200780b */ /* 0x040fe20003f66200 */
[-C--:B------:R-:W-:Y:S03]  /*8f50*/  FFMA R90, R91, R100.reuse, R90 ;  /* 0x000000645b5a7223 */ /* 0x080fe6000000005a */
        /* <DEDUP_REMOVED lines=21> */
[----:B------:R-:W-:Y:S01]  /*90b0*/  FSEL R88, -R103, R98, P3 ;  /* 0x0000006267587208 */ /* 0x000fe20001800100 */
[----:B------:R-:W-:Y:S01]  /*90c0*/  FADD R84, R84, 1 ;  /* 0x3f80000054547421 */ /* 0x000fe20000000000 */
        /* <DEDUP_REMOVED lines=44> */
[----:B------:R-:W-:Y:S02]  /*9390*/  FMUL R102, R31, 0.70710676908493041992 ;  /* 0x3f3504f31f667820 */ /* 0x000fe40000400000 */
        /* <DEDUP_REMOVED lines=42> */
[----:B------:R-:W-:Y:S01]  /*9640*/  FADD R89, R89, 1 ;  /* 0x3f80000059597421 */ /* 0x000fe20000000000 */
[----:B------:R-:W1:Y:S01]  /*9650*/  @P3 MUFU.EX2 R99, R88 ;  /* 0x0000005800633308 */ /* 0x000e620000000800 */
[----:B------:R-:W-:Y:S01]  /*9660*/  FFMA R94, R93, R104, R94 ;  /* 0x000000685d5e7223 */ /* 0x000fe2000000005e */
[----:B------:R-:W-:Y:S01]  /*9670*/  FSEL R93, -R104, R103, P5 ;  /* 0x00000067685d7208 */ /* 0x000fe20002800100 */
[C---:B------:R-:W-:Y:S01]  /*9680*/  FMUL R104, R34.reuse, 0.70710676908493041992 ;  /* 0x3f3504f322687820 */ /* 0x040fe20000400000 */
[----:B------:R-:W-:Y:S01]  /*9690*/  FSEL R106, |R105|, R106, P4 ;  /* 0x0000006a696a7208 */ /* 0x000fe20002000200 */
[----:B------:R-:W-:Y:S01]  /*96a0*/  FMUL R34, R34, 0.5 ;  /* 0x3f00000022227820 */ /* 0x000fe20000400000 */
[----:B------:R-:W-:Y:S01]  /*96b0*/  FSEL R96, R149, 8.4834944573231041431e-05, P4 ;  /* 0x38b1e96a95607808 */ /* 0x000fe20002000000 */
[----:B------:R-:W-:Y:S01]  /*96c0*/  FFMA R93, R94, R93, R93 ;  /* 0x0000005d5e5d7223 */ /* 0x000fe2000000005d */
[----:B------:R-:W-:Y:S01]  /*96d0*/  FSEL R95, -R139, -0.00082130916416645050049, P4 ;  /* 0xba574d208b5f7808 */ /* 0x000fe20002000100 */
[----:B------:R-:W-:Y:S01]  /*96e0*/  FMUL R109, R104, R104 ;  /* 0x00000068686d7220 */ /* 0x000fe20000400000 */
[----:B------:R-:W-:Y:S02]  /*96f0*/  FSEL R94, R134, 0.0052134888246655464172, P4 ;  /* 0x3baad5ea865e7808 */ /* 0x000fe40002000000 */
[----:B------:R-:W-:Y:S01]  /*9700*/  FSEL R97, -R138, -0.026868773624300956726, P4 ;  /* 0xbcdc1be78a617808 */ /* 0x000fe20002000100 */
[-C--:B------:R-:W-:Y:S01]  /*9710*/  FFMA R95, R96, R106.reuse, R95 ;  /* 0x0000006a605f7223 */ /* 0x080fe2000000005f */
[----:B------:R-:W-:Y:S03]  /*9720*/  FSEL R96, R137, 0.11284004896879196167, P4 ;  /* 0x3de718af89607808 */ /* 0x000fe60002000000 */
[-C--:B------:R-:W-:Y:S01]  /*9730*/  FFMA R94, R95, R106.reuse, R94 ;  /* 0x0000006a5f5e7223 */ /* 0x080fe2000000005e */
[----:B------:R-:W-:Y:S01]  /*9740*/  FSEL R95, R136, -0.37612664699554443359, P4 ;  /* 0xbec093ac885f7808 */ /* 0x000fe20002000000 */
[----:B-1----:R-:W-:Y:S02]  /*9750*/  @P3 FADD R99, -R99, 1 ;  /* 0x3f80000063633421 */ /* 0x002fe40000000100 */
[-C--:B------:R-:W-:Y:S01]  /*9760*/  FFMA R97, R94, R106.reuse, R97 ;  /* 0x0000006a5e617223 */ /* 0x080fe20000000061 */
[----:B------:R-:W-:Y:S02]  /*9770*/  FSEL R94, R135, 0.12837915122509002686, P4 ;  /* 0x3e0375d3875e7808 */ /* 0x000fe40002000000 */
[----:B------:R-:W-:Y:S01]  /*9780*/  @P3 LOP3.LUT R88, R99, 0x80000000, R98, 0xb8, !PT ;  /* 0x8000000063583812 */ /* 0x000fe200078eb862 */
[-C--:B------:R-:W-:Y:S01]  /*9790*/  FFMA R96, R97, R106.reuse, R96 ;  /* 0x0000006a61607223 */ /* 0x080fe20000000060 */
[----:B------:R-:W-:Y:S01]  /*97a0*/  FSETP.GE.AND P3, PT, |R104|, 1.0029599666595458984, PT ;  /* 0x3f8060fe6800780b */ /* 0x000fe20003f66200 */
[----:B------:R-:W1:Y:S02]  /*97b0*/  @P2 MUFU.EX2 R98, R90 ;  /* 0x0000005a00622308 */ /* 0x000e640000000800 */
[-C--:B------:R-:W-:Y:S01]  /*97c0*/  FFMA R95, R96, R106.reuse, R95 ;  /* 0x0000006a605f7223 */ /* 0x080fe2000000005f */
[----:B------:R-:W-:Y:S02]  /*97d0*/  FSEL R109, |R104|, R109, P3 ;  /* 0x0000006d686d7208 */ /* 0x000fe40001800200 */
[----:B------:R-:W-:Y:S01]  /*97e0*/  FSEL R99, R149, 8.4834944573231041431e-05, P3 ;  /* 0x38b1e96a95637808 */ /* 0x000fe20001800000 */
[----:B------:R-:W-:Y:S01]  /*97f0*/  FFMA R94, R95, R106, R94 ;  /* 0x0000006a5f5e7223 */ /* 0x000fe2000000005e */
[----:B------:R-:W-:Y:S02]  /*9800*/  FSEL R95, -R106, R105, P4 ;  /* 0x000000696a5f7208 */ /* 0x000fe40002000100 */
[----:B------:R-:W-:Y:S01]  /*9810*/  FSEL R96, -R139, -0.00082130916416645050049, P3 ;  /* 0xba574d208b607808 */ /* 0x000fe20001800100 */
[----:B------:R-:W2:Y:S01]  /*9820*/  @P1 MUFU.EX2 R106, R92 ;  /* 0x0000005c006a1308 */ /* 0x000ea20000000800 */
[----:B------:R-:W-:Y:S01]  /*9830*/  FSEL R97, R134, 0.0052134888246655464172, P3 ;  /* 0x3baad5ea86617808 */ /* 0x000fe20001800000 */
        /* <DEDUP_REMOVED lines=26> */
[----:B------:R-:W-:Y:S01]  /*99e0*/  FSEL R99, R137, 0.11284004896879196167, P2 ;  /* 0x3de718af89637808 */ /* 0x000fe20001000000 */
[----:B------:R-:W-:Y:S01]  /*99f0*/  FMUL R36, R36, 0.5 ;  /* 0x3f00000024247820 */ /* 0x000fe20000400000 */
        /* <DEDUP_REMOVED lines=33> */
[----:B------:R-:W-:Y:S01]  /*9c10*/  FMUL R38, R38, 0.5 ;  /* 0x3f00000026267820 */ /* 0x000fe20000400000 */
        /* <DEDUP_REMOVED lines=133> */
[-C--:B------:R-:W-:Y:S01]  /*a470*/  FFMA R105, R106, R107.reuse, R105 ;  /* 0x0000006b6a697223 */ /* 0x080fe20000000069 */
[----:B------:R-:W-:Y:S01]  /*a480*/  FMUL R43, R43, 0.5 ;  /* 0x3f0000002b2b7820 */ /* 0x000fe20000400000 */
[----:B------:R-:W-:Y:S02]  /*a490*/  @P0 LOP3.LUT R97, R103, 0x80000000, R108, 0xb8, !PT ;  /* 0x8000000067610812 */ /* 0x000fe400078eb86c */
[----:B------:R-:W-:Y:S01]  /*a4a0*/  FSEL R103, R135, 0.12837915122509002686, P1 ;  /* 0x3e0375d387677808 */ /* 0x000fe20000800000 */
[-C--:B------:R-:W-:Y:S01]  /*a4b0*/  FFMA R104, R105, R107.reuse, R104 ;  /* 0x0000006b69687223 */ /* 0x080fe20000000068 */
[C---:B------:R-:W-:Y:S01]  /*a4c0*/  FSETP.GE.AND P0, PT, |R114|.reuse, 1.0029599666595458984, PT ;  /* 0x3f8060fe7200780b */ /* 0x040fe20003f06200 */
[----:B------:R-:W-:Y:S02]  /*a4d0*/  FMUL R105, R114, R114 ;  /* 0x0000007272697220 */ /* 0x000fe40000400000 */
        /* <DEDUP_REMOVED lines=124> */
[C---:B------:R-:W-:Y:S01]  /*aca0*/  FMUL R120, R49.reuse, 0.70710676908493041992 ;  /* 0x3f3504f331787820 */ /* 0x040fe20000400000 */
[----:B------:R-:W-:Y:S01]  /*acb0*/  FMUL R49, R49, 0.5 ;  /* 0x3f00000031317820 */ /* 0x000fe20000400000 */
[-C--:B------:R-:W-:Y:S01]  /*acc0*/  FFMA R111, R112, R113.reuse, R111 ;  /* 0x00000071706f7223 */ /* 0x080fe2000000006f */
[----:B------:R-:W-:Y:S01]  /*acd0*/  FADD R105, R105, 1 ;  /* 0x3f80000069697421 */ /* 0x000fe20000000000 */
        /* <DEDUP_REMOVED lines=67> */
[----:B------:R-:W-:Y:S01]  /*b110*/  FSEL R113, -R142, R141, P4 ;  /* 0x0000008d8e717208 */ /* 0x000fe20002000100 */
[C---:B------:R-:W-:Y:S01]  /*b120*/  FMUL R142, R53.reuse, 0.70710676908493041992 ;  /* 0x3f3504f3358e7820 */ /* 0x040fe20000400000 */
[----:B------:R-:W-:Y:S01]  /*b130*/  FSEL R115, R134, 0.0052134888246655464172, P3 ;  /* 0x3baad5ea86737808 */ /* 0x000fe20001800000 */
[----:B------:R-:W-:Y:S02]  /*b140*/  FMUL R53, R53, 0.5 ;  /* 0x3f00000035357820 */ /* 0x000fe40000400000 */
        /* <DEDUP_REMOVED lines=10> */
[C---:B------:R-:W-:Y:S01]  /*b1f0*/  FMUL R119, R142.reuse, R142 ;  /* 0x0000008e8e777220 */ /* 0x040fe20000400000 */
[----:B------:R-:W-:Y:S01]  /*b200*/  FSETP.GE.AND P2, PT, |R142|, 1.0029599666595458984, PT ;  /* 0x3f8060fe8e00780b */ /* 0x000fe20003f46200 */
[----:B------:R-:W-:Y:S01]  /*b210*/  FFMA R117, R112, R143, R117 ;  /* 0x0000008f70757223 */ /* 0x000fe20000000075 */
[----:B------:R-:W-:Y:S01]  /*b220*/  FSEL R112, -R143, R140, P3 ;  /* 0x0000008c8f707208 */ /* 0x000fe20001800100 */
[----:B------:R-:W-:Y:S01]  /*b230*/  FADD R108, R108, 1 ;  /* 0x3f8000006c6c7421 */ /* 0x000fe20000000000 */
[----:B------:R-:W-:Y:S01]  /*b240*/  FSEL R119, |R142|, R119, P2 ;  /* 0x000000778e777208 */ /* 0x000fe20001000200 */
[----:B------:R-:W-:Y:S01]  /*b250*/  FFMA R114, R117, R143, R114 ;  /* 0x0000008f75727223 */ /* 0x000fe20000000072 */
[----:B------:R-:W-:Y:S01]  /*b260*/  FSEL R117, R149, 8.4834944573231041431e-05, P2 ;  /* 0x38b1e96a95757808 */ /* 0x000fe20001000000 */
[----:B------:R-:W-:Y:S01]  /*b270*/  FMUL R47, R108, R47 ;  /* 0x0000002f6c2f7220 */ /* 0x000fe20000400000 */
[----:B------:R-:W-:Y:S01]  /*b280*/  FSEL R116, -R138, -0.026868773624300956726, P2 ;  /* 0xbcdc1be78a747808 */ /* 0x000fe20001000100 */
[----:B------:R-:W-:Y:S01]  /*b290*/  FFMA R115, R114, R143, R115 ;  /* 0x0000008f72737223 */ /* 0x000fe20000000073 */
[----:B------:R-:W-:Y:S01]  /*b2a0*/  FSEL R114, -R139, -0.00082130916416645050049, P2 ;  /* 0xba574d208b727808 */ /* 0x000fe20001000100 */
[----:B------:R-:W1:Y:S02]  /*b2b0*/  @P1 MUFU.EX2 R143, R110 ;  /* 0x0000006e008f1308 */ /* 0x000e640000000800 */
[----:B------:R-:W-:Y:S01]  /*b2c0*/  FFMA R112, R115, R112, R112 ;  /* 0x0000007073707223 */ /* 0x000fe20000000070 */
[----:B------:R-:W-:Y:S01]  /*b2d0*/  FSEL R115, R134, 0.0052134888246655464172, P2 ;  /* 0x3baad5ea86737808 */ /* 0x000fe20001000000 */
[-C--:B------:R-:W-:Y:S01]  /*b2e0*/  FFMA R114, R117, R119.reuse, R114 ;  /* 0x0000007775727223 */ /* 0x080fe20000000072 */
[----:B------:R-:W-:Y:S03]  /*b2f0*/  FSEL R117, R137, 0.11284004896879196167, P2 ;  /* 0x3de718af89757808 */ /* 0x000fe60001000000 */
[-C--:B------:R-:W-:Y:S01]  /*b300*/  FFMA R115, R114, R119.reuse, R115 ;  /* 0x0000007772737223 */ /* 0x080fe20000000073 */
[----:B------:R-:W-:Y:S03]  /*b310*/  FSEL R114, R136, -0.37612664699554443359, P2 ;  /* 0xbec093ac88727808 */ /* 0x000fe60001000000 */
[-C--:B------:R-:W-:Y:S01]  /*b320*/  FFMA R116, R115, R119.reuse, R116 ;  /* 0x0000007773747223 */ /* 0x080fe20000000074 */
[----:B------:R-:W-:Y:S03]  /*b330*/  FSEL R115, R135, 0.12837915122509002686, P2 ;  /* 0x3e0375d387737808 */ /* 0x000fe60001000000 */
[-C--:B------:R-:W-:Y:S01]  /*b340*/  FFMA R117, R116, R119.reuse, R117 ;  /* 0x0000007774757223 */ /* 0x080fe20000000075 */
[----:B-1----:R-:W-:Y:S03]  /*b350*/  @P1 FADD R143, -R143, 1 ;  /* 0x3f8000008f8f1421 */ /* 0x002fe60000000100 */
[-C--:B------:R-:W-:Y:S01]  /*b360*/  FFMA R114, R117, R119.reuse, R114 ;  /* 0x0000007775727223 */ /* 0x080fe20000000072 */
[C---:B------:R-:W-:Y:S01]  /*b370*/  FMUL R117, R144.reuse, R144 ;  /* 0x0000009090757220 */ /* 0x040fe20000400000 */
[----:B------:R-:W-:Y:S02]  /*b380*/  @P1 LOP3.LUT R110, R143, 0x80000000, R118, 0xb8, !PT ;  /* 0x800000008f6e1812 */ /* 0x000fe400078eb876 */
[----:B------:R-:W-:Y:S01]  /*b390*/  FSETP.GE.AND P1, PT, |R144|, 1.0029599666595458984, PT ;  /* 0x3f8060fe9000780b */ /* 0x000fe20003f26200 */
[----:B------:R-:W1:Y:S01]  /*b3a0*/  @P0 MUFU.EX2 R143, R109 ;  /* 0x0000006d008f0308 */ /* 0x000e620000000800 */
        /* <DEDUP_REMOVED lines=13> */
[----:B-1----:R-:W-:Y:S01]  /*b480*/  @P0 FADD R115, -R143, 1 ;  /* 0x3f8000008f730421 */ /* 0x002fe20000000100 */
[C---:B------:R-:W-:Y:S01]  /*b490*/  FMUL R143, R55.reuse, 0.70710676908493041992 ;  /* 0x3f3504f3378f7820 */ /* 0x040fe20000400000 */
[----:B------:R-:W-:Y:S01]  /*b4a0*/  FMUL R55, R55, 0.5 ;  /* 0x3f00000037377820 */ /* 0x000fe20000400000 */
[----:B------:R-:W-:Y:S02]  /*b4b0*/  FFMA R117, R118, R119, R117 ;  /* 0x0000007776757223 */ /* 0x000fe40000000075 */
[----:B------:R-:W-:Y:S01]  /*b4c0*/  @P0 LOP3.LUT R109, R115, 0x80000000, R120, 0xb8, !PT ;  /* 0x80000000736d0812 */ /* 0x000fe200078eb878 */
[----:B------:R-:W-:Y:S01]  /*b4d0*/  FMUL R146, R143, R143 ;  /* 0x0000008f8f927220 */ /* 0x000fe20000400000 */
[----:B------:R-:W-:Y:S01]  /*b4e0*/  FSEL R115, R135, 0.12837915122509002686, P1 ;  /* 0x3e0375d387737808 */ /* 0x000fe20000800000 */
[-C--:B------:R-:W-:Y:S01]  /*b4f0*/  FFMA R116, R117, R119.reuse, R116 ;  /* 0x0000007775747223 */ /* 0x080fe20000000074 */
[----:B------:R-:W-:Y:S03]  /*b500*/  FSETP.GE.AND P0, PT, |R143|, 1.0029599666595458984, PT ;  /* 0x3f8060fe8f00780b */ /* 0x000fe60003f06200 */
[----:B------:R-:W-:Y:S01]  /*b510*/  FFMA R115, R116, R119, R115 ;  /* 0x0000007774737223 */ /* 0x000fe20000000073 */
[----:B------:R-:W-:Y:S02]  /*b520*/  FSEL R116, -R119, R144, P1 ;  /* 0x0000009077747208 */ /* 0x000fe40000800100 */
[----:B------:R-:W-:Y:S01]  /*b530*/  FSEL R146, |R143|, R146, P0 ;  /* 0x000000928f927208 */ /* 0x000fe20000000200 */
[----:B------:R-:W1:Y:S01]  /*b540*/  @P5 MUFU.EX2 R119, R111 ;  /* 0x0000006f00775308 */ /* 0x000e620000000800 */
[----:B------:R-:W-:Y:S01]  /*b550*/  FSEL R120, R149, 8.4834944573231041431e-05, P0 ;  /* 0x38b1e96a95787808 */ /* 0x000fe20000000000 */
[----:B------:R-:W-:Y:S01]  /*b560*/  FFMA R116, R115, R116, R116 ;  /* 0x0000007473747223 */ /* 0x000fe20000000074 */
[----:B------:R-:W-:Y:S02]  /*b570*/  FSEL R117, -R139, -0.00082130916416645050049, P0 ;  /* 0xba574d208b757808 */ /* 0x000fe40000000100 */
[----:B------:R-:W-:Y:S02]  /*b580*/  FSEL R118, R134, 0.0052134888246655464172, P0 ;  /* 0x3baad5ea86767808 */ /* 0x000fe40000000000 */
[----:B------:R-:W-:Y:S01]  /*b590*/  FSEL R115, -R138, -0.026868773624300956726, P0 ;  /* 0xbcdc1be78a737808 */ /* 0x000fe20000000100 */
[-C--:B------:R-:W-:Y:S01]  /*b5a0*/  FFMA R117, R120, R146.reuse, R117 ;  /* 0x0000009278757223 */ /* 0x080fe20000000075 */
[----:B------:R-:W-:Y:S03]  /*b5b0*/  FSEL R120, R137, 0.11284004896879196167, P0 ;  /* 0x3de718af89787808 */ /* 0x000fe60000000000 */
[-C--:B------:R-:W-:Y:S04]  /*b5c0*/  FFMA R118, R117, R146.reuse, R118 ;  /* 0x0000009275767223 */ /* 0x080fe80000000076 */
[-C--:B------:R-:W-:Y:S01]  /*b5d0*/  FFMA R115, R118, R146.reuse, R115 ;  /* 0x0000009276737223 */ /* 0x080fe20000000073 */
[----:B------:R-:W-:Y:S01]  /*b5e0*/  FSEL R118, R135, 0.12837915122509002686, P0 ;  /* 0x3e0375d387767808 */ /* 0x000fe20000000000 */
[----:B-1----:R-:W-:Y:S02]  /*b5f0*/  @P5 FADD R148, -R119, 1 ;  /* 0x3f80000077945421 */ /* 0x002fe40000000100 */
[-C--:B------:R-:W-:Y:S01]  /*b600*/  FFMA R120, R115, R146.reuse, R120 ;  /* 0x0000009273787223 */ /* 0x080fe20000000078 */
[----:B------:R-:W-:Y:S02]  /*b610*/  FSEL R115, R136, -0.37612664699554443359, P0 ;  /* 0xbec093ac88737808 */ /* 0x000fe40000000000 */
[----:B------:R-:W-:Y:S01]  /*b620*/  @P5 LOP3.LUT R111, R148, 0x80000000, R121, 0xb8, !PT ;  /* 0x80000000946f5812 */ /* 0x000fe200078eb879 */
[C---:B------:R-:W-:Y:S01]  /*b630*/  FMUL R148, R145.reuse, R145 ;  /* 0x0000009191947220 */ /* 0x040fe20000400000 */
[C---:B------:R-:W-:Y:S01]  /*b640*/  FSETP.GE.AND P5, PT, |R145|.reuse, 1.0029599666595458984, PT ;  /* 0x3f8060fe9100780b */ /* 0x040fe20003fa6200 */
[----:B------:R-:W-:Y:S01]  /*b650*/  FFMA R115, R120, R146, R115 ;  /* 0x0000009278737223 */ /* 0x000fe20000000073 */
[----:B------:R-:W1:Y:S02]  /*b660*/  @P4 MUFU.EX2 R121, R113 ;  /* 0x0000007100794308 */ /* 0x000e640000000800 */
[----:B------:R-:W-:Y:S01]  /*b670*/  FSEL R148, |R145|, R148, P5 ;  /* 0x0000009491947208 */ /* 0x000fe20002800200 */
[----:B------:R-:W-:Y:S01]  /*b680*/  FFMA R118, R115, R146, R118 ;  /* 0x0000009273767223 */ /* 0x000fe20000000076 */
[----:B------:R-:W-:Y:S01]  /*b690*/  FSEL R115, -R146, R143, P0 ;  /* 0x0000008f92737208 */ /* 0x000fe20000000100 */
[----:B------:R-:W-:Y:S01]  /*b6a0*/  FMUL R146, R57, 0.70710676908493041992 ;  /* 0x3f3504f339927820 */ /* 0x000fe20000400000 */
[----:B------:R-:W-:Y:S01]  /*b6b0*/  FSEL R120, R149, 8.4834944573231041431e-05, P5 ;  /* 0x38b1e96a95787808 */ /* 0x000fe20002800000 */
[----:B------:R-:W-:Y:S01]  /*b6c0*/  FMUL R57, R57, 0.5 ;  /* 0x3f00000039397820 */ /* 0x000fe20000400000 */
[----:B------:R-:W-:Y:S01]  /*b6d0*/  FSEL R117, -R139, -0.00082130916416645050049, P5 ;  /* 0xba574d208b757808 */ /* 0x000fe20002800100 */
[----:B------:R-:W-:Y:S01]  /*b6e0*/  FFMA R115, R118, R115, R115 ;  /* 0x0000007376737223 */ /* 0x000fe20000000073 */
[----:B------:R-:W-:Y:S02]  /*b6f0*/  FSEL R118, R134, 0.0052134888246655464172, P5 ;  /* 0x3baad5ea86767808 */ /* 0x000fe40002800000 */
[----:B------:R-:W-:Y:S01]  /*b700*/  FSEL R119, -R138, -0.026868773624300956726, P5 ;  /* 0xbcdc1be78a777808 */ /* 0x000fe20002800100 */
[-C--:B------:R-:W-:Y:S01]  /*b710*/  FFMA R117, R120, R148.reuse, R117 ;  /* 0x0000009478757223 */ /* 0x080fe20000000075 */
[----:B------:R-:W-:Y:S03]  /*b720*/  FSEL R120, R137, 0.11284004896879196167, P5 ;  /* 0x3de718af89787808 */ /* 0x000fe60002800000 */
[-C--:B------:R-:W-:Y:S01]  /*b730*/  FFMA R118, R117, R148.reuse, R118 ;  /* 0x0000009475767223 */ /* 0x080fe20000000076 */
[----:B------:R-:W-:Y:S03]  /*b740*/  FSEL R117, R136, -0.37612664699554443359, P5 ;  /* 0xbec093ac88757808 */ /* 0x000fe60002800000 */
[-C--:B------:R-:W-:Y:S01]  /*b750*/  FFMA R119, R118, R148.reuse, R119 ;  /* 0x0000009476777223 */ /* 0x080fe20000000077 */
[----:B-1----:R-:W-:Y:S03]  /*b760*/  @P4 FADD R118, -R121, 1 ;  /* 0x3f80000079764421 */ /* 0x002fe60000000100 */
[----:B------:R-:W-:Y:S01]  /*b770*/  FFMA R120, R119, R148, R120 ;  /* 0x0000009477787223 */ /* 0x000fe20000000078 */
[----:B------:R-:W-:Y:S01]  /*b780*/  FMUL R119, R146, R146 ;  /* 0x0000009292777220 */ /* 0x000fe20000400000 */
[----:B------:R-:W-:Y:S02]  /*b790*/  @P4 LOP3.LUT R113, R118, 0x80000000, R141, 0xb8, !PT ;  /* 0x8000000076714812 */ /* 0x000fe400078eb88d */
[----:B------:R-:W-:Y:S01]  /*b7a0*/  FSEL R118, R135, 0.12837915122509002686, P5 ;  /* 0x3e0375d387767808 */ /* 0x000fe20002800000 */
[-C--:B------:R-:W-:Y:S01]  /*b7b0*/  FFMA R117, R120, R148.reuse, R117 ;  /* 0x0000009478757223 */ /* 0x080fe20000000075 */
[----:B------:R-:W-:Y:S01]  /*b7c0*/  FSETP.GE.AND P4, PT, |R146|, 1.0029599666595458984, PT ;  /* 0x3f8060fe9200780b */ /* 0x000fe20003f86200 */
[----:B------:R-:W-:Y:S01]  /*b7d0*/  FADD R113, R113, 1 ;  /* 0x3f80000071717421 */ /* 0x000fe20000000000 */
        /* <DEDUP_REMOVED lines=10> */
[----:B------:R-:W-:Y:S01]  /*b880*/  FADD R148, R72, 1 ;  /* 0x3f80000048947421 */ /* 0x000fe20000000000 */
[C---:B------:R-:W-:Y:S01]  /*b890*/  FMUL R72, R58.reuse, 0.70710676908493041992 ;  /* 0x3f3504f33a487820 */ /* 0x040fe20000400000 */
[----:B------:R-:W-:Y:S01]  /*b8a0*/  FMUL R58, R58, 0.5 ;  /* 0x3f0000003a3a7820 */ /* 0x000fe20000400000 */
[-C--:B------:R-:W-:Y:S01]  /*b8b0*/  FFMA R118, R119, R120.reuse, R118 ;  /* 0x0000007877767223 */ /* 0x080fe20000000076 */
[----:B------:R-:W-:Y:S01]  /*b8c0*/  FMUL R119, R6, 0.5 ;  /* 0x3f00000006777820 */ /* 0x000fe20000400000 */
[----:B------:R-:W-:Y:S01]  /*b8d0*/  FSEL R6, R137, 0.11284004896879196167, P4 ;  /* 0x3de718af89067808 */ /* 0x000fe20002000000 */
[----:B-1----:R-:W-:Y:S01]  /*b8e0*/  @P3 FADD R141, -R141, 1 ;  /* 0x3f8000008d8d3421 */ /* 0x002fe20000000100 */
[-C--:B------:R-:W-:Y:S01]  /*b8f0*/  FFMA R121, R118, R120.reuse, R121 ;  /* 0x0000007876797223 */ /* 0x080fe20000000079 */
[----:B------:R-:W-:Y:S01]  /*b900*/  FMUL R118, R70, R119 ;  /* 0x0000007746767220 */ /* 0x000fe20000400000 */
[----:B------:R-:W-:Y:S02]  /*b910*/  FSEL R119, R136, -0.37612664699554443359, P4 ;  /* 0xbec093ac88777808 */ /* 0x000fe40002000000 */
[----:B------:R-:W-:Y:S01]  /*b920*/  FSEL R70, R135, 0.12837915122509002686, P4 ;  /* 0x3e0375d387467808 */ /* 0x000fe20002000000 */
[-C--:B------:R-:W-:Y:S01]  /*b930*/  FFMA R6, R121, R120.reuse, R6 ;  /* 0x0000007879067223 */ /* 0x080fe20000000006 */
[----:B------:R-:W-:Y:S01]  /*b940*/  @P3 LOP3.LUT R112, R141, 0x80000000, R140, 0xb8, !PT ;  /* 0x800000008d703812 */ /* 0x000fe200078eb88c */
[----:B------:R-:W-:Y:S01]  /*b950*/  FMUL R141, R4, 0.5 ;  /* 0x3f000000048d7820 */ /* 0x000fe20000400000 */
[----:B------:R-:W-:Y:S01]  /*b960*/  FSETP.GE.AND P3, PT, |R72|, 1.0029599666595458984, PT ;  /* 0x3f8060fe4800780b */ /* 0x000fe20003f66200 */
[----:B------:R-:W-:Y:S01]  /*b970*/  FFMA R119, R6, R120, R119 ;  /* 0x0000007806777223 */ /* 0x000fe20000000077 */
[----:B------:R-:W-:Y:S01]  /*b980*/  FMUL R4, R5, 0.5 ;  /* 0x3f00000005047820 */ /* 0x000fe20000400000 */
[----:B------:R-:W-:Y:S01]  /*b990*/  FSEL R5, -R120, R146, P4 ;  /* 0x0000009278057208 */ /* 0x000fe20002000100 */
[----:B------:R-:W-:Y:S01]  /*b9a0*/  FADD R6, R2, 1 ;  /* 0x3f80000002067421 */ /* 0x000fe20000000000 */
[----:B------:R-:W-:Y:S01]  /*b9b0*/  FSEL R2, -R139, -0.00082130916416645050049, P3 ;  /* 0xba574d208b027808 */ /* 0x000fe20001800100 */
[----:B------:R-:W-:Y:S01]  /*b9c0*/  FFMA R70, R119, R120, R70 ;  /* 0x0000007877467223 */ /* 0x000fe20000000046 */
[----:B------:R-:W-:Y:S01]  /*b9d0*/  FMUL R119, R72, R72 ;  /* 0x0000004848777220 */ /* 0x000fe20000400000 */
[----:B------:R-:W-:Y:S01]  /*b9e0*/  FMUL R121, R7, 0.5 ;  /* 0x3f00000007797820 */ /* 0x000fe20000400000 */
[----:B------:R-:W-:Y:S01]  /*b9f0*/  FSEL R7, R149, 8.4834944573231041431e-05, P3 ;  /* 0x38b1e96a95077808 */ /* 0x000fe20001800000 */
[----:B------:R-:W-:Y:S01]  /*ba00*/  FMUL R141, R6, R141 ;  /* 0x0000008d068d7220 */ /* 0x000fe20000400000 */
[----:B------:R-:W-:Y:S01]  /*ba10*/  FMUL R68, R159, R4 ;  /* 0x000000049f447220 */ /* 0x000fe20000400000 */
[----:B------:R-:W-:Y:S01]  /*ba20*/  FSEL R119, |R72|, R119, P3 ;  /* 0x0000007748777208 */ /* 0x000fe20001800200 */
[----:B------:R-:W-:Y:S01]  /*ba30*/  FMUL R121, R148, R121 ;  /* 0x0000007994797220 */ /* 0x000fe20000400000 */
[----:B------:R-:W-:Y:S01]  /*ba40*/  FSEL R4, -R138, -0.026868773624300956726, P3 ;  /* 0xbcdc1be78a047808 */ /* 0x000fe20001800100 */
[----:B------:R-:W-:Y:S01]  /*ba50*/  FFMA R5, R70, R5, R5 ;  /* 0x0000000546057223 */ /* 0x000fe20000000005 */
[----:B------:R-:W1:Y:S01]  /*ba60*/  @P2 MUFU.EX2 R6, R114 ;  /* 0x0000007200062308 */ /* 0x000e620000000800 */
[-C--:B------:R-:W-:Y:S01]  /*ba70*/  FFMA R2, R7, R119.reuse, R2 ;  /* 0x0000007707027223 */ /* 0x080fe20000000002 */
[----:B------:R-:W-:Y:S01]  /*ba80*/  FSEL R7, R134, 0.0052134888246655464172, P3 ;  /* 0x3baad5ea86077808 */ /* 0x000fe20001800000 */
[----:B------:R-:W-:Y:S01]  /*ba90*/  FMUL R70, R8, 0.5 ;  /* 0x3f00000008467820 */ /* 0x000fe20000400000 */
[----:B------:R-:W-:Y:S01]  /*baa0*/  F2FP.SATFINITE.E4M3.F32.PACK_AB_MERGE_C R118, R121, R118, RZ ;  /* 0x000000767976723e */ /* 0x000fe200048070ff */
[----:B------:R-:W-:Y:S01]  /*bab0*/  FMUL R8, R9, 0.5 ;  /* 0x3f00000009087820 */ /* 0x000fe20000400000 */
[----:B------:R-:W-:Y:S01]  /*bac0*/  FADD R121, R0, 1 ;  /* 0x3f80000000797421 */ /* 0x000fe20000000000 */
[----:B------:R-:W-:Y:S01]  /*bad0*/  FSEL R0, R136, -0.37612664699554443359, P3 ;  /* 0xbec093ac88007808 */ /* 0x000fe20001800000 */
[----:B------:R-:W-:Y:S01]  /*bae0*/  FFMA R7, R2, R119, R7 ;  /* 0x0000007702077223 */ /* 0x000fe20000000007 */
[----:B------:R-:W-:Y:S01]  /*baf0*/  F2FP.SATFINITE.E4M3.F32.PACK_AB_MERGE_C R68, R68, R141, R118 ;  /* 0x0000008d4444723e */ /* 0x000fe20004807076 */
[----:B------:R-:W-:Y:S01]  /*bb00*/  FMUL R8, R121, R8 ;  /* 0x0000000879087220 */ /* 0x000fe20000400000 */
[----:B------:R-:W-:Y:S01]  /*bb10*/  FADD R121, R3, 1 ;  /* 0x3f80000003797421 */ /* 0x000fe20000000000 */
[----:B------:R-:W-:Y:S01]  /*bb20*/  FSEL R3, R137, 0.11284004896879196167, P3 ;  /* 0x3de718af89037808 */ /* 0x000fe20001800000 */
[-C--:B------:R-:W-:Y:S01]  /*bb30*/  FFMA R4, R7, R119.reuse, R4 ;  /* 0x0000007707047223 */ /* 0x080fe20000000004 */
[----:B------:R-:W-:Y:S01]  /*bb40*/  FMUL R2, R11, 0.5 ;  /* 0x3f0000000b027820 */ /* 0x000fe20000400000 */
[----:B------:R-:W-:Y:S01]  /*bb50*/  FADD R7, R69, 1 ;  /* 0x3f80000045077421 */ /* 0x000fe20000000000 */
[----:B------:R-:W-:Y:S01]  /*bb60*/  FMUL R69, R121, R10 ;  /* 0x0000000a79457220 */ /* 0x000fe20000400000 */
[-C--:B------:R-:W-:Y:S01]  /*bb70*/  FFMA R3, R4, R119.reuse, R3 ;  /* 0x0000007704037223 */ /* 0x080fe20000000003 */
[----:B-1----:R-:W-:Y:S01]  /*bb80*/  @P2 FADD R121, -R6, 1 ;  /* 0x3f80000006792421 */ /* 0x002fe20000000100 */
[----:B------:R-:W-:Y:S01]  /*bb90*/  FMUL R2, R7, R2 ;  /* 0x0000000207027220 */ /* 0x000fe20000400000 */
[----:B------:R-:W-:Y:S01]  /*bba0*/  FSEL R7, R135, 0.12837915122509002686, P3 ;  /* 0x3e0375d387077808 */ /* 0x000fe20001800000 */
[----:B------:R-:W-:Y:S01]  /*bbb0*/  FMUL R11, R59, 0.70710676908493041992 ;  /* 0x3f3504f33b0b7820 */ /* 0x000fe20000400000 */
[----:B------:R-:W-:Y:S01]  /*bbc0*/  FFMA R0, R3, R119, R0 ;  /* 0x0000007703007223 */ /* 0x000fe20000000000 */
[----:B------:R-:W-:Y:S01]  /*bbd0*/  @P2 LOP3.LUT R114, R121, 0x80000000, R142, 0xb8, !PT ;  /* 0x8000000079722812 */ /* 0x000fe200078eb88e */
[----:B------:R-:W-:Y:S01]  /*bbe0*/  FADD R9, R74, 1 ;  /* 0x3f8000004a097421 */ /* 0x000fe20000000000 */
[----:B------:R-:W-:Y:S01]  /*bbf0*/  F2FP.SATFINITE.E4M3.F32.PACK_AB_MERGE_C R69, R2, R69, RZ ;  /* 0x000000450245723e */ /* 0x000fe200048070ff */
[C---:B------:R-:W-:Y:S01]  /*bc00*/  FMUL R2, R11.reuse, R11 ;  /* 0x0000000b0b027220 */ /* 0x040fe20000400000 */
[----:B------:R-:W-:Y:S01]  /*bc10*/  FSETP.GE.AND P2, PT, |R11|, 1.0029599666595458984, PT ;  /* 0x3f8060fe0b00780b */ /* 0x000fe20003f46200 */
[----:B------:R-:W-:Y:S01]  /*bc20*/  FFMA R7, R0, R119, R7 ;  /* 0x0000007700077223 */ /* 0x000fe20000000007 */
[----:B------:R-:W-:Y:S01]  /*bc30*/  FSEL R0, -R119, R72, P3 ;  /* 0x0000004877007208 */ /* 0x000fe20001800100 */
[----:B------:R-:W-:Y:S01]  /*bc40*/  FMUL R9, R9, R70 ;  /* 0x0000004609097220 */ /* 0x000fe20000400000 */
[----:B------:R-:W-:Y:S01]  /*bc50*/  FSEL R6, |R11|, R2, P2 ;  /* 0x000000020b067208 */ /* 0x000fe20001000200 */
[----:B------:R-:W-:Y:S01]  /*bc60*/  FMUL R70, R13, 0.5 ;  /* 0x3f0000000d467820 */ /* 0x000fe20000400000 */
[----:B------:R-:W-:Y:S01]  /*bc70*/  FSEL R3, R149, 8.4834944573231041431e-05, P2 ;  /* 0x38b1e96a95037808 */ /* 0x000fe20001000000 */
[----:B------:R-:W-:Y:S01]  /*bc80*/  FADD R13, R71, 1 ;  /* 0x3f800000470d7421 */ /* 0x000fe20000000000 */
[----:B------:R-:W-:Y:S01]  /*bc90*/  FSEL R2, -R139, -0.00082130916416645050049, P2 ;  /* 0xba574d208b027808 */ /* 0x000fe20001000100 */
[----:B------:R-:W-:Y:S01]  /*bca0*/  FFMA R0, R7, R0, R0 ;  /* 0x0000000007007223 */ /* 0x000fe20000000000 */
[----:B------:R-:W-:Y:S01]  /*bcb0*/  F2FP.SATFINITE.E4M3.F32.PACK_AB_MERGE_C R69, R8, R9, R69 ;  /* 0x000000090845723e */ /* 0x000fe20004807045 */
[----:B------:R-:W1:Y:S01]  /*bcc0*/  @P1 MUFU.EX2 R7, R116 ;  /* 0x0000007400071308 */ /* 0x000e620000000800 */
[----:B------:R-:W-:Y:S01]  /*bcd0*/  FADD R4, R77, 1 ;  /* 0x3f8000004d047421 */ /* 0x000fe20000000000 */
[----:B------:R-:W-:Y:S01]  /*bce0*/  FFMA R2, R3, R6, R2 ;  /* 0x0000000603027223 */ /* 0x000fe20000000002 */
[----:B------:R-:W-:Y:S01]  /*bcf0*/  FSEL R3, R134, 0.0052134888246655464172, P2 ;  /* 0x3baad5ea86037808 */ /* 0x000fe20001000000 */
[----:B------:R-:W-:Y:S01]  /*bd00*/  FMUL R13, R13, R12 ;  /* 0x0000000c0d0d7220 */ /* 0x000fe20000400000 */
[----:B------:R-:W-:Y:S01]  /*bd10*/  FMUL R15, R4, R15 ;  /* 0x0000000f040f7220 */ /* 0x000fe20000400000 */
[----:B------:R-:W-:Y:S01]  /*bd20*/  FSEL R4, -R138, -0.026868773624300956726, P2 ;  /* 0xbcdc1be78a047808 */ /* 0x000fe20001000100 */
[----:B------:R-:W-:Y:S01]  /*bd30*/  FMUL R12, R60, 0.70710676908493041992 ;  /* 0x3f3504f33c0c7820 */ /* 0x000fe20000400000 */
[----:B------:R-:W-:Y:S01]  /*bd40*/  FFMA R3, R2, R6, R3 ;  /* 0x0000000602037223 */ /* 0x000fe20000000003 */
[----:B------:R-:W-:Y:S01]  /*bd50*/  FSEL R2, R136, -0.37612664699554443359, P2 ;  /* 0xbec093ac88027808 */ /* 0x000fe20001000000 */
[----:B------:R-:W-:Y:S01]  /*bd60*/  FMUL R10, R75, R14 ;  /* 0x0000000e4b0a7220 */ /* 0x000fe20000400000 */
[----:B------:R-:W-:Y:S01]  /*bd70*/  FMUL R70, R73, R70 ;  /* 0x0000004649467220 */ /* 0x000fe20000400000 */
[----:B------:R-:W-:Y:S01]  /*bd80*/  FFMA R4, R3, R6, R4 ;  /* 0x0000000603047223 */ /* 0x000fe20000000004 */
[----:B------:R-:W-:Y:S01]  /*bd90*/  FSEL R3, R137, 0.11284004896879196167, P2 ;  /* 0x3de718af89037808 */ /* 0x000fe20001000000 */
[----:B------:R-:W-:Y:S01]  /*bda0*/  FMUL R71, R16, 0.5 ;  /* 0x3f00000010477820 */ /* 0x000fe20000400000 */
[----:B------:R-:W-:Y:S01]  /*bdb0*/  F2FP.SATFINITE.E4M3.F32.PACK_AB_MERGE_C R10, R15, R10, RZ ;  /* 0x0000000a0f0a723e */ /* 0x000fe200048070ff */
[----:B------:R-:W-:Y:S01]  /*bdc0*/  FMUL R15, R18, 0.5 ;  /* 0x3f000000120f7820 */ /* 0x000fe20000400000 */
[----:B-1----:R-:W-:Y:S01]  /*bdd0*/  @P1 FADD R7, -R7, 1 ;  /* 0x3f80000007071421 */ /* 0x002fe20000000100 */
[-C--:B------:R-:W-:Y:S01]  /*bde0*/  FFMA R3, R4, R6.reuse, R3 ;  /* 0x0000000604037223 */ /* 0x080fe20000000003 */
[----:B------:R-:W-:Y:S01]  /*bdf0*/  FSEL R4, -R6, R11, P2 ;  /* 0x0000000b06047208 */ /* 0x000fe20001000100 */
[----:B------:R-:W-:Y:S01]  /*be00*/  FMUL R71, R76, R71 ;  /* 0x000000474c477220 */ /* 0x000fe20000400000 */
[----:B------:R-:W-:Y:S01]  /*be10*/  F2FP.SATFINITE.E4M3.F32.PACK_AB_MERGE_C R70, R70, R13, R10 ;  /* 0x0000000d4646723e */ /* 0x000fe2000480700a */
[----:B------:R-:W-:Y:S01]  /*be20*/  FMUL R15, R80, R15 ;  /* 0x0000000f500f7220 */ /* 0x000fe20000400000 */
[----:B------:R-:W-:Y:S01]  /*be30*/  @P1 LOP3.LUT R116, R7, 0x80000000, R144, 0xb8, !PT ;  /* 0x8000000007741812 */ /* 0x000fe200078eb890 */
[----:B------:R-:W-:Y:S01]  /*be40*/  FFMA R2, R3, R6, R2 ;  /* 0x0000000603027223 */ /* 0x000fe20000000002 */
[----:B------:R-:W-:Y:S01]  /*be50*/  FSEL R3, R135, 0.12837915122509002686, P2 ;  /* 0x3e0375d387037808 */ /* 0x000fe20001000000 */
[C---:B------:R-:W-:Y:S01]  /*be60*/  FMUL R7, R12.reuse, R12 ;  /* 0x0000000c0c077220 */ /* 0x040fe20000400000 */
[----:B------:R-:W-:Y:S01]  /*be70*/  FSETP.GE.AND P1, PT, |R12|, 1.0029599666595458984, PT ;  /* 0x3f8060fe0c00780b */ /* 0x000fe20003f26200 */
[----:B------:R-:W-:Y:S01]  /*be80*/  FMUL R18, R17, 0.5 ;  /* 0x3f00000011127820 */ /* 0x000fe20000400000 */
[----:B------:R-:W-:Y:S01]  /*be90*/  FADD R17, R78, 1 ;  /* 0x3f8000004e117421 */ /* 0x000fe20000000000 */
[----:B------:R-:W-:Y:S01]  /*bea0*/  FMUL R78, R28, 0.5 ;  /* 0x3f0000001c4e7820 */ /* 0x000fe20000400000 */
[----:B------:R-:W-:Y:S01]  /*beb0*/  FSEL R9, |R12|, R7, P1 ;  /* 0x000000070c097208 */ /* 0x000fe20000800200 */
[----:B------:R-:W-:Y:S01]  /*bec0*/  FFMA R3, R2, R6, R3 ;  /* 0x0000000602037223 */ /* 0x000fe20000000003 */
[----:B------:R-:W-:Y:S01]  /*bed0*/  FSEL R7, R149, 8.4834944573231041431e-05, P1 ;  /* 0x38b1e96a95077808 */ /* 0x000fe20000800000 */
[----:B------:R-:W-:Y:S01]  /*bee0*/  FMUL R18, R17, R18 ;  /* 0x0000001211127220 */ /* 0x000fe20000400000 */
[----:B------:R-:W-:Y:S01]  /*bef0*/  FSEL R2, -R139, -0.00082130916416645050049, P1 ;  /* 0xba574d208b027808 */ /* 0x000fe20000800100 */
[----:B------:R-:W-:Y:S01]  /*bf00*/  FFMA R4, R3, R4, R4 ;  /* 0x0000000403047223 */ /* 0x000fe20000000004 */
[----:B------:R-:W-:Y:S01]  /*bf10*/  FSEL R3, R134, 0.0052134888246655464172, P1 ;  /* 0x3baad5ea86037808 */ /* 0x000fe20000800000 */
[----:B------:R-:W1:Y:S01]  /*bf20*/  @P0 MUFU.EX2 R6, R115 ;  /* 0x0000007300060308 */ /* 0x000e620000000800 */
[----:B------:R-:W-:Y:S01]  /*bf30*/  FMUL R8, R19, 0.5 ;  /* 0x3f00000013087820 */ /* 0x000fe20000400000 */
[-C--:B------:R-:W-:Y:S01]  /*bf40*/  FFMA R2, R7, R9.reuse, R2 ;  /* 0x0000000907027223 */ /* 0x080fe20000000002 */
[----:B------:R-:W-:Y:S01]  /*bf50*/  FSEL R7, R137, 0.11284004896879196167, P1 ;  /* 0x3de718af89077808 */ /* 0x000fe20000800000 */
[----:B------:R-:W-:Y:S01]  /*bf60*/  FMUL R14, R61, 0.70710676908493041992 ;  /* 0x3f3504f33d0e7820 */ /* 0x000fe20000400000 */
[----:B------:R-:W-:Y:S01]  /*bf70*/  FMUL R8, R79, R8 ;  /* 0x000000084f087220 */ /* 0x000fe20000400000 */
[----:B------:R-:W-:Y:S01]  /*bf80*/  FFMA R3, R2, R9, R3 ;  /* 0x0000000902037223 */ /* 0x000fe20000000003 */
[----:B------:R-:W-:Y:S01]  /*bf90*/  FSEL R2, -R138, -0.026868773624300956726, P1 ;  /* 0xbcdc1be78a027808 */ /* 0x000fe20000800100 */
[----:B------:R-:W-:Y:S01]  /*bfa0*/  FMUL R76, R20, 0.5 ;  /* 0x3f000000144c7820 */ /* 0x000fe20000400000 */
[----:B------:R-:W-:Y:S01]  /*bfb0*/  FADD R20, R83, 1 ;  /* 0x3f80000053147421 */ /* 0x000fe20000000000 */
[----:B------:R-:W-:Y:S01]  /*bfc0*/  F2FP.SATFINITE.E4M3.F32.PACK_AB_MERGE_C R15, R8, R15, RZ ;  /* 0x0000000f080f723e */ /* 0x000fe200048070ff */
[----:B------:R-:W-:Y:S01]  /*bfd0*/  FMUL R8, R22, 0.5 ;  /* 0x3f00000016087820 */ /* 0x000fe20000400000 */
[----:B------:R-:W-:Y:S01]  /*bfe0*/  FFMA R2, R3, R9, R2 ;  /* 0x0000000903027223 */ /* 0x000fe20000000002 */
[----:B------:R-:W-:Y:S01]  /*bff0*/  FSEL R3, R135, 0.12837915122509002686, P1 ;  /* 0x3e0375d387037808 */ /* 0x000fe20000800000 */
[----:B------:R-:W-:Y:S01]  /*c000*/  FADD R17, R82, 1 ;  /* 0x3f80000052117421 */ /* 0x000fe20000000000 */
[----:B------:R-:W-:Y:S01]  /*c010*/  F2FP.SATFINITE.E4M3.F32.PACK_AB_MERGE_C R71, R18, R71, R15 ;  /* 0x000000471247723e */ /* 0x000fe2000480700f */
[----:B------:R-:W-:Y:S01]  /*c020*/  FFMA R7, R2, R9, R7 ;  /* 0x0000000902077223 */ /* 0x000fe20000000007 */
[----:B------:R-:W-:Y:S01]  /*c030*/  FSEL R2, R136, -0.37612664699554443359, P1 ;  /* 0xbec093ac88027808 */ /* 0x000fe20000800000 */
[----:B-1----:R-:W-:Y:S01]  /*c040*/  @P0 FADD R6, -R6, 1 ;  /* 0x3f80000006060421 */ /* 0x002fe20000000100 */
[----:B------:R-:W-:Y:S01]  /*c050*/  FMUL R76, R81, R76 ;  /* 0x0000004c514c7220 */ /* 0x000fe20000400000 */
[----:B------:R1:W-:Y:S01]  /*c060*/  STS.128 [R180+UR43+0x2200], R68 ;  /* 0x00220044b4007988 */ /* 0x0003e20008000c2b */
[----:B------:R-:W-:Y:S01]  /*c070*/  FMUL R21, R20, R21 ;  /* 0x0000001514157220 */ /* 0x000fe20000400000 */
[-C--:B------:R-:W-:Y:S01]  /*c080*/  FFMA R2, R7, R9.reuse, R2 ;  /* 0x0000000907027223 */ /* 0x080fe20000000002 */
[----:B------:R-:W-:Y:S01]  /*c090*/  @P0 LOP3.LUT R115, R6, 0x80000000, R143, 0xb8, !PT ;  /* 0x8000000006730812 */ /* 0x000fe200078eb88f */
[C---:B------:R-:W-:Y:S01]  /*c0a0*/  FMUL R7, R14.reuse, R14 ;  /* 0x0000000e0e077220 */ /* 0x040fe20000400000 */
[----:B------:R-:W-:Y:S01]  /*c0b0*/  FSETP.GE.AND P0, PT, |R14|, 1.0029599666595458984, PT ;  /* 0x3f8060fe0e00780b */ /* 0x000fe20003f06200 */
[----:B------:R-:W-:Y:S01]  /*c0c0*/  FMUL R8, R17, R8 ;  /* 0x0000000811087220 */ /* 0x000fe20000400000 */
[----:B------:R-:W-:Y:S01]  /*c0d0*/  FFMA R3, R2, R9, R3 ;  /* 0x0000000902037223 */ /* 0x000fe20000000003 */
[----:B------:R-:W-:Y:S01]  /*c0e0*/  FSEL R2, -R9, R12, P1 ;  /* 0x0000000c09027208 */ /* 0x000fe20000800100 */
[----:B------:R-:W-:Y:S01]  /*c0f0*/  FMUL R17, R23, 0.5 ;  /* 0x3f00000017117820 */ /* 0x000fe20000400000 */
[----:B------:R-:W-:Y:S01]  /*c100*/  FSEL R7, |R14|, R7, P0 ;  /* 0x000000070e077208 */ /* 0x000fe20000000200 */
[----:B------:R-:W-:Y:S01]  /*c110*/  FMUL R22, R27, 0.5 ;  /* 0x3f0000001b167820 */ /* 0x000fe20000400000 */
[----:B------:R-:W-:Y:S01]  /*c120*/  FSEL R9, R149, 8.4834944573231041431e-05, P0 ;  /* 0x38b1e96a95097808 */ /* 0x000fe20000000000 */
[----:B------:R-:W-:Y:S01]  /*c130*/  FMUL R17, R84, R17 ;  /* 0x0000001154117220 */ /* 0x000fe20000400000 */
[----:B------:R-:W-:Y:S01]  /*c140*/  FSEL R6, -R139, -0.00082130916416645050049, P0 ;  /* 0xba574d208b067808 */ /* 0x000fe20000000100 */
[----:B------:R-:W-:Y:S01]  /*c150*/  FFMA R2, R3, R2, R2 ;  /* 0x0000000203027223 */ /* 0x000fe20000000002 */
[----:B------:R-:W-:Y:S01]  /*c160*/  FSEL R3, R134, 0.0052134888246655464172, P0 ;  /* 0x3baad5ea86037808 */ /* 0x000fe20000000000 */
[----:B------:R-:W-:Y:S01]  /*c170*/  FMUL R22, R89, R22 ;  /* 0x0000001659167220 */ /* 0x000fe20000400000 */
[----:B------:R-:W-:Y:S01]  /*c180*/  F2FP.SATFINITE.E4M3.F32.PACK_AB_MERGE_C R17, R17, R8, RZ ;  /* 0x000000081111723e */ /* 0x000fe200048070ff */
[-C--:B------:R-:W-:Y:S01]  /*c190*/  FFMA R6, R9, R7.reuse, R6 ;  /* 0x0000000709067223 */ /* 0x080fe20000000006 */
[----:B------:R-:W-:Y:S01]  /*c1a0*/  FSEL R8, -R138, -0.026868773624300956726, P0 ;  /* 0xbcdc1be78a087808 */ /* 0x000fe20000000100 */
[----:B------:R-:W2:Y:S01]  /*c1b0*/  @P5 MUFU.EX2 R19, R117 ;  /* 0x0000007500135308 */ /* 0x000ea20000000800 */
[----:B------:R-:W-:Y:S01]  /*c1c0*/  F2FP.SATFINITE.E4M3.F32.PACK_AB_MERGE_C R76, R21, R76, R17 ;  /* 0x0000004c154c723e */ /* 0x000fe20004807011 */
[-C--:B------:R-:W-:Y:S01]  /*c1d0*/  FFMA R3, R6, R7.reuse, R3 ;  /* 0x0000000706037223 */ /* 0x080fe20000000003 */
[----:B------:R-:W-:Y:S01]  /*c1e0*/  FSEL R6, R136, -0.37612664699554443359, P0 ;  /* 0xbec093ac88067808 */ /* 0x000fe20000000000 */
[----:B------:R-:W-:Y:S01]  /*c1f0*/  FMUL R15, R62, 0.70710676908493041992 ;  /* 0x3f3504f33e0f7820 */ /* 0x000fe20000400000 */
[----:B------:R-:W-:Y:S01]  /*c200*/  FMUL R13, R26, 0.5 ;  /* 0x3f0000001a0d7820 */ /* 0x000fe20000400000 */
[-C--:B------:R-:W-:Y:S01]  /*c210*/  FFMA R8, R3, R7.reuse, R8 ;  /* 0x0000000703087223 */ /* 0x080fe20000000008 */
[----:B------:R-:W-:Y:S01]  /*c220*/  FSEL R3, R137, 0.11284004896879196167, P0 ;  /* 0x3de718af89037808 */ /* 0x000fe20000000000 */
[----:B------:R-:W-:Y:S01]  /*c230*/  FADD R18, R87, 1 ;  /* 0x3f80000057127421 */ /* 0x000fe20000000000 */
[----:B------:R-:W-:Y:S01]  /*c240*/  FMUL R16, R63, 0.70710676908493041992 ;  /* 0x3f3504f33f107820 */ /* 0x000fe20000400000 */
[----:B------:R-:W-:Y:S01]  /*c250*/  FADD R9, R88, 1 ;  /* 0x3f80000058097421 */ /* 0x000fe20000000000 */
[----:B------:R-:W-:Y:S01]  /*c260*/  FMUL R17, R29, 0.5 ;  /* 0x3f0000001d117820 */ /* 0x000fe20000400000 */
[----:B------:R-:W-:Y:S01]  /*c270*/  FFMA R3, R8, R7, R3 ;  /* 0x0000000708037223 */ /* 0x000fe20000000003 */
[----:B------:R-:W-:Y:S01]  /*c280*/  FSEL R8, -R7, R14, P0 ;  /* 0x0000000e07087208 */ /* 0x000fe20000000100 */
[----:B------:R-:W-:Y:S01]  /*c290*/  FMUL R13, R18, R13 ;  /* 0x0000000d120d7220 */ /* 0x000fe20000400000 */
[----:B------:R-:W-:Y:S01]  /*c2a0*/  FMUL R78, R9, R78 ;  /* 0x0000004e094e7220 */ /* 0x000fe20000400000 */
[----:B------:R-:W-:Y:S01]  /*c2b0*/  FFMA R6, R3, R7, R6 ;  /* 0x0000000703067223 */ /* 0x000fe20000000006 */
[----:B------:R-:W-:Y:S01]  /*c2c0*/  FSEL R3, R135, 0.12837915122509002686, P0 ;  /* 0x3e0375d387037808 */ /* 0x000fe20000000000 */
[----:B--2---:R-:W-:Y:S01]  /*c2d0*/  @P5 FADD R10, -R19, 1 ;  /* 0x3f800000130a5421 */ /* 0x004fe20000000100 */
[----:B------:R-:W-:Y:S01]  /*c2e0*/  F2FP.SATFINITE.E4M3.F32.PACK_AB_MERGE_C R13, R22, R13, RZ ;  /* 0x0000000d160d723e */ /* 0x000fe200048070ff */
[----:B------:R-:W-:Y:S01]  /*c2f0*/  FMUL R17, R90, R17 ;  /* 0x000000115a117220 */ /* 0x000fe20000400000 */
[----:B------:R-:W-:Y:S01]  /*c300*/  FMUL R77, R24, 0.5 ;  /* 0x3f000000184d7820 */ /* 0x000fe20000400000 */
[----:B------:R-:W-:Y:S01]  /*c310*/  FFMA R3, R6, R7, R3 ;  /* 0x0000000706037223 */ /* 0x000fe20000000003 */
[----:B------:R-:W-:Y:S01]  /*c320*/  @P5 LOP3.LUT R117, R10, 0x80000000, R145, 0xb8, !PT ;  /* 0x800000000a755812 */ /* 0x000fe200078eb891 */
[C---:B------:R-:W-:Y:S01]  /*c330*/  FMUL R6, R15.reuse, R15 ;  /* 0x0000000f0f067220 */ /* 0x040fe20000400000 */
[----:B------:R-:W-:Y:S01]  /*c340*/  FSETP.GE.AND P5, PT, |R15|, 1.0029599666595458984, PT ;  /* 0x3f8060fe0f00780b */ /* 0x000fe20003fa6200 */
[----:B------:R-:W-:Y:S01]  /*c350*/  FFMA R8, R3, R8, R8 ;  /* 0x0000000803087223 */ /* 0x000fe20000000008 */
[----:B------:R-:W-:Y:S01]  /*c360*/  FMUL R77, R86, R77 ;  /* 0x0000004d564d7220 */ /* 0x000fe20000400000 */
[----:B------:R-:W-:Y:S01]  /*c370*/  FMUL R20, R25, 0.5 ;  /* 0x3f00000019147820 */ /* 0x000fe20000400000 */
[----:B------:R-:W-:Y:S01]  /*c380*/  FSEL R18, |R15|, R6, P5 ;  /* 0x000000060f127208 */ /* 0x000fe20002800200 */
[----:B------:R-:W-:Y:S01]  /*c390*/  FMUL R79, R32, 0.5 ;  /* 0x3f000000204f7820 */ /* 0x000fe20000400000 */
[----:B------:R-:W-:Y:S01]  /*c3a0*/  FSEL R10, R149, 8.4834944573231041431e-05, P5 ;  /* 0x38b1e96a950a7808 */ /* 0x000fe20002800000 */
[----:B------:R-:W-:Y:S01]  /*c3b0*/  FMUL R20, R85, R20 ;  /* 0x0000001455147220 */ /* 0x000fe20000400000 */
[----:B------:R-:W-:Y:S01]  /*c3c0*/  FSEL R3, -R139, -0.00082130916416645050049, P5 ;  /* 0xba574d208b037808 */ /* 0x000fe20002800100 */
[----:B------:R-:W2:Y:S01]  /*c3d0*/  @P4 MUFU.EX2 R7, R5 ;  /* 0x0000000500074308 */ /* 0x000ea20000000800 */
[----:B------:R-:W-:Y:S01]  /*c3e0*/  FSEL R6, R134, 0.0052134888246655464172, P5 ;  /* 0x3baad5ea86067808 */ /* 0x000fe20002800000 */
[----:B------:R-:W-:Y:S01]  /*c3f0*/  FMUL R9, R30, 0.5 ;  /* 0x3f0000001e097820 */ /* 0x000fe20000400000 */
[----:B------:R-:W-:Y:S01]  /*c400*/  F2FP.SATFINITE.E4M3.F32.PACK_AB_MERGE_C R77, R20, R77, R13 ;  /* 0x0000004d144d723e */ /* 0x000fe2000480700d */
[-C--:B------:R-:W-:Y:S01]  /*c410*/  FFMA R3, R10, R18.reuse, R3 ;  /* 0x000000120a037223 */ /* 0x080fe20000000003 */
[----:B------:R-:W-:Y:S01]  /*c420*/  FSEL R10, R137, 0.11284004896879196167, P5 ;  /* 0x3de718af890a7808 */ /* 0x000fe20002800000 */
[----:B------:R-:W-:Y:S01]  /*c430*/  FMUL R22, R31, 0.5 ;  /* 0x3f0000001f167820 */ /* 0x000fe20000400000 */
[----:B------:R-:W-:Y:S01]  /*c440*/  FMUL R9, R92, R9 ;  /* 0x000000095c097220 */ /* 0x000fe20000400000 */
[----:B------:R-:W-:Y:S01]  /*c450*/  FFMA R6, R3, R18, R6 ;  /* 0x0000001203067223 */ /* 0x000fe20000000006 */
[----:B------:R-:W-:Y:S01]  /*c460*/  FSEL R3, -R138, -0.026868773624300956726, P5 ;  /* 0xbcdc1be78a037808 */ /* 0x000fe20002800100 */
[----:B------:R-:W-:Y:S01]  /*c470*/  FMUL R22, R91, R22 ;  /* 0x000000165b167220 */ /* 0x000fe20000400000 */
[----:B------:R-:W3:Y:S01]  /*c480*/  @P3 MUFU.EX2 R19, R0 ;  /* 0x0000000000133308 */ /* 0x000ee20000000800 */
[----:B------:R-:W-:Y:S01]  /*c490*/  FADD R26, R97, 1 ;  /* 0x3f800000611a7421 */ /* 0x000fe20000000000 */
[----:B------:R-:W-:Y:S01]  /*c4a0*/  FMUL R23, R99, R38 ;  /* 0x0000002663177220 */ /* 0x000fe20000400000 */
[-C--:B------:R-:W-:Y:S01]  /*c4b0*/  FFMA R3, R6, R18.reuse, R3 ;  /* 0x0000001206037223 */ /* 0x080fe20000000003 */
[----:B------:R-:W-:Y:S01]  /*c4c0*/  FSEL R6, R135, 0.12837915122509002686, P5 ;  /* 0x3e0375d387067808 */ /* 0x000fe20002800000 */
[----:B------:R-:W-:Y:S01]  /*c4d0*/  FMUL R29, R45, 0.5 ;  /* 0x3f0000002d1d7820 */ /* 0x000fe20000400000 */
[----:B------:R-:W-:Y:S01]  /*c4e0*/  F2FP.SATFINITE.E4M3.F32.PACK_AB_MERGE_C R21, R22, R9, RZ ;  /* 0x000000091615723e */ /* 0x000fe200048070ff */
[----:B------:R-:W-:Y:S01]  /*c4f0*/  FFMA R10, R3, R18, R10 ;  /* 0x00000012030a7223 */ /* 0x000fe2000000000a */
[----:B------:R-:W-:Y:S01]  /*c500*/  FSEL R3, R136, -0.37612664699554443359, P5 ;  /* 0xbec093ac88037808 */ /* 0x000fe20002800000 */
[----:B--2---:R-:W-:Y:S01]  /*c510*/  @P4 FADD R7, -R7, 1 ;  /* 0x3f80000007074421 */ /* 0x004fe20000000100 */
[----:B------:R-:W-:Y:S01]  /*c520*/  F2FP.SATFINITE.E4M3.F32.PACK_AB_MERGE_C R78, R17, R78, R21 ;  /* 0x0000004e114e723e */ /* 0x000fe20004807015 */
[----:B------:R-:W-:Y:S01]  /*c530*/  FADD R21, R98, 1 ;  /* 0x3f80000062157421 */ /* 0x000fe20000000000 */
[----:B------:R-:W-:Y:S01]  /*c540*/  FMUL R22, R33, 0.5 ;  /* 0x3f00000021167820 */ /* 0x000fe20000400000 */
[----:B------:R-:W-:Y:S01]  /*c550*/  FMUL R28, R48, 0.5 ;  /* 0x3f000000301c7820 */ /* 0x000fe20000400000 */
[----:B------:R-:W-:Y:S01]  /*c560*/  @P4 LOP3.LUT R5, R7, 0x80000000, R146, 0xb8, !PT ;  /* 0x8000000007054812 */ /* 0x000fe200078eb892 */
[----:B------:R-:W-:Y:S01]  /*c570*/  FFMA R3, R10, R18, R3 ;  /* 0x000000120a037223 */ /* 0x000fe20000000003 */
[C---:B------:R-:W-:Y:S01]  /*c580*/  FSETP.GE.AND P4, PT, |R16|.reuse, 1.0029599666595458984, PT ;  /* 0x3f8060fe1000780b */ /* 0x040fe20003f86200 */
[----:B------:R-:W-:Y:S01]  /*c590*/  FMUL R7, R16, R16 ;  /* 0x0000001010077220 */ /* 0x000fe20000400000 */
        /* <DEDUP_REMOVED lines=11> */
[----:B------:R-:W-:Y:S01]  /*c650*/  FADD R114, R114, 1 ;  /* 0x3f80000072727421 */ /* 0x000fe20000000000 */
[----:B------:R-:W-:Y:S01]  /*c660*/  FSEL R9, -R138, -0.026868773624300956726, P4 ;  /* 0xbcdc1be78a097808 */ /* 0x000fe20002000100 */
[-C--:B------:R-:W-:Y:S01]  /*c670*/  FFMA R7, R18, R10.reuse, R7 ;  /* 0x0000000a12077223 */ /* 0x080fe20000000007 */
[----:B------:R-:W-:Y:S01]  /*c680*/  FADD R17, R94, 1 ;  /* 0x3f8000005e117421 */ /* 0x000fe20000000000 */
[----:B---3--:R-:W-:Y:S01]  /*c690*/  @P3 FADD R13, -R19, 1 ;  /* 0x3f800000130d3421 */ /* 0x008fe20000000100 */
[----:B------:R-:W-:Y:S01]  /*c6a0*/  FADD R18, R93, 1 ;  /* 0x3f8000005d127421 */ /* 0x000fe20000000000 */
[----:B------:R-:W-:Y:S01]  /*c6b0*/  FFMA R6, R7, R10, R6 ;  /* 0x0000000a07067223 */ /* 0x000fe20000000006 */
[----:B------:R-:W-:Y:S01]  /*c6c0*/  FSEL R7, R136, -0.37612664699554443359, P4 ;  /* 0xbec093ac88077808 */ /* 0x000fe20002000000 */
[----:B------:R-:W-:Y:S01]  /*c6d0*/  FMUL R19, R17, R34 ;  /* 0x0000002211137220 */ /* 0x000fe20000400000 */
[----:B------:R-:W-:Y:S01]  /*c6e0*/  @P3 LOP3.LUT R0, R13, 0x80000000, R72, 0xb8, !PT ;  /* 0x800000000d003812 */ /* 0x000fe200078eb848 */
[-C--:B------:R-:W-:Y:S01]  /*c6f0*/  FFMA R9, R6, R10.reuse, R9 ;  /* 0x0000000a06097223 */ /* 0x080fe20000000009 */
[----:B------:R-:W-:Y:S01]  /*c700*/  FSEL R6, R137, 0.11284004896879196167, P4 ;  /* 0x3de718af89067808 */ /* 0x000fe20002000000 */
[----:B------:R-:W-:Y:S01]  /*c710*/  FMUL R17, R64, 0.70710676908493041992 ;  /* 0x3f3504f340117820 */ /* 0x000fe20000400000 */
[----:B------:R-:W-:Y:S01]  /*c720*/  FMUL R24, R35, 0.5 ;  /* 0x3f00000023187820 */ /* 0x000fe20000400000 */
[----:B------:R-:W-:Y:S01]  /*c730*/  FMUL R79, R18, R79 ;  /* 0x0000004f124f7220 */ /* 0x000fe20000400000 */
[----:B------:R-:W-:Y:S01]  /*c740*/  FMUL R114, R114, R53 ;  /* 0x0000003572727220 */ /* 0x000fe20000400000 */
[-C--:B------:R-:W-:Y:S01]  /*c750*/  FFMA R6, R9, R10.reuse, R6 ;  /* 0x0000000a09067223 */ /* 0x080fe20000000006 */
[C---:B------:R-:W-:Y:S01]  /*c760*/  FSETP.GE.AND P3, PT, |R17|.reuse, 1.0029599666595458984, PT ;  /* 0x3f8060fe1100780b */ /* 0x040fe20003f66200 */
[----:B------:R-:W-:Y:S01]  /*c770*/  FADD R9, R96, 1 ;  /* 0x3f80000060097421 */ /* 0x000fe20000000000 */
[----:B------:R-:W-:Y:S01]  /*c780*/  FMUL R18, R17, R17 ;  /* 0x0000001111127220 */ /* 0x000fe20000400000 */
[----:B------:R-:W-:Y:S01]  /*c790*/  FFMA R7, R6, R10, R7 ;  /* 0x0000000a06077223 */ /* 0x000fe20000000007 */
[----:B------:R-:W-:Y:S01]  /*c7a0*/  FSEL R6, R135, 0.12837915122509002686, P4 ;  /* 0x3e0375d387067808 */ /* 0x000fe20002000000 */
[----:B------:R-:W-:Y:S01]  /*c7b0*/  FMUL R24, R9, R24 ;  /* 0x0000001809187220 */ /* 0x000fe20000400000 */
[----:B------:R-:W-:Y:S01]  /*c7c0*/  FSEL R9, -R10, R16, P4 ;  /* 0x000000100a097208 */ /* 0x000fe20002000100 */
[----:B------:R-:W-:Y:S01]  /*c7d0*/  FADD R117, R117, 1 ;  /* 0x3f80000075757421 */ /* 0x000fe20000000000 */
[----:B------:R-:W-:Y:S01]  /*c7e0*/  FSEL R20, |R17|, R18, P3 ;  /* 0x0000001211147208 */ /* 0x000fe20001800200 */
[----:B------:R-:W-:Y:S01]  /*c7f0*/  FFMA R6, R7, R10, R6 ;  /* 0x0000000a07067223 */ /* 0x000fe20000000006 */
[----:B------:R-:W-:Y:S01]  /*c800*/  FSEL R10, R149, 8.4834944573231041431e-05, P3 ;  /* 0x38b1e96a950a7808 */ /* 0x000fe20001800000 */
[----:B------:R-:W-:Y:S01]  /*c810*/  FMUL R56, R117, R56 ;  /* 0x0000003875387220 */ /* 0x000fe20000400000 */
[----:B------:R-:W-:Y:S01]  /*c820*/  FSEL R7, -R139, -0.00082130916416645050049, P3 ;  /* 0xba574d208b077808 */ /* 0x000fe20001800100 */
[----:B------:R-:W2:Y:S01]  /*c830*/  @P2 MUFU.EX2 R13, R4 ;  /* 0x00000004000d2308 */ /* 0x000ea20000000800 */
[----:B------:R-:W-:Y:S01]  /*c840*/  F2FP.SATFINITE.E4M3.F32.PACK_AB_MERGE_C R19, R24, R19, RZ ;  /* 0x000000131813723e */ /* 0x000fe200048070ff */
[----:B------:R-:W-:Y:S01]  /*c850*/  FFMA R9, R6, R9, R9 ;  /* 0x0000000906097223 */ /* 0x000fe20000000009 */
[----:B------:R-:W-:Y:S01]  /*c860*/  FSEL R6, R134, 0.0052134888246655464172, P3 ;  /* 0x3baad5ea86067808 */ /* 0x000fe20001800000 */
[-C--:B------:R-:W-:Y:S01]  /*c870*/  FFMA R7, R10, R20.reuse, R7 ;  /* 0x000000140a077223 */ /* 0x080fe20000000007 */
[----:B------:R-:W-:Y:S01]  /*c880*/  FSEL R10, R137, 0.11284004896879196167, P3 ;  /* 0x3de718af890a7808 */ /* 0x000fe20001800000 */
[----:B------:R-:W-:Y:S01]  /*c890*/  FADD R18, R101, 1 ;  /* 0x3f80000065127421 */ /* 0x000fe20000000000 */
[----:B------:R-:W-:Y:S01]  /*c8a0*/  F2FP.SATFINITE.E4M3.F32.PACK_AB_MERGE_C R79, R22, R79, R19 ;  /* 0x0000004f164f723e */ /* 0x000fe20004807013 */
[----:B------:R-:W-:Y:S01]  /*c8b0*/  FFMA R6, R7, R20, R6 ;  /* 0x0000001407067223 */ /* 0x000fe20000000006 */
[----:B------:R-:W-:Y:S01]  /*c8c0*/  FSEL R7, -R138, -0.026868773624300956726, P3 ;  /* 0xbcdc1be78a077808 */ /* 0x000fe20001800100 */
[----:B------:R-:W-:Y:S01]  /*c8d0*/  FMUL R24, R21, R36 ;  /* 0x0000002415187220 */ /* 0x000fe20000400000 */
[----:B------:R-:W-:Y:S01]  /*c8e0*/  FMUL R21, R37, 0.5 ;  /* 0x3f00000025157820 */ /* 0x000fe20000400000 */
[----:B------:R-:W-:Y:S01]  /*c8f0*/  FMUL R18, R18, R39 ;  /* 0x0000002712127220 */ /* 0x000fe20000400000 */
[----:B------:R1:W-:Y:S01]  /*c900*/  STS.128 [R190+0x2010], R76 ;  /* 0x0020104cbe007388 */ /* 0x0003e20000000c00 */
[-C--:B------:R-:W-:Y:S01]  /*c910*/  FFMA R7, R6, R20.reuse, R7 ;  /* 0x0000001406077223 */ /* 0x080fe20000000007 */
[----:B------:R-:W-:Y:S01]  /*c920*/  FSEL R6, R135, 0.12837915122509002686, P3 ;  /* 0x3e0375d387067808 */ /* 0x000fe20001800000 */
[----:B------:R-:W-:Y:S01]  /*c930*/  FMUL R21, R26, R21 ;  /* 0x000000151a157220 */ /* 0x000fe20000400000 */
[----:B------:R-:W-:Y:S01]  /*c940*/  F2FP.SATFINITE.E4M3.F32.PACK_AB_MERGE_C R23, R18, R23, RZ ;  /* 0x000000171217723e */ /* 0x000fe200048070ff */
[----:B--2---:R-:W-:Y:S01]  /*c950*/  @P2 FADD R26, -R13, 1 ;  /* 0x3f8000000d1a2421 */ /* 0x004fe20000000100 */
[----:B------:R-:W-:Y:S01]  /*c960*/  FFMA R10, R7, R20, R10 ;  /* 0x00000014070a7223 */ /* 0x000fe2000000000a */
[----:B------:R-:W-:Y:S01]  /*c970*/  FSEL R7, R136, -0.37612664699554443359, P3 ;  /* 0xbec093ac88077808 */ /* 0x000fe20001800000 */
[----:B------:R-:W-:Y:S01]  /*c980*/  FMUL R18, R65, 0.70710676908493041992 ;  /* 0x3f3504f341127820 */ /* 0x000fe20000400000 */
[----:B------:R-:W-:Y:S01]  /*c990*/  F2FP.SATFINITE.E4M3.F32.PACK_AB_MERGE_C R24, R21, R24, R23 ;  /* 0x000000181518723e */ /* 0x000fe20004807017 */
[----:B------:R-:W-:Y:S01]  /*c9a0*/  FMUL R22, R41, 0.5 ;  /* 0x3f00000029167820 */ /* 0x000fe20000400000 */
[----:B------:R-:W-:Y:S01]  /*c9b0*/  @P2 LOP3.LUT R4, R26, 0x80000000, R11, 0xb8, !PT ;  /* 0x800000001a042812 */ /* 0x000fe200078eb80b */
[----:B------:R-:W-:Y:S01]  /*c9c0*/  FFMA R7, R10, R20, R7 ;  /* 0x000000140a077223 */ /* 0x000fe20000000007 */
[C---:B------:R-:W-:Y:S01]  /*c9d0*/  FSETP.GE.AND P2, PT, |R18|.reuse, 1.0029599666595458984, PT ;  /* 0x3f8060fe1200780b */ /* 0x040fe20003f46200 */
[----:B------:R-:W-:Y:S01]  /*c9e0*/  FMUL R11, R18, R18 ;  /* 0x00000012120b7220 */ /* 0x000fe20000400000 */
[----:B------:R-:W-:Y:S01]  /*c9f0*/  FADD R23, R102, 1 ;  /* 0x3f80000066177421 */ /* 0x000fe20000000000 */
[----:B------:R-:W-:Y:S01]  /*ca00*/  FFMA R6, R7, R20, R6 ;  /* 0x0000001407067223 */ /* 0x000fe20000000006 */
[----:B------:R-:W-:Y:S01]  /*ca10*/  FSEL R7, -R20, R17, P3 ;  /* 0x0000001114077208 */ /* 0x000fe20001800100 */
[----:B------:R-:W-:Y:S01]  /*ca20*/  FMUL R26, R44, 0.5 ;  /* 0x3f0000002c1a7820 */ /* 0x000fe20000400000 */
[----:B------:R-:W-:Y:S01]  /*ca30*/  FSEL R13, |R18|, R11, P2 ;  /* 0x0000000b120d7208 */ /* 0x000fe20001000200 */
[----:B------:R-:W-:Y:S01]  /*ca40*/  FMUL R22, R23, R22 ;  /* 0x0000001617167220 */ /* 0x000fe20000400000 */
[----:B------:R-:W-:Y:S01]  /*ca50*/  FSEL R11, R149, 8.4834944573231041431e-05, P2 ;  /* 0x38b1e96a950b7808 */ /* 0x000fe20001000000 */
[----:B------:R-:W-:Y:S01]  /*ca60*/  FMUL R26, R105, R26 ;  /* 0x0000001a691a7220 */ /* 0x000fe20000400000 */
[----:B------:R-:W-:Y:S01]  /*ca70*/  FSEL R10, -R139, -0.00082130916416645050049, P2 ;  /* 0xba574d208b0a7808 */ /* 0x000fe20001000100 */
[----:B------:R-:W-:Y:S01]  /*ca80*/  FFMA R7, R6, R7, R7 ;  /* 0x0000000706077223 */ /* 0x000fe20000000007 */
[----:B------:R-:W-:Y:S01]  /*ca90*/  FSEL R6, -R138, -0.026868773624300956726, P2 ;  /* 0xbcdc1be78a067808 */ /* 0x000fe20001000100 */
[----:B------:R-:W2:Y:S01]  /*caa0*/  @P1 MUFU.EX2 R19, R2 ;  /* 0x0000000200131308 */ /* 0x000ea20000000800 */
[----:B------:R-:W-:Y:S01]  /*cab0*/  FADD R21, R104, 1 ;  /* 0x3f80000068157421 */ /* 0x000fe20000000000 */
[-C--:B------:R-:W-:Y:S01]  /*cac0*/  FFMA R10, R11, R13.reuse, R10 ;  /* 0x0000000d0b0a7223 */ /* 0x080fe2000000000a */
[----:B------:R-:W-:Y:S01]  /*cad0*/  FSEL R11, R134, 0.0052134888246655464172, P2 ;  /* 0x3baad5ea860b7808 */ /* 0x000fe20001000000 */
[----:B------:R-:W-:Y:S01]  /*cae0*/  FADD R20, R103, 1 ;  /* 0x3f80000067147421 */ /* 0x000fe20000000000 */
[----:B------:R-:W-:Y:S01]  /*caf0*/  FMUL R21, R21, R42 ;  /* 0x0000002a15157220 */ /* 0x000fe20000400000 */
[----:B------:R-:W-:Y:S01]  /*cb00*/  FMUL R31, R50, 0.5 ;  /* 0x3f000000321f7820 */ /* 0x000fe20000400000 */
[----:B------:R-:W-:Y:S01]  /*cb10*/  FADD R32, R111, 1 ;  /* 0x3f8000006f207421 */ /* 0x000fe20000000000 */
        /* <DEDUP_REMOVED lines=8> */
[----:B------:R-:W-:Y:S01]  /*cba0*/  FADD R21, R106, 1 ;  /* 0x3f8000006a157421 */ /* 0x000fe20000000000 */
[----:B--2---:R-:W-:Y:S01]  /*cbb0*/  @P1 FADD R19, -R19, 1 ;  /* 0x3f80000013131421 */ /* 0x004fe20000000100 */
[----:B------:R-:W-:Y:S01]  /*cbc0*/  FFMA R11, R6, R13, R11 ;  /* 0x0000000d060b7223 */ /* 0x000fe2000000000b */
[----:B------:R-:W-:Y:S01]  /*cbd0*/  FSEL R6, -R13, R18, P2 ;  /* 0x000000120d067208 */ /* 0x000fe20001000100 */
[----:B------:R-:W-:Y:S01]  /*cbe0*/  FMUL R30, R21, R46 ;  /* 0x0000002e151e7220 */ /* 0x000fe20000400000 */
[----:B------:R-:W-:Y:S01]  /*cbf0*/  F2FP.SATFINITE.E4M3.F32.PACK_AB_MERGE_C R25, R22, R25, R27 ;  /* 0x000000191619723e */ /* 0x000fe2000480701b */
[-C--:B------:R-:W-:Y:S01]  /*cc00*/  FFMA R10, R11, R13.reuse, R10 ;  /* 0x0000000d0b0a7223 */ /* 0x080fe2000000000a */
[----:B------:R-:W-:Y:S01]  /*cc10*/  FSEL R11, R135, 0.12837915122509002686, P2 ;  /* 0x3e0375d3870b7808 */ /* 0x000fe20001000000 */
[----:B------:R-:W-:Y:S01]  /*cc20*/  FADD R21, R110, 1 ;  /* 0x3f8000006e157421 */ /* 0x000fe20000000000 */
[----:B------:R-:W-:Y:S01]  /*cc30*/  @P1 LOP3.LUT R2, R19, 0x80000000, R12, 0xb8, !PT ;  /* 0x8000000013021812 */ /* 0x000fe200078eb80c */
[----:B------:R-:W-:Y:S01]  /*cc40*/  FMUL R19, R66, 0.70710676908493041992 ;  /* 0x3f3504f342137820 */ /* 0x000fe20000400000 */
[----:B------:R-:W-:Y:S01]  /*cc50*/  F2FP.SATFINITE.E4M3.F32.PACK_AB_MERGE_C R30, R47, R30, RZ ;  /* 0x0000001e2f1e723e */ /* 0x000fe200048070ff */
[----:B------:R-:W-:Y:S01]  /*cc60*/  FFMA R11, R10, R13, R11 ;  /* 0x0000000d0a0b7223 */ /* 0x000fe2000000000b */
[----:B------:R-:W-:Y:S01]  /*cc70*/  FADD R12, R107, 1 ;  /* 0x3f8000006b0c7421 */ /* 0x000fe20000000000 */
[C---:B------:R-:W-:Y:S01]  /*cc80*/  FMUL R10, R19.reuse, R19 ;  /* 0x00000013130a7220 */ /* 0x040fe20000400000 */
[----:B------:R-:W-:Y:S01]  /*cc90*/  FSETP.GE.AND P1, PT, |R19|, 1.0029599666595458984, PT ;  /* 0x3f8060fe1300780b */ /* 0x000fe20003f26200 */
[----:B------:R-:W-:Y:S01]  /*cca0*/  FMUL R28, R21, R28 ;  /* 0x0000001c151c7220 */ /* 0x000fe20000400000 */
[----:B------:R-:W-:Y:S01]  /*ccb0*/  FMUL R29, R12, R29 ;  /* 0x0000001d0c1d7220 */ /* 0x000fe20000400000 */
[----:B------:R-:W-:Y:S01]  /*ccc0*/  FFMA R6, R11, R6, R6 ;  /* 0x000000060b067223 */ /* 0x000fe20000000006 */
[----:B------:R-:W-:Y:S01]  /*ccd0*/  FSEL R12, |R19|, R10, P1 ;  /* 0x0000000a130c7208 */ /* 0x000fe20000800200 */
[----:B------:R-:W-:Y:S01]  /*cce0*/  FMUL R61, R61, 0.5 ;  /* 0x3f0000003d3d7820 */ /* 0x000fe20000400000 */
[----:B------:R-:W-:Y:S01]  /*ccf0*/  FSEL R13, R149, 8.4834944573231041431e-05, P1 ;  /* 0x38b1e96a950d7808 */ /* 0x000fe20000800000 */
[----:B------:R-:W-:Y:S01]  /*cd00*/  FMUL R64, R64, 0.5 ;  /* 0x3f00000040407820 */ /* 0x000fe20000400000 */
[----:B------:R-:W-:Y:S01]  /*cd10*/  FSEL R10, -R139, -0.00082130916416645050049, P1 ;  /* 0xba574d208b0a7808 */ /* 0x000fe20000800100 */
[----:B------:R-:W-:Y:S01]  /*cd20*/  FMUL R65, R65, 0.5 ;  /* 0x3f00000041417820 */ /* 0x000fe20000400000 */
[----:B------:R-:W-:Y:S01]  /*cd30*/  FSEL R11, R134, 0.0052134888246655464172, P1 ;  /* 0x3baad5ea860b7808 */ /* 0x000fe20000800000 */
[----:B------:R-:W2:Y:S01]  /*cd40*/  @P0 MUFU.EX2 R20, R8 ;  /* 0x0000000800140308 */ /* 0x000ea20000000800 */
[----:B------:R-:W-:Y:S01]  /*cd50*/  F2FP.SATFINITE.E4M3.F32.PACK_AB_MERGE_C R26, R29, R26, R30 ;  /* 0x0000001a1d1a723e */ /* 0x000fe2000480701e */
[-C--:B------:R-:W-:Y:S01]  /*cd60*/  FFMA R10, R13, R12.reuse, R10 ;  /* 0x0000000c0d0a7223 */ /* 0x080fe2000000000a */
[----:B------:R-:W-:Y:S01]  /*cd70*/  FSEL R13, R137, 0.11284004896879196167, P1 ;  /* 0x3de718af890d7808 */ /* 0x000fe20000800000 */
[----:B------:R-:W-:Y:S01]  /*cd80*/  FMUL R32, R51, 0.5 ;  /* 0x3f00000033207820 */ /* 0x000fe20000400000 */
[----:B------:R-:W-:Y:S01]  /*cd90*/  FADD R22, R115, 1 ;  /* 0x3f80000073167421 */ /* 0x000fe20000000000 */
[----:B------:R-:W-:Y:S01]  /*cda0*/  FFMA R11, R10, R12, R11 ;  /* 0x0000000c0a0b7223 */ /* 0x000fe2000000000b */
[----:B------:R-:W-:Y:S01]  /*cdb0*/  FSEL R10, -R138, -0.026868773624300956726, P1 ;  /* 0xbcdc1be78a0a7808 */ /* 0x000fe20000800100 */
[----:B------:R-:W-:Y:S01]  /*cdc0*/  FMUL R32, R113, R32 ;  /* 0x0000002071207220 */ /* 0x000fe20000400000 */
[----:B------:R-:W-:Y:S01]  /*cdd0*/  FMUL R55, R22, R55 ;  /* 0x0000003716377220 */ /* 0x000fe20000400000 */
[----:B------:R-:W-:Y:S01]  /*cde0*/  FMUL R59, R59, 0.5 ;  /* 0x3f0000003b3b7820 */ /* 0x000fe20000400000 */
[----:B------:R-:W-:Y:S01]  /*cdf0*/  FADD R4, R4, 1 ;  /* 0x3f80000004047421 */ /* 0x000fe20000000000 */
[-C--:B------:R-:W-:Y:S01]  /*ce00*/  FFMA R10, R11, R12.reuse, R10 ;  /* 0x0000000c0b0a7223 */ /* 0x080fe2000000000a */
[----:B------:R-:W-:Y:S01]  /*ce10*/  FSEL R11, R135, 0.12837915122509002686, P1 ;  /* 0x3e0375d3870b7808 */ /* 0x000fe20000800000 */
[----:B------:R-:W-:Y:S01]  /*ce20*/  FMUL R62, R62, 0.5 ;  /* 0x3f0000003e3e7820 */ /* 0x000fe20000400000 */
[----:B------:R-:W-:Y:S01]  /*ce30*/  F2FP.SATFINITE.E4M3.F32.PACK_AB_MERGE_C R31, R32, R31, RZ ;  /* 0x0000001f201f723e */ /* 0x000fe200048070ff */
[-C--:B------:R-:W-:Y:S01]  /*ce40*/  FFMA R13, R10, R12.reuse, R13 ;  /* 0x0000000c0a0d7223 */ /* 0x080fe2000000000d */
[----:B------:R-:W-:Y:S01]  /*ce50*/  FSEL R10, R136, -0.37612664699554443359, P1 ;  /* 0xbec093ac880a7808 */ /* 0x000fe20000800000 */
[----:B--2---:R-:W-:Y:S01]  /*ce60*/  @P0 FADD R21, -R20, 1 ;  /* 0x3f80000014150421 */ /* 0x004fe20000000100 */
[----:B------:R-:W-:Y:S01]  /*ce70*/  FMUL R20, R67, 0.70710676908493041992 ;  /* 0x3f3504f343147820 */ /* 0x000fe20000400000 */
[----:B------:R-:W-:Y:S01]  /*ce80*/  FMUL R4, R4, R59 ;  /* 0x0000003b04047220 */ /* 0x000fe20000400000 */
[----:B------:R-:W-:Y:S01]  /*ce90*/  FMUL R66, R66, 0.5 ;  /* 0x3f00000042427820 */ /* 0x000fe20000400000 */
[----:B------:R-:W-:Y:S01]  /*cea0*/  FFMA R10, R13, R12, R10 ;  /* 0x0000000c0d0a7223 */ /* 0x000fe2000000000a */
[----:B------:R-:W-:Y:S01]  /*ceb0*/  @P0 LOP3.LUT R8, R21, 0x80000000, R14, 0xb8, !PT ;  /* 0x8000000015080812 */ /* 0x000fe200078eb80e */
[C---:B------:R-:W-:Y:S01]  /*cec0*/  FMUL R13, R20.reuse, R20 ;  /* 0x00000014140d7220 */ /* 0x040fe20000400000 */
[----:B------:R-:W-:Y:S01]  /*ced0*/  FSETP.GE.AND P0, PT, |R20|, 1.0029599666595458984, PT ;  /* 0x3f8060fe1400780b */ /* 0x000fe20003f06200 */
[----:B------:R-:W-:Y:S01]  /*cee0*/  FFMA R11, R10, R12, R11 ;  /* 0x0000000c0a0b7223 */ /* 0x000fe2000000000b */
[----:B------:R-:W-:Y:S01]  /*cef0*/  FSEL R10, -R12, R19, P1 ;  /* 0x000000130c0a7208 */ /* 0x000fe20000800100 */
[----:B------:R-:W-:Y:S01]  /*cf00*/  FADD R14, R109, 1 ;  /* 0x3f8000006d0e7421 */ /* 0x000fe20000000000 */
[----:B------:R-:W-:Y:S01]  /*cf10*/  FSEL R23, R149, 8.4834944573231041431e-05, P0 ;  /* 0x38b1e96a95177808 */ /* 0x000fe20000000000 */
[----:B------:R-:W2:Y:S01]  /*cf20*/  @P4 MUFU.EX2 R22, R9 ;  /* 0x0000000900164308 */ /* 0x000ea20000000800 */
[----:B------:R-:W-:Y:S01]  /*cf30*/  FSEL R12, -R139, -0.00082130916416645050049, P0 ;  /* 0xba574d208b0c7808 */ /* 0x000fe20000000100 */
[----:B------:R-:W-:Y:S01]  /*cf40*/  FADD R8, R8, 1 ;  /* 0x3f80000008087421 */ /* 0x000fe20000000000 */
[----:B------:R-:W-:Y:S01]  /*cf50*/  FSEL R21, |R20|, R13, P0 ;  /* 0x0000000d14157208 */ /* 0x000fe20000000200 */
[----:B------:R-:W-:Y:S01]  /*cf60*/  FFMA R10, R11, R10, R10 ;  /* 0x0000000a0b0a7223 */ /* 0x000fe2000000000a */
[----:B------:R-:W-:Y:S01]  /*cf70*/  FSEL R11, R134, 0.0052134888246655464172, P0 ;  /* 0x3baad5ea860b7808 */ /* 0x000fe20000000000 */
[----:B------:R-:W-:Y:S01]  /*cf80*/  FMUL R13, R14, R49 ;  /* 0x000000310e0d7220 */ /* 0x000fe20000400000 */
[----:B------:R-:W-:Y:S01]  /*cf90*/  FMUL R8, R8, R61 ;  /* 0x0000003d08087220 */ /* 0x000fe20000400000 */
[-C--:B------:R-:W-:Y:S01]  /*cfa0*/  FFMA R12, R23, R21.reuse, R12 ;  /* 0x00000015170c7223 */ /* 0x080fe2000000000c */
[----:B------:R-:W-:Y:S01]  /*cfb0*/  FADD R23, R116, 1 ;  /* 0x3f80000074177421 */ /* 0x000fe20000000000 */
[----:B------:R-:W-:Y:S01]  /*cfc0*/  FMUL R67, R67, 0.5 ;  /* 0x3f00000043437820 */ /* 0x000fe20000400000 */
[----:B------:R-:W-:Y:S01]  /*cfd0*/  F2FP.SATFINITE.E4M3.F32.PACK_AB_MERGE_C R27, R13, R28, R31 ;  /* 0x0000001c0d1b723e */ /* 0x000fe2000480701f */
[----:B------:R-:W3:Y:S01]  /*cfe0*/  @P5 MUFU.EX2 R14, R3 ;  /* 0x00000003000e5308 */ /* 0x000ee20000000800 */
[----:B------:R-:W-:Y:S01]  /*cff0*/  FSEL R13, R137, 0.11284004896879196167, P0 ;  /* 0x3de718af890d7808 */ /* 0x000fe20000000000 */
[-C--:B------:R-:W-:Y:S01]  /*d000*/  FFMA R11, R12, R21.reuse, R11 ;  /* 0x000000150c0b7223 */ /* 0x080fe2000000000b */
[----:B------:R-:W-:Y:S01]  /*d010*/  FSEL R12, -R138, -0.026868773624300956726, P0 ;  /* 0xbcdc1be78a0c7808 */ /* 0x000fe20000000100 */
[----:B------:R-:W-:Y:S01]  /*d020*/  FADD R28, R5, 1 ;  /* 0x3f800000051c7421 */ /* 0x000fe20000000000 */
[----:B--2---:R-:W-:Y:S01]  /*d030*/  @P4 FADD R29, -R22, 1 ;  /* 0x3f800000161d4421 */ /* 0x004fe20000000100 */
[----:B------:R1:W-:Y:S01]  /*d040*/  STS.128 [R189+0x2020], R24 ;  /* 0x00202018bd007388 */ /* 0x0003e20000000c00 */
[----:B------:R-:W-:Y:S01]  /*d050*/  FMUL R54, R23, R54 ;  /* 0x0000003617367220 */ /* 0x000fe20000400000 */
[----:B------:R-:W-:Y:S01]  /*d060*/  FFMA R12, R11, R21, R12 ;  /* 0x000000150b0c7223 */ /* 0x000fe2000000000c */
[----:B------:R-:W-:Y:S01]  /*d070*/  FSEL R11, R135, 0.12837915122509002686, P0 ;  /* 0x3e0375d3870b7808 */ /* 0x000fe20000000000 */
[----:B------:R-:W-:Y:S01]  /*d080*/  FMUL R57, R28, R57 ;  /* 0x000000391c397220 */ /* 0x000fe20000400000 */
[----:B------:R-:W-:Y:S01]  /*d090*/  @P4 LOP3.LUT R9, R29, 0x80000000, R16, 0xb8, !PT ;  /* 0x800000001d094812 */ /* 0x000fe200078eb810 */
[-C--:B------:R-:W-:Y:S01]  /*d0a0*/  FFMA R13, R12, R21.reuse, R13 ;  /* 0x000000150c0d7223 */ /* 0x080fe2000000000d */
[----:B------:R-:W-:Y:S01]  /*d0b0*/  FSEL R12, R136, -0.37612664699554443359, P0 ;  /* 0xbec093ac880c7808 */ /* 0x000fe20000000000 */
[----:B------:R-:W-:Y:S01]  /*d0c0*/  FADD R23, R112, 1 ;  /* 0x3f80000070177421 */ /* 0x000fe20000000000 */
[----:B------:R-:W-:Y:S01]  /*d0d0*/  F2FP.SATFINITE.E4M3.F32.PACK_AB_MERGE_C R54, R55, R54, RZ ;  /* 0x000000363736723e */ /* 0x000fe200048070ff */
[----:B---3--:R-:W-:Y:S02]  /*d0e0*/  @P5 FADD R14, -R14, 1 ;  /* 0x3f8000000e0e5421 */ /* 0x008fe40000000100 */
[-C--:B------:R-:W-:Y:S01]  /*d0f0*/  FFMA R12, R13, R21.reuse, R12 ;  /* 0x000000150d0c7223 */ /* 0x080fe2000000000c */
[----:B------:R-:W-:Y:S01]  /*d100*/  FMUL R23, R23, R52 ;  /* 0x0000003417177220 */ /* 0x000fe20000400000 */
[----:B------:R-:W-:Y:S01]  /*d110*/  @P3 MUFU.EX2 R13, R7 ;  /* 0x00000007000d3308 */ /* 0x000fe20000000800 */
[----:B------:R-:W-:Y:S01]  /*d120*/  @P5 LOP3.LUT R3, R14, 0x80000000, R15, 0xb8, !PT ;  /* 0x800000000e035812 */ /* 0x000fe200078eb80f */
[----:B------:R-:W-:Y:S01]  /*d130*/  FFMA R11, R12, R21, R11 ;  /* 0x000000150c0b7223 */ /* 0x000fe2000000000b */
[----:B------:R-:W-:Y:S01]  /*d140*/  FSEL R12, -R21, R20, P0 ;  /* 0x00000014150c7208 */ /* 0x000fe20000000100 */
[----:B------:R-:W-:Y:S02]  /*d150*/  FADD R21, R0, 1 ;  /* 0x3f80000000157421 */ /* 0x000fe40000000000 */
[----:B------:R-:W-:Y:S04]  /*d160*/  FADD R3, R3, 1 ;  /* 0x3f80000003037421 */ /* 0x000fe80000000000 */
[----:B------:R-:W2:Y:S01]  /*d170*/  @P1 MUFU.EX2 R0, R10 ;  /* 0x0000000a00001308 */ /* 0x000ea20000000800 */
[----:B------:R-:W-:Y:S01]  /*d180*/  FFMA R12, R11, R12, R12 ;  /* 0x0000000c0b0c7223 */ /* 0x000fe2000000000c */
[----:B------:R-:W-:Y:S01]  /*d190*/  FADD R11, R2, 1 ;  /* 0x3f800000020b7421 */ /* 0x000fe20000000000 */
[----:B------:R-:W-:Y:S01]  /*d1a0*/  FMUL R21, R21, R58 ;  /* 0x0000003a15157220 */ /* 0x000fe20000400000 */
[----:B------:R-:W-:Y:S02]  /*d1b0*/  FMUL R3, R3, R62 ;  /* 0x0000003e03037220 */ /* 0x000fe40000400000 */
[----:B------:R-:W-:Y:S02]  /*d1c0*/  FMUL R11, R11, R60 ;  /* 0x0000003c0b0b7220 */ /* 0x000fe40000400000 */
[----:B------:R-:W-:Y:S02]  /*d1d0*/  F2FP.SATFINITE.E4M3.F32.PACK_AB_MERGE_C R21, R4, R21, RZ ;  /* 0x000000150415723e */ /* 0x000fe400048070ff */
[----:B------:R-:W3:Y:S01]  /*d1e0*/  @P0 MUFU.EX2 R5, R12 ;  /* 0x0000000c00050308 */ /* 0x000ee20000000800 */
[----:B------:R-:W-:Y:S04]  /*d1f0*/  FADD R4, R9, 1 ;  /* 0x3f80000009047421 */ /* 0x000fe80000000000 */
[----:B------:R-:W-:Y:S05]  /*d200*/  FMUL R4, R4, R63 ;  /* 0x0000003f04047220 */ /* 0x000fea0000400000 */
[----:B------:R-:W4:Y:S01]  /*d210*/  @P2 MUFU.EX2 R2, R6 ;  /* 0x0000000600022308 */ /* 0x000f220000000800 */
[----:B--2---:R-:W-:Y:S01]  /*d220*/  @P1 FADD R0, -R0, 1 ;  /* 0x3f80000000001421 */ /* 0x004fe20000000100 */
[----:B------:R-:W-:Y:S02]  /*d230*/  F2FP.SATFINITE.E4M3.F32.PACK_AB_MERGE_C R3, R4, R3, RZ ;  /* 0x000000030403723e */ /* 0x000fe400048070ff */
[----:B------:R-:W-:Y:S02]  /*d240*/  F2FP.SATFINITE.E4M3.F32.PACK_AB_MERGE_C R4, R114, R23, R54 ;  /* 0x000000177204723e */ /* 0x000fe40004807036 */
[----:B------:R-:W-:Y:S01]  /*d250*/  @P1 LOP3.LUT R10, R0, 0x80000000, R19, 0xb8, !PT ;  /* 0x80000000000a1812 */ /* 0x000fe200078eb813 */
[----:B------:R-:W-:Y:S01]  /*d260*/  @P3 FADD R0, -R13, 1 ;  /* 0x3f8000000d003421 */ /* 0x000fe20000000100 */
[----:B---3--:R-:W-:Y:S03]  /*d270*/  @P0 FADD R5, -R5, 1 ;  /* 0x3f80000005050421 */ /* 0x008fe60000000100 */
[----:B------:R-:W-:Y:S01]  /*d280*/  FADD R9, R10, 1 ;  /* 0x3f8000000a097421 */ /* 0x000fe20000000000 */
[----:B------:R-:W-:Y:S02]  /*d290*/  @P3 LOP3.LUT R7, R0, 0x80000000, R17, 0xb8, !PT ;  /* 0x8000000000073812 */ /* 0x000fe400078eb811 */
[----:B------:R-:W-:Y:S01]  /*d2a0*/  @P0 LOP3.LUT R12, R5, 0x80000000, R20, 0xb8, !PT ;  /* 0x80000000050c0812 */ /* 0x000fe200078eb814 */
[----:B------:R-:W-:Y:S01]  /*d2b0*/  FMUL R9, R9, R66 ;  /* 0x0000004209097220 */ /* 0x000fe20000400000 */
[----:B------:R-:W-:Y:S01]  /*d2c0*/  LOP3.LUT P0, RZ, R178, 0x60, RZ, 0xc0, !PT ;  /* 0x00000060b2ff7812 */ /* 0x000fe2000780c0ff */
[----:B----4-:R-:W-:Y:S01]  /*d2d0*/  @P2 FADD R5, -R2, 1 ;  /* 0x3f80000002052421 */ /* 0x010fe20000000100 */
[----:B------:R-:W-:Y:S01]  /*d2e0*/  FADD R7, R7, 1 ;  /* 0x3f80000007077421 */ /* 0x000fe20000000000 */
[----:B------:R-:W-:Y:S03]  /*d2f0*/  FADD R12, R12, 1 ;  /* 0x3f8000000c0c7421 */ /* 0x000fe60000000000 */
[----:B------:R-:W-:Y:S01]  /*d300*/  @P2 LOP3.LUT R6, R5, 0x80000000, R18, 0xb8, !PT ;  /* 0x8000000005062812 */ /* 0x000fe200078eb812 */
[----:B------:R-:W-:Y:S01]  /*d310*/  FMUL R12, R12, R67 ;  /* 0x000000430c0c7220 */ /* 0x000fe20000400000 */
[----:B------:R-:W-:Y:S01]  /*d320*/  FMUL R7, R7, R64 ;  /* 0x0000004007077220 */ /* 0x000fe20000400000 */
[----:B------:R-:W-:Y:S02]  /*d330*/  F2FP.SATFINITE.E4M3.F32.PACK_AB_MERGE_C R5, R57, R56, R21 ;  /* 0x000000383905723e */ /* 0x000fe40004807015 */
[----:B------:R-:W-:Y:S01]  /*d340*/  FADD R6, R6, 1 ;  /* 0x3f80000006067421 */ /* 0x000fe20000000000 */
[----:B------:R-:W-:Y:S03]  /*d350*/  F2FP.SATFINITE.E4M3.F32.PACK_AB_MERGE_C R9, R12, R9, RZ ;  /* 0x000000090c09723e */ /* 0x000fe600048070ff */
[----:B------:R-:W-:Y:S01]  /*d360*/  FMUL R0, R6, R65 ;  /* 0x0000004106007220 */ /* 0x000fe20000400000 */
[----:B------:R-:W-:Y:S04]  /*d370*/  F2FP.SATFINITE.E4M3.F32.PACK_AB_MERGE_C R6, R8, R11, R3 ;  /* 0x0000000b0806723e */ /* 0x000fe80004807003 */
[----:B------:R-:W-:Y:S05]  /*d380*/  F2FP.SATFINITE.E4M3.F32.PACK_AB_MERGE_C R7, R0, R7, R9 ;  /* 0x000000070007723e */ /* 0x000fea0004807009 */
[----:B------:R1:W-:Y:S01]  /*d390*/  STS.128 [R188+0x2030], R4 ;  /* 0x00203004bc007388 */ /* 0x0003e20000000c00 */
[----:B------:R-:W-:Y:S01]  /*d3a0*/  @!PT LDS RZ, [RZ] ;  /* 0x00000000fffff984 */ /* 0x000fe20000000800 */
[----:B------:R-:W-:Y:S01]  /*d3b0*/  @!PT LDS RZ, [RZ] ;  /* 0x00000000fffff984 */ /* 0x000fe20000000800 */
[----:B------:R-:W-:Y:S01]  /*d3c0*/  @!PT LDS RZ, [RZ] ;  /* 0x00000000fffff984 */ /* 0x000fe20000000800 */
[----:B------:R-:W-:Y:S01]  /*d3d0*/  @!PT LDS RZ, [RZ] ;  /* 0x00000000fffff984 */ /* 0x000fe20000000800 */
[----:B------:R2:W-:Y:S07]  /*d3e0*/  MEMBAR.ALL.CTA ;  /* 0x0000000000007992 */ /* 0x0005ee0000008000 */
[----:B--2---:R-:W2:Y:S02]  /*d3f0*/  FENCE.VIEW.ASYNC.S ;  /* 0x00000000000073c6 */ /* 0x004ea40000000000 */
[----:B--2---:R-:W-:Y:S06]  /*d400*/  BAR.SYNC.DEFER_BLOCKING 0x1, 0x80 ;  /* 0x0042000000007b1d */ /* 0x004fec0000010000 */
[----:B------:R-:W-:Y:S05]  /*d410*/  @P0 BRA `(.L_x_108) ;  /* 0x0000000000340947 */ /* 0x000fea0003800000 */
[----:B------:R-:W-:Y:S01]  /*d420*/  UIADD3 UR12, UPT, UPT, UR43, 0x2200, URZ ;  /* 0x000022002b0c7890 */ /* 0x000fe2000fffe0ff */
[----:B------:R-:W-:Y:S01]  /*d430*/  R2UR UR9, R175 ;  /* 0x00000000af0972ca */ /* 0x000fe200000e0000 */
[----:B------:R-:W-:Y:S01]  /*d440*/  UIADD3 UR10, UP0, UPT, UR46, 0x680, URZ ;  /* 0x000006802e0a7890 */ /* 0x000fe2000ff1e0ff */
[----:B------:R-:W-:Y:S01]  /*d450*/  R2UR UR8, R177 ;  /* 0x00000000b10872ca */ /* 0x000fe200000e0000 */
[----:B------:R-:W-:Y:S02]  /*d460*/  UMOV UR7, UR36 ;  /* 0x0000002400077c82 */ /* 0x000fe40008000000 */
[----:B------:R-:W-:Y:S01]  /*d470*/  IMAD.U32 R191, RZ, RZ, UR12 ;  /* 0x0000000cffbf7e24 */ /* 0x000fe2000f8e00ff */
[----:B------:R-:W-:Y:S04]  /*d480*/  UIADD3.X UR11, UPT, UPT, URZ, UR47, URZ, UP0, !UPT ;  /* 0x0000002fff0b7290 */ /* 0x000fe800087fe4ff */
[----:B------:R-:W-:Y:S03]  /*d490*/  R2UR UR4, R191 ;  /* 0x00000000bf0472ca */ /* 0x000fe600000e0000 */
[----:B------:R-:W-:Y:S02]  /*d4a0*/  USHF.L.U32 UR5, UR9, 0x6, URZ ;  /* 0x0000000609057899 */ /* 0x000fe400080006ff */
[----:B------:R-:W-:Y:S09]  /*d4b0*/  USHF.L.U32 UR6, UR8, 0x7, URZ ;  /* 0x0000000708067899 */ /* 0x000ff200080006ff */
[----:B------:R2:W-:Y:S01]  /*d4c0*/  UTMASTG.3D [UR4], [UR10] ;  /* 0x000000040a0073b5 */ /* 0x0005e20008010000 */
[----:B------:R0:W-:Y:S01]  /*d4d0*/  UTMACMDFLUSH ;  /* 0x00000000000079b7 */ /* 0x0001e20000000000 */
[----:B--2---:R-:W-:Y:S04]  /*d4e0*/  DEPBAR.LE SB0, 0x0 ;  /* 0x000080000000791a */ /* 0x004fe80000000000 */
.L_x_108:
[----:B------:R-:W-:Y:S05]  /*d4f0*/  BSYNC.RECONVERGENT B0 ;  /* 0x0000000000007941 */ /* 0x000fea0003800200 */
.L_x_107:
[----:B------:R-:W-:Y:S01]  /*d500*/  BAR.SYNC.DEFER_BLOCKING 0x1, 0x80 ;  /* 0x0042000000007b1d */ /* 0x000fe20000010000 */
[----:B------:R-:W-:Y:S01]  /*d510*/  ISETP.NE.AND P2, PT, R192, RZ, PT ;  /* 0x000000ffc000720c */ /* 0x000fe20003f45270 */
[----:B------:R-:W-:Y:S01]  /*d520*/  IMAD.IADD R175, R129, 0x1, R163 ;  /* 0x0000000181af7824 */ /* 0x000fe200078e02a3 */
[----:B------:R-:W-:Y:S01]  /*d530*/  ISETP.NE.AND P0, PT, R193, 0x2, PT ;  /* 0x00000002c100780c */ /* 0x000fe20003f05270 */
[----:B------:R-:W-:Y:S01]  /*d540*/  IMAD.IADD R177, R131, 0x1, R174 ;  /* 0x0000000183b17824 */ /* 0x000fe200078e02ae */
[----:B------:R-:W-:Y:S02]  /*d550*/  ISETP.NE.AND P1, PT, R130, 0x4, PT ;  /* 0x000000048200780c */ /* 0x000fe40003f25270 */
[----:B------:R-:W-:Y:S02]  /*d560*/  SEL R3, RZ, 0x1, P0 ;  /* 0x00000001ff037807 */ /* 0x000fe40000000000 */
[----:B------:R-:W-:Y:S02]  /*d570*/  SEL R0, RZ, 0x1, P1 ;  /* 0x00000001ff007807 */ /* 0x000fe40000800000 */
[----:B------:R-:W-:Y:S02]  /*d580*/  LOP3.LUT R186, R186, R3, RZ, 0x3c, !PT ;  /* 0x00000003baba7212 */ /* 0x000fe400078e3cff */
[----:B------:R-:W-:Y:S02]  /*d590*/  LOP3.LUT R187, R187, R0, RZ, 0x3c, !PT ;  /* 0x00000000bbbb7212 */ /* 0x000fe400078e3cff */
[----:B------:R-:W-:Y:S02]  /*d5a0*/  @P2 R2UR UR36, R183 ;  /* 0x00000000b72422ca */ /* 0x000fe400000e0000 */
[----:B------:R-:W-:Y:S02]  /*d5b0*/  SEL R193, R193, RZ, P0 ;  /* 0x000000ffc1c17207 */ /* 0x000fe40000000000 */
[----:B------:R-:W-:Y:S01]  /*d5c0*/  SEL R130, R130, RZ, P1 ;  /* 0x000000ff82827207 */ /* 0x000fe20000800000 */
[----:B------:R-:W-:Y:S10]  /*d5d0*/  @P2 BRA `(.L_x_109) ;  /* 0xffffff7800442947 */ /* 0x000ff4000383ffff */
[----:B------:R-:W-:Y:S05]  /*d5e0*/  EXIT ;  /* 0x000000000000794d */ /* 0x000fea0003800000 */
.L_x_20:
[----:B----4-:R4:W1:Y:S02]  /*d5f0*/  SYNCS.PHASECHK.TRANS64.TRYWAIT P0, [R3+URZ+0x1a0], R2 ;  /* 0x0001a002030075a7 */ /* 0x01086400080011ff */
[----:B-1----:R-:W-:Y:S05]  /*d600*/  @!P0 NANOSLEEP.SYNCS 0x989680 ;  /* 0x009896800000895d */ /* 0x002fea0003900000 */
[----:B------:R-:W1:Y:S02]  /*d610*/  @!P0 SYNCS.PHASECHK.TRANS64 P0, [R3+URZ+0x1a0], R2 ;  /* 0x0001a002030085a7 */ /* 0x000e6400080010ff */
[----:B-1----:R-:W-:Y:S05]  /*d620*/  @!P0 BRA `(.L_x_20) ;  /* 0xfffffffc00f08947 */ /* 0x002fea000383ffff */
[----:B------:R-:W-:Y:S05]  /*d630*/  BRA `(.L_x_110) ;  /* 0xffffff4000307947 */ /* 0x000fea000383ffff */
.L_x_23:
[----:B-1----:R-:W-:-:S07]  /*d640*/  MOV R2, UR33 ;  /* 0x0000002100027c02 */ /* 0x002fce0008000f00 */
.L_x_111:
[----:B-1----:R1:W4:Y:S02]  /*d650*/  SYNCS.PHASECHK.TRANS64.TRYWAIT P0, [R2+URZ+0x88], R5 ;  /* 0x00008805020075a7 */ /* 0x00232400080011ff */
[----:B----4-:R-:W-:Y:S05]  /*d660*/  @!P0 NANOSLEEP.SYNCS 0x989680 ;  /* 0x009896800000895d */ /* 0x010fea0003900000 */
[----:B------:R-:W4:Y:S02]  /*d670*/  @!P0 SYNCS.PHASECHK.TRANS64 P0, [R2+URZ+0x88], R5 ;  /* 0x00008805020085a7 */ /* 0x000f2400080010ff */
[----:B----4-:R-:W-:Y:S05]  /*d680*/  @!P0 BRA `(.L_x_111) ;  /* 0xfffffffc00f08947 */ /* 0x010fea000383ffff */
[----:B------:R-:W-:Y:S05]  /*d690*/  BRA `(.L_x_22) ;  /* 0xffffff4000807947 */ /* 0x000fea000383ffff */
.L_x_29:
[----:B-1----:R-:W-:-:S07]  /*d6a0*/  MOV R2, UR17 ;  /* 0x0000001100027c02 */ /* 0x002fce0008000f00 */
.L_x_112:
[----:B-1----:R1:W4:Y:S02]  /*d6b0*/  SYNCS.PHASECHK.TRANS64.TRYWAIT P0, [R2+URZ+0x88], R5 ;  /* 0x00008805020075a7 */ /* 0x00232400080011ff */
[----:B----4-:R-:W-:Y:S05]  /*d6c0*/  @!P0 NANOSLEEP.SYNCS 0x989680 ;  /* 0x009896800000895d */ /* 0x010fea0003900000 */
[----:B------:R-:W4:Y:S02]  /*d6d0*/  @!P0 SYNCS.PHASECHK.TRANS64 P0, [R2+URZ+0x88], R5 ;  /* 0x00008805020085a7 */ /* 0x000f2400080010ff */
[----:B----4-:R-:W-:Y:S05]  /*d6e0*/  @!P0 BRA `(.L_x_112) ;  /* 0xfffffffc00f08947 */ /* 0x010fea000383ffff */
[----:B------:R-:W-:Y:S05]  /*d6f0*/  BRA `(.L_x_28) ;  /* 0xffffff44002c7947 */ /* 0x000fea000383ffff */
.L_x_33:
[----:B-1----:R1:W4:Y:S02]  /*d700*/  SYNCS.PHASECHK.TRANS64.TRYWAIT P0, [R2+URZ+0x130], R3 ;  /* 0x00013003020075a7 */ /* 0x00232400080011ff */
[----:B----4-:R-:W-:Y:S05]  /*d710*/  @!P0 NANOSLEEP.SYNCS 0x989680 ;  /* 0x009896800000895d */ /* 0x010fea0003900000 */
[----:B------:R-:W4:Y:S02]  /*d720*/  @!P0 SYNCS.PHASECHK.TRANS64 P0, [R2+URZ+0x130], R3 ;  /* 0x00013003020085a7 */ /* 0x000f2400080010ff */
[----:B----4-:R-:W-:Y:S05]  /*d730*/  @!P0 BRA `(.L_x_33) ;  /* 0xfffffffc00f08947 */ /* 0x010fea000383ffff */
[----:B------:R-:W-:Y:S05]  /*d740*/  BRA `(.L_x_113) ;  /* 0xffffff4400bc7947 */ /* 0x000fea000383ffff */
.L_x_37:
[----:B--2---:R-:W-:-:S07]  /*d750*/  MOV R0, UR5 ;  /* 0x0000000500007c02 */ /* 0x004fce0008000f00 */
.L_x_114:
[----:B-1----:R1:W2:Y:S02]  /*d760*/  SYNCS.PHASECHK.TRANS64.TRYWAIT P0, [R0+URZ], R3 ;  /* 0x00000003000075a7 */ /* 0x0022a400080011ff */
[----:B--2---:R-:W-:Y:S05]  /*d770*/  @!P0 NANOSLEEP.SYNCS 0x989680 ;  /* 0x009896800000895d */ /* 0x004fea0003900000 */
[----:B------:R-:W2:Y:S02]  /*d780*/  @!P0 SYNCS.PHASECHK.TRANS64 P0, [R0+URZ], R3 ;  /* 0x00000003000085a7 */ /* 0x000ea400080010ff */
[----:B--2---:R-:W-:Y:S05]  /*d790*/  @!P0 BRA `(.L_x_114) ;  /* 0xfffffffc00f08947 */ /* 0x004fea000383ffff */
[----:B------:R-:W-:Y:S05]  /*d7a0*/  BRA `(.L_x_115) ;  /* 0xffffff4c002c7947 */ /* 0x000fea000383ffff */
.L_x_38:
[----:B--2---:R-:W-:-:S07]  /*d7b0*/  MOV R0, UR5 ;  /* 0x0000000500007c02 */ /* 0x004fce0008000f00 */
.L_x_116:
[----:B-1----:R1:W2:Y:S02]  /*d7c0*/  SYNCS.PHASECHK.TRANS64.TRYWAIT P0, [R0+URZ], R3 ;  /* 0x00000003000075a7 */ /* 0x0022a400080011ff */
[----:B--2---:R-:W-:Y:S05]  /*d7d0*/  @!P0 NANOSLEEP.SYNCS 0x989680 ;  /* 0x009896800000895d */ /* 0x004fea0003900000 */
[----:B------:R-:W2:Y:S02]  /*d7e0*/  @!P0 SYNCS.PHASECHK.TRANS64 P0, [R0+URZ], R3 ;  /* 0x00000003000085a7 */ /* 0x000ea400080010ff */
[----:B--2---:R-:W-:Y:S05]  /*d7f0*/  @!P0 BRA `(.L_x_116) ;  /* 0xfffffffc00f08947 */ /* 0x004fea000383ffff */
[----:B------:R-:W-:Y:S05]  /*d800*/  BRA `(.L_x_117) ;  /* 0xffffff4c00387947 */ /* 0x000fea000383ffff */
.L_x_39:
[----:B--2---:R-:W-:-:S07]  /*d810*/  MOV R0, UR5 ;  /* 0x0000000500007c02 */ /* 0x004fce0008000f00 */
.L_x_118:
[----:B-1----:R1:W2:Y:S02]  /*d820*/  SYNCS.PHASECHK.TRANS64.TRYWAIT P0, [R0+URZ], R3 ;  /* 0x00000003000075a7 */ /* 0x0022a400080011ff */
[----:B--2---:R-:W-:Y:S05]  /*d830*/  @!P0 NANOSLEEP.SYNCS 0x989680 ;  /* 0x009896800000895d */ /* 0x004fea0003900000 */
[----:B------:R-:W2:Y:S02]  /*d840*/  @!P0 SYNCS.PHASECHK.TRANS64 P0, [R0+URZ], R3 ;  /* 0x00000003000085a7 */ /* 0x000ea400080010ff */
[----:B--2---:R-:W-:Y:S05]  /*d850*/  @!P0 BRA `(.L_x_118) ;  /* 0xfffffffc00f08947 */ /* 0x004fea000383ffff */
[----:B------:R-:W-:Y:S05]  /*d860*/  BRA `(.L_x_119) ;  /* 0xffffff4c00447947 */ /* 0x000fea000383ffff */
.L_x_40:
[----:B--2---:R-:W-:-:S07]  /*d870*/  MOV R0, UR5 ;  /* 0x0000000500007c02 */ /* 0x004fce0008000f00 */
.L_x_120:
[----:B-1----:R1:W2:Y:S02]  /*d880*/  SYNCS.PHASECHK.TRANS64.TRYWAIT P0, [R0+URZ], R3 ;  /* 0x00000003000075a7 */ /* 0x0022a400080011ff */
[----:B--2---:R-:W-:Y:S05]  /*d890*/  @!P0 NANOSLEEP.SYNCS 0x989680 ;  /* 0x009896800000895d */ /* 0x004fea0003900000 */
[----:B------:R-:W2:Y:S02]  /*d8a0*/  @!P0 SYNCS.PHASECHK.TRANS64 P0, [R0+URZ], R3 ;  /* 0x00000003000085a7 */ /* 0x000ea400080010ff */
[----:B--2---:R-:W-:Y:S05]  /*d8b0*/  @!P0 BRA `(.L_x_120) ;  /* 0xfffffffc00f08947 */ /* 0x004fea000383ffff */
[----:B------:R-:W-:Y:S05]  /*d8c0*/  BRA `(.L_x_121) ;  /* 0xffffff4c00507947 */ /* 0x000fea000383ffff */
.L_x_41:
[----:B--2---:R-:W-:-:S07]  /*d8d0*/  MOV R0, UR5 ;  /* 0x0000000500007c02 */ /* 0x004fce0008000f00 */
.L_x_122:
[----:B-1----:R1:W2:Y:S02]  /*d8e0*/  SYNCS.PHASECHK.TRANS64.TRYWAIT P0, [R0+URZ], R3 ;  /* 0x00000003000075a7 */ /* 0x0022a400080011ff */
[----:B--2---:R-:W-:Y:S05]  /*d8f0*/  @!P0 NANOSLEEP.SYNCS 0x989680 ;  /* 0x009896800000895d */ /* 0x004fea0003900000 */
[----:B------:R-:W2:Y:S02]  /*d900*/  @!P0 SYNCS.PHASECHK.TRANS64 P0, [R0+URZ], R3 ;  /* 0x00000003000085a7 */ /* 0x000ea400080010ff */
[----:B--2---:R-:W-:Y:S05]  /*d910*/  @!P0 BRA `(.L_x_122) ;  /* 0xfffffffc00f08947 */ /* 0x004fea000383ffff */
[----:B------:R-:W-:Y:S05]  /*d920*/  BRA `(.L_x_123) ;  /* 0xffffff4c005c7947 */ /* 0x000fea000383ffff */
.L_x_42:
[----:B--2---:R-:W-:-:S07]  /*d930*/  MOV R0, UR5 ;  /* 0x0000000500007c02 */ /* 0x004fce0008000f00 */
.L_x_124:
[----:B-1----:R1:W2:Y:S02]  /*d940*/  SYNCS.PHASECHK.TRANS64.TRYWAIT P0, [R0+URZ], R3 ;  /* 0x00000003000075a7 */ /* 0x0022a400080011ff */
[----:B--2---:R-:W-:Y:S05]  /*d950*/  @!P0 NANOSLEEP.SYNCS 0x989680 ;  /* 0x009896800000895d */ /* 0x004fea0003900000 */
[----:B------:R-:W2:Y:S02]  /*d960*/  @!P0 SYNCS.PHASECHK.TRANS64 P0, [R0+URZ], R3 ;  /* 0x00000003000085a7 */ /* 0x000ea400080010ff */
[----:B--2---:R-:W-:Y:S05]  /*d970*/  @!P0 BRA `(.L_x_124) ;  /* 0xfffffffc00f08947 */ /* 0x004fea000383ffff */
[----:B------:R-:W-:Y:S05]  /*d980*/  BRA `(.L_x_125) ;  /* 0xffffff4c00687947 */ /* 0x000fea000383ffff */
.L_x_43:
[----:B--2---:R-:W-:-:S07]  /*d990*/  MOV R0, UR5 ;  /* 0x0000000500007c02 */ /* 0x004fce0008000f00 */
.L_x_126:
[----:B-1----:R1:W2:Y:S02]  /*d9a0*/  SYNCS.PHASECHK.TRANS64.TRYWAIT P0, [R0+URZ], R3 ;  /* 0x00000003000075a7 */ /* 0x0022a400080011ff */
[----:B--2---:R-:W-:Y:S05]  /*d9b0*/  @!P0 NANOSLEEP.SYNCS 0x989680 ;  /* 0x009896800000895d */ /* 0x004fea0003900000 */
[----:B------:R-:W2:Y:S02]  /*d9c0*/  @!P0 SYNCS.PHASECHK.TRANS64 P0, [R0+URZ], R3 ;  /* 0x00000003000085a7 */ /* 0x000ea400080010ff */
[----:B--2---:R-:W-:Y:S05]  /*d9d0*/  @!P0 BRA `(.L_x_126) ;  /* 0xfffffffc00f08947 */ /* 0x004fea000383ffff */
[----:B------:R-:W-:Y:S05]  /*d9e0*/  BRA `(.L_x_127) ;  /* 0xffffff4c00747947 */ /* 0x000fea000383ffff */
.L_x_44:
[----:B--2---:R-:W-:-:S07]  /*d9f0*/  MOV R0, UR5 ;  /* 0x0000000500007c02 */ /* 0x004fce0008000f00 */
.L_x_128:
[----:B-1----:R1:W2:Y:S02]  /*da00*/  SYNCS.PHASECHK.TRANS64.TRYWAIT P0, [R0+URZ], R3 ;  /* 0x00000003000075a7 */ /* 0x0022a400080011ff */
[----:B--2---:R-:W-:Y:S05]  /*da10*/  @!P0 NANOSLEEP.SYNCS 0x989680 ;  /* 0x009896800000895d */ /* 0x004fea0003900000 */
[----:B------:R-:W2:Y:S02]  /*da20*/  @!P0 SYNCS.PHASECHK.TRANS64 P0, [R0+URZ], R3 ;  /* 0x00000003000085a7 */ /* 0x000ea400080010ff */
[----:B--2---:R-:W-:Y:S05]  /*da30*/  @!P0 BRA `(.L_x_128) ;  /* 0xfffffffc00f08947 */ /* 0x004fea000383ffff */
[----:B------:R-:W-:Y:S05]  /*da40*/  BRA `(.L_x_129) ;  /* 0xffffff4c00807947 */ /* 0x000fea000383ffff */
.L_x_45:
[----:B--2---:R-:W-:-:S07]  /*da50*/  MOV R0, UR5 ;  /* 0x0000000500007c02 */ /* 0x004fce0008000f00 */
.L_x_130:
[----:B-1----:R1:W2:Y:S02]  /*da60*/  SYNCS.PHASECHK.TRANS64.TRYWAIT P0, [R0+URZ], R3 ;  /* 0x00000003000075a7 */ /* 0x0022a400080011ff */
[----:B--2---:R-:W-:Y:S05]  /*da70*/  @!P0 NANOSLEEP.SYNCS 0x989680 ;  /* 0x009896800000895d */ /* 0x004fea0003900000 */
[----:B------:R-:W2:Y:S02]  /*da80*/  @!P0 SYNCS.PHASECHK.TRANS64 P0, [R0+URZ], R3 ;  /* 0x00000003000085a7 */ /* 0x000ea400080010ff */
[----:B--2---:R-:W-:Y:S05]  /*da90*/  @!P0 BRA `(.L_x_130) ;  /* 0xfffffffc00f08947 */ /* 0x004fea000383ffff */
[----:B------:R-:W-:Y:S05]  /*daa0*/  BRA `(.L_x_131) ;  /* 0xffffff4c008c7947 */ /* 0x000fea000383ffff */
.L_x_46:
[----:B--2---:R-:W-:-:S07]  /*dab0*/  MOV R0, UR5 ;  /* 0x0000000500007c02 */ /* 0x004fce0008000f00 */
.L_x_132:
[----:B-1----:R1:W2:Y:S02]  /*dac0*/  SYNCS.PHASECHK.TRANS64.TRYWAIT P0, [R0+URZ], R3 ;  /* 0x00000003000075a7 */ /* 0x0022a400080011ff */
[----:B--2---:R-:W-:Y:S05]  /*dad0*/  @!P0 NANOSLEEP.SYNCS 0x989680 ;  /* 0x009896800000895d */ /* 0x004fea0003900000 */
[----:B------:R-:W2:Y:S02]  /*dae0*/  @!P0 SYNCS.PHASECHK.TRANS64 P0, [R0+URZ], R3 ;  /* 0x00000003000085a7 */ /* 0x000ea400080010ff */
[----:B--2---:R-:W-:Y:S05]  /*daf0*/  @!P0 BRA `(.L_x_132) ;  /* 0xfffffffc00f08947 */ /* 0x004fea000383ffff */
[----:B------:R-:W-:Y:S05]  /*db00*/  BRA `(.L_x_133) ;  /* 0xffffff4c00987947 */ /* 0x000fea000383ffff */
.L_x_47:
[----:B--2---:R-:W-:-:S07]  /*db10*/  MOV R0, UR5 ;  /* 0x0000000500007c02 */ /* 0x004fce0008000f00 */
.L_x_134:
[----:B-1----:R1:W2:Y:S02]  /*db20*/  SYNCS.PHASECHK.TRANS64.TRYWAIT P0, [R0+URZ], R3 ;  /* 0x00000003000075a7 */ /* 0x0022a400080011ff */
[----:B--2---:R-:W-:Y:S05]  /*db30*/  @!P0 NANOSLEEP.SYNCS 0x989680 ;  /* 0x009896800000895d */ /* 0x004fea0003900000 */
[----:B------:R-:W2:Y:S02]  /*db40*/  @!P0 SYNCS.PHASECHK.TRANS64 P0, [R0+URZ], R3 ;  /* 0x00000003000085a7 */ /* 0x000ea400080010ff */
[----:B--2---:R-:W-:Y:S05]  /*db50*/  @!P0 BRA `(.L_x_134) ;  /* 0xfffffffc00f08947 */ /* 0x004fea000383ffff */
[----:B------:R-:W-:Y:S05]  /*db60*/  BRA `(.L_x_135) ;  /* 0xffffff4c00a47947 */ /* 0x000fea000383ffff */
.L_x_48:
[----:B--2---:R-:W-:-:S07]  /*db70*/  MOV R0, UR5 ;  /* 0x0000000500007c02 */ /* 0x004fce0008000f00 */
.L_x_136:
[----:B-1----:R1:W2:Y:S02]  /*db80*/  SYNCS.PHASECHK.TRANS64.TRYWAIT P0, [R0+URZ], R3 ;  /* 0x00000003000075a7 */ /* 0x0022a400080011ff */
[----:B--2---:R-:W-:Y:S05]  /*db90*/  @!P0 NANOSLEEP.SYNCS 0x989680 ;  /* 0x009896800000895d */ /* 0x004fea0003900000 */
[----:B------:R-:W2:Y:S02]  /*dba0*/  @!P0 SYNCS.PHASECHK.TRANS64 P0, [R0+URZ], R3 ;  /* 0x00000003000085a7 */ /* 0x000ea400080010ff */
[----:B--2---:R-:W-:Y:S05]  /*dbb0*/  @!P0 BRA `(.L_x_136) ;  /* 0xfffffffc00f08947 */ /* 0x004fea000383ffff */
[----:B------:R-:W-:Y:S05]  /*dbc0*/  BRA `(.L_x_137) ;  /* 0xffffff4c00b07947 */ /* 0x000fea000383ffff */
.L_x_49:
[----:B--2---:R-:W-:-:S07]  /*dbd0*/  MOV R0, UR5 ;  /* 0x0000000500007c02 */ /* 0x004fce0008000f00 */
.L_x_138:
[----:B-1----:R1:W2:Y:S02]  /*dbe0*/  SYNCS.PHASECHK.TRANS64.TRYWAIT P0, [R0+URZ], R3 ;  /* 0x00000003000075a7 */ /* 0x0022a400080011ff */
[----:B--2---:R-:W-:Y:S05]  /*dbf0*/  @!P0 NANOSLEEP.SYNCS 0x989680 ;  /* 0x009896800000895d */ /* 0x004fea0003900000 */
[----:B------:R-:W2:Y:S02]  /*dc00*/  @!P0 SYNCS.PHASECHK.TRANS64 P0, [R0+URZ], R3 ;  /* 0x00000003000085a7 */ /* 0x000ea400080010ff */
[----:B--2---:R-:W-:Y:S05]  /*dc10*/  @!P0 BRA `(.L_x_138) ;  /* 0xfffffffc00f08947 */ /* 0x004fea000383ffff */
[----:B------:R-:W-:Y:S05]  /*dc20*/  BRA `(.L_x_139) ;  /* 0xffffff4c00bc7947 */ /* 0x000fea000383ffff */
.L_x_50:
[----:B--2---:R-:W-:-:S07]  /*dc30*/  MOV R0, UR5 ;  /* 0x0000000500007c02 */ /* 0x004fce0008000f00 */
.L_x_140:
[----:B-1----:R1:W2:Y:S02]  /*dc40*/  SYNCS.PHASECHK.TRANS64.TRYWAIT P0, [R0+URZ], R3 ;  /* 0x00000003000075a7 */ /* 0x0022a400080011ff */
[----:B--2---:R-:W-:Y:S05]  /*dc50*/  @!P0 NANOSLEEP.SYNCS 0x989680 ;  /* 0x009896800000895d */ /* 0x004fea0003900000 */
[----:B------:R-:W2:Y:S02]  /*dc60*/  @!P0 SYNCS.PHASECHK.TRANS64 P0, [R0+URZ], R3 ;  /* 0x00000003000085a7 */ /* 0x000ea400080010ff */
[----:B--2---:R-:W-:Y:S05]  /*dc70*/  @!P0 BRA `(.L_x_140) ;  /* 0xfffffffc00f08947 */ /* 0x004fea000383ffff */
[----:B------:R-:W-:Y:S05]  /*dc80*/  BRA `(.L_x_141) ;  /* 0xffffff4c00c87947 */ /* 0x000fea000383ffff */
.L_x_51:
[----:B--2---:R-:W-:-:S07]  /*dc90*/  MOV R0, UR5 ;  /* 0x0000000500007c02 */ /* 0x004fce0008000f00 */
.L_x_142:
[----:B-1----:R1:W2:Y:S02]  /*dca0*/  SYNCS.PHASECHK.TRANS64.TRYWAIT P0, [R0+URZ], R3 ;  /* 0x00000003000075a7 */ /* 0x0022a400080011ff */
[----:B--2---:R-:W-:Y:S05]  /*dcb0*/  @!P0 NANOSLEEP.SYNCS 0x989680 ;  /* 0x009896800000895d */ /* 0x004fea0003900000 */
[----:B------:R-:W2:Y:S02]  /*dcc0*/  @!P0 SYNCS.PHASECHK.TRANS64 P0, [R0+URZ], R3 ;  /* 0x00000003000085a7 */ /* 0x000ea400080010ff */
[----:B--2---:R-:W-:Y:S05]  /*dcd0*/  @!P0 BRA `(.L_x_142) ;  /* 0xfffffffc00f08947 */ /* 0x004fea000383ffff */
[----:B------:R-:W-:Y:S05]  /*dce0*/  BRA `(.L_x_143) ;  /* 0xffffff4c00d47947 */ /* 0x000fea000383ffff */
.L_x_52:
[----:B--2---:R-:W-:-:S07]  /*dcf0*/  MOV R0, UR5 ;  /* 0x0000000500007c02 */ /* 0x004fce0008000f00 */
.L_x_144:
[----:B-1----:R1:W2:Y:S02]  /*dd00*/  SYNCS.PHASECHK.TRANS64.TRYWAIT P0, [R0+URZ], R3 ;  /* 0x00000003000075a7 */ /* 0x0022a400080011ff */
[----:B--2---:R-:W-:Y:S05]  /*dd10*/  @!P0 NANOSLEEP.SYNCS 0x989680 ;  /* 0x009896800000895d */ /* 0x004fea0003900000 */
[----:B------:R-:W2:Y:S02]  /*dd20*/  @!P0 SYNCS.PHASECHK.TRANS64 P0, [R0+URZ], R3 ;  /* 0x00000003000085a7 */ /* 0x000ea400080010ff */
[----:B--2---:R-:W-:Y:S05]  /*dd30*/  @!P0 BRA `(.L_x_144) ;  /* 0xfffffffc00f08947 */ /* 0x004fea000383ffff */
[----:B------:R-:W-:Y:S05]  /*dd40*/  BRA `(.L_x_145) ;  /* 0xffffff4c00e07947 */ /* 0x000fea000383ffff */
.L_x_55:
[----:B-1----:R1:W2:Y:S02]  /*dd50*/  SYNCS.PHASECHK.TRANS64.TRYWAIT P0, [R0+URZ+0x190], R5 ;  /* 0x00019005000075a7 */ /* 0x0022a400080011ff */
[----:B--2---:R-:W-:Y:S05]  /*dd60*/  @!P0 NANOSLEEP.SYNCS 0x989680 ;  /* 0x009896800000895d */ /* 0x004fea0003900000 */
[----:B------:R-:W2:Y:S02]  /*dd70*/  @!P0 SYNCS.PHASECHK.TRANS64 P0, [R0+URZ+0x190], R5 ;  /* 0x00019005000085a7 */ /* 0x000ea400080010ff */
[----:B--2---:R-:W-:Y:S05]  /*dd80*/  @!P0 BRA `(.L_x_55) ;  /* 0xfffffffc00f08947 */ /* 0x004fea000383ffff */
[----:B------:R-:W-:Y:S05]  /*dd90*/  BRA `(.L_x_146) ;  /* 0xffffff50003c7947 */ /* 0x000fea000383ffff */
.L_x_56:
[----:B------:R-:W-:-:S07]  /*dda0*/  MOV R0, UR5 ;  /* 0x0000000500007c02 */ /* 0x000fce0008000f00 */
.L_x_147:
[----:B-1----:R1:W2:Y:S02]  /*ddb0*/  SYNCS.PHASECHK.TRANS64.TRYWAIT P0, [R0+URZ+0x140], R5 ;  /* 0x00014005000075a7 */ /* 0x0022a400080011ff */
[----:B--2---:R-:W-:Y:S05]  /*ddc0*/  @!P0 NANOSLEEP.SYNCS 0x989680 ;  /* 0x009896800000895d */ /* 0x004fea0003900000 */
[----:B------:R-:W2:Y:S02]  /*ddd0*/  @!P0 SYNCS.PHASECHK.TRANS64 P0, [R0+URZ+0x140], R5 ;  /* 0x00014005000085a7 */ /* 0x000ea400080010ff */
[----:B--2---:R-:W-:Y:S05]  /*dde0*/  @!P0 BRA `(.L_x_147) ;  /* 0xfffffffc00f08947 */ /* 0x004fea000383ffff */
[----:B------:R-:W-:Y:S05]  /*ddf0*/  BRA `(.L_x_148) ;  /* 0xffffff50004c7947 */ /* 0x000fea000383ffff */
.L_x_57:
[----:B-1----:R1:W2:Y:S02]  /*de00*/  SYNCS.PHASECHK.TRANS64.TRYWAIT P1, [R0+URZ+0x130], R5 ;  /* 0x00013005000075a7 */ /* 0x0022a400080211ff */
[----:B--2---:R-:W-:Y:S05]  /*de10*/  @!P1 NANOSLEEP.SYNCS 0x989680 ;  /* 0x009896800000995d */ /* 0x004fea0003900000 */
[----:B------:R-:W2:Y:S02]  /*de20*/  @!P1 SYNCS.PHASECHK.TRANS64 P1, [R0+URZ+0x130], R5 ;  /* 0x00013005000095a7 */ /* 0x000ea400080210ff */
[----:B--2---:R-:W-:Y:S05]  /*de30*/  @!P1 BRA `(.L_x_57) ;  /* 0xfffffffc00f09947 */ /* 0x004fea000383ffff */
[----:B------:R-:W-:Y:S05]  /*de40*/  BRA `(.L_x_149) ;  /* 0xffffff50007c7947 */ /* 0x000fea000383ffff */
.L_x_60:
[----:B------:R-:W-:-:S07]  /*de50*/  MOV R0, UR5 ;  /* 0x0000000500007c02 */ /* 0x000fce0008000f00 */
.L_x_150:
[----:B-1----:R1:W2:Y:S02]  /*de60*/  SYNCS.PHASECHK.TRANS64.TRYWAIT P0, [R0+URZ+0x140], R3 ;  /* 0x00014003000075a7 */ /* 0x0022a400080011ff */
[----:B--2---:R-:W-:Y:S05]  /*de70*/  @!P0 NANOSLEEP.SYNCS 0x989680 ;  /* 0x009896800000895d */ /* 0x004fea0003900000 */
[----:B------:R-:W2:Y:S02]  /*de80*/  @!P0 SYNCS.PHASECHK.TRANS64 P0, [R0+URZ+0x140], R3 ;  /* 0x00014003000085a7 */ /* 0x000ea400080010ff */
[----:B--2---:R-:W-:Y:S05]  /*de90*/  @!P0 BRA `(.L_x_150) ;  /* 0xfffffffc00f08947 */ /* 0x004fea000383ffff */
[----:B------:R-:W-:Y:S05]  /*dea0*/  BRA `(.L_x_59) ;  /* 0xffffff5000d07947 */ /* 0x000fea000383ffff */
.L_x_67:
[----:B-1----:R1:W2:Y:S02]  /*deb0*/  SYNCS.PHASECHK.TRANS64.TRYWAIT P1, [R0+URZ+0x130], R5 ;  /* 0x00013005000075a7 */ /* 0x0022a400080211ff */
[----:B--2---:R-:W-:Y:S05]  /*dec0*/  @!P1 NANOSLEEP.SYNCS 0x989680 ;  /* 0x009896800000995d */ /* 0x004fea0003900000 */
[----:B------:R-:W2:Y:S02]  /*ded0*/  @!P1 SYNCS.PHASECHK.TRANS64 P1, [R0+URZ+0x130], R5 ;  /* 0x00013005000095a7 */ /* 0x000ea400080210ff */
[----:B--2---:R-:W-:Y:S05]  /*dee0*/  @!P1 BRA `(.L_x_67) ;  /* 0xfffffffc00f09947 */ /* 0x004fea000383ffff */
[----:B------:R-:W-:Y:S05]  /*def0*/  BRA `(.L_x_151) ;  /* 0xffffff5800307947 */ /* 0x000fea000383ffff */
.L_x_68:
[----:B------:R-:W-:-:S07]  /*df00*/  MOV R3, UR8 ;  /* 0x0000000800037c02 */ /* 0x000fce0008000f00 */
.L_x_152:
[----:B-1----:R1:W2:Y:S02]  /*df10*/  SYNCS.PHASECHK.TRANS64.TRYWAIT P0, [R3+URZ+0x170], R0 ;  /* 0x00017000030075a7 */ /* 0x0022a400080011ff */
[----:B--2---:R-:W-:Y:S05]  /*df20*/  @!P0 NANOSLEEP.SYNCS 0x989680 ;  /* 0x009896800000895d */ /* 0x004fea0003900000 */
[----:B------:R-:W2:Y:S02]  /*df30*/  @!P0 SYNCS.PHASECHK.TRANS64 P0, [R3+URZ+0x170], R0 ;  /* 0x00017000030085a7 */ /* 0x000ea400080010ff */
[----:B--2---:R-:W-:Y:S05]  /*df40*/  @!P0 BRA `(.L_x_152) ;  /* 0xfffffffc00f08947 */ /* 0x004fea000383ffff */
[----:B------:R-:W-:Y:S05]  /*df50*/  BRA `(.L_x_153) ;  /* 0xffffff5800687947 */ /* 0x000fea000383ffff */
.L_x_71:
[----:B------:R-:W-:Y:S07]  /*df60*/  MOV R0, UR7 ;  /* 0x0000000700007c02 */ /* 0x000fee0008000f00 */
.L_x_154:
[----:B-1----:R1:W2:Y:S02]  /*df70*/  SYNCS.PHASECHK.TRANS64.TRYWAIT P0, [R0+URZ], R3 ;  /* 0x00000003000075a7 */ /* 0x0022a400080011ff */
[----:B--2---:R-:W-:Y:S05]  /*df80*/  @!P0 NANOSLEEP.SYNCS 0x989680 ;  /* 0x009896800000895d */ /* 0x004fea0003900000 */
[----:B------:R-:W2:Y:S02]  /*df90*/  @!P0 SYNCS.PHASECHK.TRANS64 P0, [R0+URZ], R3 ;  /* 0x00000003000085a7 */ /* 0x000ea400080010ff */
[----:B--2---:R-:W-:Y:S05]  /*dfa0*/  @!P0 BRA `(.L_x_154) ;  /* 0xfffffffc00f08947 */ /* 0x004fea000383ffff */
[----:B------:R-:W-:Y:S05]  /*dfb0*/  BRA `(.L_x_70) ;  /* 0xffffff5800847947 */ /* 0x000fea000383ffff */
.L_x_74:
[----:B------:R-:W-:-:S07]  /*dfc0*/  MOV R0, UR5 ;  /* 0x0000000500007c02 */ /* 0x000fce0008000f00 */
.L_x_155:
[----:B--2---:R2:W3:Y:S02]  /*dfd0*/  SYNCS.PHASECHK.TRANS64.TRYWAIT P0, [R0+URZ], R3 ;  /* 0x00000003000075a7 */ /* 0x0044e400080011ff */
[----:B---3--:R-:W-:Y:S05]  /*dfe0*/  @!P0 NANOSLEEP.SYNCS 0x989680 ;  /* 0x009896800000895d */ /* 0x008fea0003900000 */
[----:B------:R-:W3:Y:S02]  /*dff0*/  @!P0 SYNCS.PHASECHK.TRANS64 P0, [R0+URZ], R3 ;  /* 0x00000003000085a7 */ /* 0x000ee400080010ff */
[----:B---3--:R-:W-:Y:S05]  /*e000*/  @!P0 BRA `(.L_x_155) ;  /* 0xfffffffc00f08947 */ /* 0x008fea000383ffff */
[----:B------:R-:W-:Y:S05]  /*e010*/  BRA `(.L_x_156) ;  /* 0xffffff5c00387947 */ /* 0x000fea000383ffff */
.L_x_75:
[----:B------:R-:W-:-:S07]  /*e020*/  MOV R0, UR5 ;  /* 0x0000000500007c02 */ /* 0x000fce0008000f00 */
.L_x_157:
[----:B-1----:R1:W2:Y:S02]  /*e030*/  SYNCS.PHASECHK.TRANS64.TRYWAIT P0, [R0+URZ], R3 ;  /* 0x00000003000075a7 */ /* 0x0022a400080011ff */
[----:B--2---:R-:W-:Y:S05]  /*e040*/  @!P0 NANOSLEEP.SYNCS 0x989680 ;  /* 0x009896800000895d */ /* 0x004fea0003900000 */
[----:B------:R-:W2:Y:S02]  /*e050*/  @!P0 SYNCS.PHASECHK.TRANS64 P0, [R0+URZ], R3 ;  /* 0x00000003000085a7 */ /* 0x000ea400080010ff */
[----:B--2---:R-:W-:Y:S05]  /*e060*/  @!P0 BRA `(.L_x_157) ;  /* 0xfffffffc00f08947 */ /* 0x004fea000383ffff */
[----:B------:R-:W-:Y:S05]  /*e070*/  BRA `(.L_x_158) ;  /* 0xffffff5c00447947 */ /* 0x000fea000383ffff */
.L_x_76:
[----:B------:R-:W-:-:S07]  /*e080*/  MOV R0, UR5 ;  /* 0x0000000500007c02 */ /* 0x000fce0008000f00 */
.L_x_159:
[----:B-1----:R1:W2:Y:S02]  /*e090*/  SYNCS.PHASECHK.TRANS64.TRYWAIT P0, [R0+URZ], R3 ;  /* 0x00000003000075a7 */ /* 0x0022a400080011ff */
[----:B--2---:R-:W-:Y:S05]  /*e0a0*/  @!P0 NANOSLEEP.SYNCS 0x989680 ;  /* 0x009896800000895d */ /* 0x004fea0003900000 */
[----:B------:R-:W2:Y:S02]  /*e0b0*/  @!P0 SYNCS.PHASECHK.TRANS64 P0, [R0+URZ], R3 ;  /* 0x00000003000085a7 */ /* 0x000ea400080010ff */
[----:B--2---:R-:W-:Y:S05]  /*e0c0*/  @!P0 BRA `(.L_x_159) ;  /* 0xfffffffc00f08947 */ /* 0x004fea000383ffff */
[----:B------:R-:W-:Y:S05]  /*e0d0*/  BRA `(.L_x_160) ;  /* 0xffffff5c00507947 */ /* 0x000fea000383ffff */
.L_x_77:
[----:B------:R-:W-:-:S07]  /*e0e0*/  MOV R0, UR7 ;  /* 0x0000000700007c02 */ /* 0x000fce0008000f00 */
.L_x_161:
[----:B-1----:R1:W2:Y:S02]  /*e0f0*/  SYNCS.PHASECHK.TRANS64.TRYWAIT P0, [R0+URZ], R3 ;  /* 0x00000003000075a7 */ /* 0x0022a400080011ff */
[----:B--2---:R-:W-:Y:S05]  /*e100*/  @!P0 NANOSLEEP.SYNCS 0x989680 ;  /* 0x009896800000895d */ /* 0x004fea0003900000 */
[----:B------:R-:W2:Y:S02]  /*e110*/  @!P0 SYNCS.PHASECHK.TRANS64 P0, [R0+URZ], R3 ;  /* 0x00000003000085a7 */ /* 0x000ea400080010ff */
[----:B--2---:R-:W-:Y:S05]  /*e120*/  @!P0 BRA `(.L_x_161) ;  /* 0xfffffffc00f08947 */ /* 0x004fea000383ffff */
[----:B------:R-:W-:Y:S05]  /*e130*/  BRA `(.L_x_162) ;  /* 0xffffff5c005c7947 */ /* 0x000fea000383ffff */
.L_x_82:
[----:B---3--:R3:W1:Y:S02]  /*e140*/  SYNCS.PHASECHK.TRANS64.TRYWAIT P0, [R0+URZ+0x130], R3 ;  /* 0x00013003000075a7 */ /* 0x00866400080011ff */
[----:B-1----:R-:W-:Y:S05]  /*e150*/  @!P0 NANOSLEEP.SYNCS 0x989680 ;  /* 0x009896800000895d */ /* 0x002fea0003900000 */
[----:B------:R-:W1:Y:S02]  /*e160*/  @!P0 SYNCS.PHASECHK.TRANS64 P0, [R0+URZ+0x130], R3 ;  /* 0x00013003000085a7 */ /* 0x000e6400080010ff */
[----:B-1----:R-:W-:Y:S05]  /*e170*/  @!P0 BRA `(.L_x_82) ;  /* 0xfffffffc00f08947 */ /* 0x002fea000383ffff */
[----:B------:R-:W-:Y:S05]  /*e180*/  BRA `(.L_x_163) ;  /* 0xffffff6000587947 */ /* 0x000fea000383ffff */
.L_x_85:
[----:B------:R-:W-:Y:S07]  /*e190*/  MOV R0, UR6 ;  /* 0x0000000600007c02 */ /* 0x000fee0008000f00 */
.L_x_164:
[----:B-1----:R1:W3:Y:S02]  /*e1a0*/  SYNCS.PHASECHK.TRANS64.TRYWAIT P0, [R0+URZ+0x128], R3 ;  /* 0x00012803000075a7 */ /* 0x0022e400080011ff */
[----:B---3--:R-:W-:Y:S05]  /*e1b0*/  @!P0 NANOSLEEP.SYNCS 0x989680 ;  /* 0x009896800000895d */ /* 0x008fea0003900000 */
[----:B------:R-:W3:Y:S02]  /*e1c0*/  @!P0 SYNCS.PHASECHK.TRANS64 P0, [R0+URZ+0x128], R3 ;  /* 0x00012803000085a7 */ /* 0x000ee400080010ff */
[----:B---3--:R-:W-:Y:S05]  /*e1d0*/  @!P0 BRA `(.L_x_164) ;  /* 0xfffffffc00f08947 */ /* 0x008fea000383ffff */
[----:B------:R-:W-:Y:S05]  /*e1e0*/  BRA `(.L_x_84) ;  /* 0xffffff6400447947 */ /* 0x000fea000383ffff */
.L_x_88:
[----:B------:R-:W-:Y:S07]  /*e1f0*/  MOV R3, UR6 ;  /* 0x0000000600037c02 */ /* 0x000fee0008000f00 */
.L_x_165:
[----:B-1----:R1:W2:Y:S02]  /*e200*/  SYNCS.PHASECHK.TRANS64.TRYWAIT P2, [R3+URZ+0x118], R26 ;  /* 0x0001181a030075a7 */ /* 0x0022a400080411ff */
[----:B--2---:R-:W-:Y:S05]  /*e210*/  @!P2 NANOSLEEP.SYNCS 0x989680 ;  /* 0x009896800000a95d */ /* 0x004fea0003900000 */
[----:B------:R-:W2:Y:S02]  /*e220*/  @!P2 SYNCS.PHASECHK.TRANS64 P2, [R3+URZ+0x118], R26 ;  /* 0x0001181a0300a5a7 */ /* 0x000ea400080410ff */
[----:B--2---:R-:W-:Y:S05]  /*e230*/  @!P2 BRA `(.L_x_165) ;  /* 0xfffffffc00f0a947 */ /* 0x004fea000383ffff */
[----:B------:R-:W-:Y:S05]  /*e240*/  BRA `(.L_x_166) ;  /* 0xffffff6400d87947 */ /* 0x000fea000383ffff */
.L_x_91:
[----:B--2---:R2:W4:Y:S02]  /*e250*/  SYNCS.PHASECHK.TRANS64.TRYWAIT P0, [R0+URZ+0x130], R3 ;  /* 0x00013003000075a7 */ /* 0x00452400080011ff */
[----:B----4-:R-:W-:Y:S05]  /*e260*/  @!P0 NANOSLEEP.SYNCS 0x989680 ;  /* 0x009896800000895d */ /* 0x010fea0003900000 */
[----:B------:R-:W4:Y:S02]  /*e270*/  @!P0 SYNCS.PHASECHK.TRANS64 P0, [R0+URZ+0x130], R3 ;  /* 0x00013003000085a7 */ /* 0x000f2400080010ff */
[----:B----4-:R-:W-:Y:S05]  /*e280*/  @!P0 BRA `(.L_x_91) ;  /* 0xfffffffc00f08947 */ /* 0x010fea000383ffff */
[----:B------:R-:W-:Y:S05]  /*e290*/  BRA `(.L_x_167) ;  /* 0xffffff6c00287947 */ /* 0x000fea000383ffff */
.L_x_103:
[----:B-1----:R-:W-:Y:S04]  /*e2a0*/  MOV R0, UR43 ;  /* 0x0000002b00007c02 */ /* 0x002fe80008000f00 */
[----:B------:R1:W2:Y:S03]  /*e2b0*/  SYNCS.PHASECHK.TRANS64.TRYWAIT P1, [R0+URZ+0x110], R3 ;  /* 0x00011003000075a7 */ /* 0x0002a600080211ff */
[----:B--2---:R-:W-:Y:S05]  /*e2c0*/  @!P1 NANOSLEEP.SYNCS 0x989680 ;  /* 0x009896800000995d */ /* 0x004fea0003900000 */
[----:B------:R-:W2:Y:S02]  /*e2d0*/  @!P1 SYNCS.PHASECHK.TRANS64 P1, [R0+URZ+0x110], R3 ;  /* 0x00011003000095a7 */ /* 0x000ea400080210ff */
[----:B--2---:R-:W-:Y:S05]  /*e2e0*/  @!P1 BRA `(.L_x_103) ;  /* 0xfffffffc00ec9947 */ /* 0x004fea000383ffff */
[----:B------:R-:W-:Y:S05]  /*e2f0*/  BRA `(.L_x_102) ;  /* 0xffffff7800347947 */ /* 0x000fea000383ffff */
.L_x_105:
[----:B-1----:R1:W2:Y:S02]  /*e300*/  SYNCS.PHASECHK.TRANS64.TRYWAIT P1, [R194+URZ+0x150], R5 ;  /* 0x00015005c20075a7 */ /* 0x0022a400080211ff */
[----:B--2---:R-:W-:Y:S05]  /*e310*/  @!P1 NANOSLEEP.SYNCS 0x989680 ;  /* 0x009896800000995d */ /* 0x004fea0003900000 */
[----:B------:R-:W2:Y:S02]  /*e320*/  @!P1 SYNCS.PHASECHK.TRANS64 P1, [R194+URZ+0x150], R5 ;  /* 0x00015005c20095a7 */ /* 0x000ea400080210ff */
[----:B--2---:R-:W-:Y:S05]  /*e330*/  @!P1 BRA `(.L_x_105) ;  /* 0xfffffffc00f09947 */ /* 0x004fea000383ffff */
[----:B------:R-:W-:Y:S05]  /*e340*/  BRA `(.L_x_104) ;  /* 0xffffff7800787947 */ /* 0x000fea000383ffff */
        .weak           $__internal_0_$__cuda_sm10x_tcgen05_guardrail_trap_col_being_dealloced_not_returned_by_alloc
        .type           $__internal_0_$__cuda_sm10x_tcgen05_guardrail_trap_col_being_dealloced_not_returned_by_alloc,@function
        .size           $__internal_0_$__cuda_sm10x_tcgen05_guardrail_trap_col_being_dealloced_not_returned_by_alloc,($__internal_1_$__cuda_sm10x_tcgen05_guardrail_trap_phase_invalid_during_alloc - $__internal_0_$__cuda_sm10x_tcgen05_guardrail_trap_col_being_dealloced_not_returned_by_alloc)
$__internal_0_$__cuda_sm10x_tcgen05_guardrail_trap_col_being_dealloced_not_returned_by_alloc:
[----:B------:R-:W-:Y:S05]  /*e350*/  BPT.TRAP 0x1 ;  /* 0x000000040000795c */ /* 0x000fea0000300000 */
[----:B------:R-:W-:-:S04]  /*e360*/  HFMA2 R3, -RZ, RZ, 0, 0 ;  /* 0x00000000ff037431 */ /* 0x000fc800000001ff */
[----:B------:R-:W-:Y:S05]  /*e370*/  RET.REL.NODEC R2 `(_ZN7cutlass13device_kernelINS_4gemm6kernel13GemmUniversalIN4cute5tupleIJiiiiEEENS1_10collective13CollectiveMmaINS1_35MainloopSm100TmaUmmaWarpSpecializedILi17ELi2ELi4ENS5_IJNS4_1CILi1EEESB_SB_EEEEENS5_IJNSA_ILi128EEENSA_ILi64EEESF_EEENS_12float_e4m3_tENS5_IJlSB_lEEESH_SI_NS4_8TiledMMAINS4_8MMA_AtomIJNS4_10MMA_TraitsINS4_19SM100_MMA_F8F6F4_SSEJSH_SH_fSE_SF_NS4_17integral_constantINS4_4UMMA5MajorELSP_0EEESQ_NSN_INSO_7ScaleInELSR_0EEESS_EEEEEENS4_6LayoutISC_NS5_IJNSA_ILi0EEESW_SW_EEEEENS5_IJNS4_10UnderscoreESZ_SZ_EEEEENS4_13SM90_TMA_LOADENS4_14ComposedLayoutINS4_7SwizzleILi2ELi4ELi3EEENS4_18smem_ptr_flag_bitsILi8EEENSV_INS5_IJNSA_ILi8EEESF_EEENS5_IJSF_SB_EEEEEEEvNS4_8identityES12_S1C_vS1D_EENS_8epilogue10collective18CollectiveEpilogueINS1F_23Sm100TmaWarpSpecializedILi1ELi1ELi64ELb0ELb0EEEJSG_NS5_IJNSV_ISE_SB_EENSV_ISF_SB_EEEEESH_SI_SH_SI_NS1F_6fusion15FusionCallbacksIS1J_NS1N_13LinCombEltActINS1F_6thread4GELUESH_fSH_fLNS_15FloatRoundStyleE2EEESG_S1M_JEEENS4_5SM1004TMEM4LOAD26SM100_TMEM_LOAD_32dp32b64xES12_S1C_NS4_39AutoVectorizingCopyWithAssumedAlignmentILi128EEENS4_14SM90_TMA_STOREES1C_S20_S20_EEEvvEEEEvNT_6ParamsE) ;  /* 0xffffff1c02207950 */ /* 0x000fea0003c3ffff */
        .weak           $__internal_1_$__cuda_sm10x_tcgen05_guardrail_trap_phase_invalid_during_alloc
        .type           $__internal_1_$__cuda_sm10x_tcgen05_guardrail_trap_phase_invalid_during_alloc,@function
        .size           $__internal_1_$__cuda_sm10x_tcgen05_guardrail_trap_phase_invalid_during_alloc,($__internal_2_$__cuda_sm10x_tcgen05_guardrail_trap_unallocated_columns_being_dealloced - $__internal_1_$__cuda_sm10x_tcgen05_guardrail_trap_phase_invalid_during_alloc)
$__internal_1_$__cuda_sm10x_tcgen05_guardrail_trap_phase_invalid_during_alloc:
[----:B------:R-:W-:Y:S05]  /*e380*/  BPT.TRAP 0x1 ;  /* 0x000000040000795c */ /* 0x000fea0000300000 */
[----:B------:R-:W-:-:S04]  /*e390*/  MOV R3, 0x0 ;  /* 0x0000000000037802 */ /* 0x000fc80000000f00 */
[----:B------:R-:W-:Y:S05]  /*e3a0*/  RET.REL.NODEC R2 `(_ZN7cutlass13device_kernelINS_4gemm6kernel13GemmUniversalIN4cute5tupleIJiiiiEEENS1_10collective13CollectiveMmaINS1_35MainloopSm100TmaUmmaWarpSpecializedILi17ELi2ELi4ENS5_IJNS4_1CILi1EEESB_SB_EEEEENS5_IJNSA_ILi128EEENSA_ILi64EEESF_EEENS_12float_e4m3_tENS5_IJlSB_lEEESH_SI_NS4_8TiledMMAINS4_8MMA_AtomIJNS4_10MMA_TraitsINS4_19SM100_MMA_F8F6F4_SSEJSH_SH_fSE_SF_NS4_17integral_constantINS4_4UMMA5MajorELSP_0EEESQ_NSN_INSO_7ScaleInELSR_0EEESS_EEEEEENS4_6LayoutISC_NS5_IJNSA_ILi0EEESW_SW_EEEEENS5_IJNS4_10UnderscoreESZ_SZ_EEEEENS4_13SM90_TMA_LOADENS4_14ComposedLayoutINS4_7SwizzleILi2ELi4ELi3EEENS4_18smem_ptr_flag_bitsILi8EEENSV_INS5_IJNSA_ILi8EEESF_EEENS5_IJSF_SB_EEEEEEEvNS4_8identityES12_S1C_vS1D_EENS_8epilogue10collective18CollectiveEpilogueINS1F_23Sm100TmaWarpSpecializedILi1ELi1ELi64ELb0ELb0EEEJSG_NS5_IJNSV_ISE_SB_EENSV_ISF_SB_EEEEESH_SI_SH_SI_NS1F_6fusion15FusionCallbacksIS1J_NS1N_13LinCombEltActINS1F_6thread4GELUESH_fSH_fLNS_15FloatRoundStyleE2EEESG_S1M_JEEENS4_5SM1004TMEM4LOAD26SM100_TMEM_LOAD_32dp32b64xES12_S1C_NS4_39AutoVectorizingCopyWithAssumedAlignmentILi128EEENS4_14SM90_TMA_STOREES1C_S20_S20_EEEvvEEEEvNT_6ParamsE) ;  /* 0xffffff1c02147950 */ /* 0x000fea0003c3ffff */
        .weak           $__internal_2_$__cuda_sm10x_tcgen05_guardrail_trap_unallocated_columns_being_dealloced
        .type           $__internal_2_$__cuda_sm10x_tcgen05_guardrail_trap_unallocated_columns_being_dealloced,@function
        .size           $__internal_2_$__cuda_sm10x_tcgen05_guardrail_trap_unallocated_columns_being_dealloced,(.L_x_169 - $__internal_2_$__cuda_sm10x_tcgen05_guardrail_trap_unallocated_columns_being_dealloced)
$__internal_2_$__cuda_sm10x_tcgen05_guardrail_trap_unallocated_columns_being_dealloced:
[----:B------:R-:W-:Y:S05]  /*e3b0*/  BPT.TRAP 0x1 ;  /* 0x000000040000795c */ /* 0x000fea0000300000 */
[----:B------:R-:W-:-:S04]  /*e3c0*/  HFMA2 R3, -RZ, RZ, 0, 0 ;  /* 0x00000000ff037431 */ /* 0x000fc800000001ff */
[----:B------:R-:W-:Y:S05]  /*e3d0*/  RET.REL.NODEC R2 `(_ZN7cutlass13device_kernelINS_4gemm6kernel13GemmUniversalIN4cute5tupleIJiiiiEEENS1_10collective13CollectiveMmaINS1_35MainloopSm100TmaUmmaWarpSpecializedILi17ELi2ELi4ENS5_IJNS4_1CILi1EEESB_SB_EEEEENS5_IJNSA_ILi128EEENSA_ILi64EEESF_EEENS_12float_e4m3_tENS5_IJlSB_lEEESH_SI_NS4_8TiledMMAINS4_8MMA_AtomIJNS4_10MMA_TraitsINS4_19SM100_MMA_F8F6F4_SSEJSH_SH_fSE_SF_NS4_17integral_constantINS4_4UMMA5MajorELSP_0EEESQ_NSN_INSO_7ScaleInELSR_0EEESS_EEEEEENS4_6LayoutISC_NS5_IJNSA_ILi0EEESW_SW_EEEEENS5_IJNS4_10UnderscoreESZ_SZ_EEEEENS4_13SM90_TMA_LOADENS4_14ComposedLayoutINS4_7SwizzleILi2ELi4ELi3EEENS4_18smem_ptr_flag_bitsILi8EEENSV_INS5_IJNSA_ILi8EEESF_EEENS5_IJSF_SB_EEEEEEEvNS4_8identityES12_S1C_vS1D_EENS_8epilogue10collective18CollectiveEpilogueINS1F_23Sm100TmaWarpSpecializedILi1ELi1ELi64ELb0ELb0EEEJSG_NS5_IJNSV_ISE_SB_EENSV_ISF_SB_EEEEESH_SI_SH_SI_NS1F_6fusion15FusionCallbacksIS1J_NS1N_13LinCombEltActINS1F_6thread4GELUESH_fSH_fLNS_15FloatRoundStyleE2EEESG_S1M_JEEENS4_5SM1004TMEM4LOAD26SM100_TMEM_LOAD_32dp32b64xES12_S1C_NS4_39AutoVectorizingCopyWithAssumedAlignmentILi128EEENS4_14SM90_TMA_STOREES1C_S20_S20_EEEvvEEEEvNT_6ParamsE) ;  /* 0xffffff1c02087950 */ /* 0x000fea0003c3ffff */
.L_x_168:
[----:B------:R-:W-:-:S00]  /*e3e0*/  BRA `(.L_x_168) ;  /* 0xfffffffc00fc7947 */ /* 0x000fc0000383ffff */
[----:B------:R-:W-:-:S00]  /*e3f0*/  NOP ;  /* 0x0000000000007918 */ /* 0x000fc00000000000 */
        /* <DEDUP_REMOVED lines=8> */
.L_x_169:


//--------------------- .nv.global.init           --------------------------
	.section	.nv.global.init,"aw",@progbits
.nv.global.init:
	.type		$str$27,@object
	.size		$str$27,($str$28 - $str$27)
$str$27:
        /*0000*/ 	.byte	0x28, 0x61, 0x64, 0x64, 0x72, 0x65, 0x73, 0x73, 0x20, 0x26, 0x20, 0x6d, 0x61, 0x73, 0x6b, 0x29
        /*0010*/ 	.byte	0x20, 0x3d, 0x3d, 0x20, 0x30, 0x00
	.type		$str$28,@object
	.size		$str$28,($str$26 - $str$28)
$str$28:
        /*0016*/ 	.byte	0x2f, 0x74, 0x6d, 0x70, 0x2f, 0x63, 0x75, 0x74, 0x6c, 0x61, 0x73, 0x73, 0x5f, 0x73, 0x77, 0x65
        /*0026*/ 	.byte	0x65, 0x70, 0x5f, 0x73, 0x72, 0x63, 0x2f, 0x69, 0x6e, 0x63, 0x6c, 0x75, 0x64, 0x65, 0x2f, 0x63
        /*0036*/ 	.byte	0x75, 0x74, 0x65, 0x2f, 0x70, 0x6f, 0x69, 0x6e, 0x74, 0x65, 0x72, 0x5f, 0x66, 0x6c, 0x61, 0x67
        /*0046*/ 	.byte	0x67, 0x65, 0x64, 0x2e, 0x68, 0x70, 0x70, 0x00
	.type		$str$26,@object
	.size		$str$26,($str$25 - $str$26)
$str$26:
        /*004e*/ 	.byte	0x2f, 0x74, 0x6d, 0x70, 0x2f, 0x63, 0x75, 0x74, 0x6c, 0x61, 0x73, 0x73, 0x5f, 0x73, 0x77, 0x65
        /*005e*/ 	.byte	0x65, 0x70, 0x5f, 0x73, 0x72, 0x63, 0x2f, 0x69, 0x6e, 0x63, 0x6c, 0x75, 0x64, 0x65, 0x2f, 0x63
        /*006e*/ 	.byte	0x75, 0x74, 0x65, 0x2f, 0x61, 0x74, 0x6f, 0x6d, 0x2f, 0x63, 0x6f, 0x70, 0x79, 0x5f, 0x74, 0x72
        /*007e*/ 	.byte	0x61, 0x69, 0x74, 0x73, 0x5f, 0x73, 0x6d, 0x31, 0x30, 0x30, 0x2e, 0x68, 0x70, 0x70, 0x00
	.type		$str$25,@object
	.size		$str$25,(__unnamed_1 - $str$25)
$str$25:
        /*008d*/ 	.byte	0x28, 0x28, 0x75, 0x69, 0x6e, 0x74, 0x33, 0x32, 0x5f, 0x74, 0x28, 0x74, 0x68, 0x72, 0x65, 0x61
        /*009d*/ 	.byte	0x64, 0x49, 0x64, 0x78, 0x2e, 0x78, 0x29, 0x20, 0x2f, 0x20, 0x33, 0x32, 0x29, 0x20, 0x25, 0x20
        /*00ad*/ 	.byte	0x34, 0x29, 0x20, 0x3d, 0x3d, 0x20, 0x28, 0x28, 0x28, 0x74, 0x6d, 0x65, 0x6d, 0x5f, 0x61, 0x64
        /*00bd*/ 	.byte	0x64, 0x72, 0x20, 0x3e, 0x3e, 0x20, 0x31, 0x36, 0x29, 0x20, 0x2f, 0x20, 0x33, 0x32, 0x29, 0x20
        /*00cd*/ 	.byte	0x25, 0x20, 0x34, 0x29, 0x00
	.type		__unnamed_1,@object
	.size		__unnamed_1,(__unnamed_2 - __unnamed_1)
__unnamed_1:
        /*00d2*/ 	.byte	0x61, 0x75, 0x74, 0x6f, 0x20, 0x63, 0x75, 0x74, 0x65, 0x3a, 0x3a, 0x61, 0x73, 0x5f, 0x70, 0x6f
        /* <DEDUP_REMOVED lines=24> */
        /*0262*/ 	.byte	0x43, 0x3c, 0x38, 0x31, 0x39, 0x32, 0x3e, 0x3e, 0x3e, 0x3e, 0x5d, 0x00
	.type		__unnamed_2,@object
	.size		__unnamed_2,(.L_2 - __unnamed_2)
__unnamed_2:
        /* <DEDUP_REMOVED lines=42> */
        /*050e*/ 	.byte	0x3e, 0x3e, 0x3e, 0x3e, 0x5d, 0x00
.L_2:


//--------------------- .nv.shared._ZN7cutlass13device_kernelINS_4gemm6kernel13GemmUniversalIN4cute5tupleIJiiiiEEENS1_10collective13CollectiveMmaINS1_35MainloopSm100TmaUmmaWarpSpecializedILi17ELi2ELi4ENS5_IJNS4_1CILi1EEESB_SB_EEEEENS5_IJNSA_ILi128EEENSA_ILi64EEESF_EEENS_12float_e4m3_tENS5_IJlSB_lEEESH_SI_NS4_8TiledMMAINS4_8MMA_AtomIJNS4_10MMA_TraitsINS4_19SM100_MMA_F8F6F4_SSEJSH_SH_fSE_SF_NS4_17integral_constantINS4_4UMMA5MajorELSP_0EEESQ_NSN_INSO_7ScaleInELSR_0EEESS_EEEEEENS4_6LayoutISC_NS5_IJNSA_ILi0EEESW_SW_EEEEENS5_IJNS4_10UnderscoreESZ_SZ_EEEEENS4_13SM90_TMA_LOADENS4_14ComposedLayoutINS4_7SwizzleILi2ELi4ELi3EEENS4_18smem_ptr_flag_bitsILi8EEENSV_INS5_IJNSA_ILi8EEESF_EEENS5_IJSF_SB_EEEEEEEvNS4_8identityES12_S1C_vS1D_EENS_8epilogue10collective18CollectiveEpilogueINS1F_23Sm100TmaWarpSpecializedILi1ELi1ELi64ELb0ELb0EEEJSG_NS5_IJNSV_ISE_SB_EENSV_ISF_SB_EEEEESH_SI_SH_SI_NS1F_6fusion15FusionCallbacksIS1J_NS1N_13LinCombEltActINS1F_6thread4GELUESH_fSH_fLNS_15FloatRoundStyleE2EEESG_S1M_JEEENS4_5SM1004TMEM4LOAD26SM100_TMEM_LOAD_32dp32b64xES12_S1C_NS4_39AutoVectorizingCopyWithAssumedAlignmentILi128EEENS4_14SM90_TMA_STOREES1C_S20_S20_EEEvvEEEEvNT_6ParamsE --------------------------
	.section	.nv.shared._ZN7cutlass13device_kernelINS_4gemm6kernel13GemmUniversalIN4cute5tupleIJiiiiEEENS1_10collective13CollectiveMmaINS1_35MainloopSm100TmaUmmaWarpSpecializedILi17ELi2ELi4ENS5_IJNS4_1CILi1EEESB_SB_EEEEENS5_IJNSA_ILi128EEENSA_ILi64EEESF_EEENS_12float_e4m3_tENS5_IJlSB_lEEESH_SI_NS4_8TiledMMAINS4_8MMA_AtomIJNS4_10MMA_TraitsINS4_19SM100_MMA_F8F6F4_SSEJSH_SH_fSE_SF_NS4_17integral_constantINS4_4UMMA5MajorELSP_0EEESQ_NSN_INSO_7ScaleInELSR_0EEESS_EEEEEENS4_6LayoutISC_NS5_IJNSA_ILi0EEESW_SW_EEEEENS5_IJNS4_10UnderscoreESZ_SZ_EEEEENS4_13SM90_TMA_LOADENS4_14ComposedLayoutINS4_7SwizzleILi2ELi4ELi3EEENS4_18smem_ptr_flag_bitsILi8EEENSV_INS5_IJNSA_ILi8EEESF_EEENS5_IJSF_SB_EEEEEEEvNS4_8identityES12_S1C_vS1D_EENS_8epilogue10collective18CollectiveEpilogueINS1F_23Sm100TmaWarpSpecializedILi1ELi1ELi64ELb0ELb0EEEJSG_NS5_IJNSV_ISE_SB_EENSV_ISF_SB_EEEEESH_SI_SH_SI_NS1F_6fusion15FusionCallbacksIS1J_NS1N_13LinCombEltActINS1F_6thread4GELUESH_fSH_fLNS_15FloatRoundStyleE2EEESG_S1M_JEEENS4_5SM1004TMEM4LOAD26SM100_TMEM_LOAD_32dp32b64xES12_S1C_NS4_39AutoVectorizingCopyWithAssumedAlignmentILi128EEENS4_14SM90_TMA_STOREES1C_S20_S20_EEEvvEEEEvNT_6ParamsE,"aw",@nobits
	.sectionflags	@""
	.align	16
	.zero		1024


//--------------------- .nv.shared.reserved.0     --------------------------
	.section	.nv.shared.reserved.0,"aw",@nobits
	.weak		__nv_reservedSMEM_offset_0_alias
	.size		__nv_reservedSMEM_offset_0_alias, 0, 64
	.other		__nv_reservedSMEM_offset_0_alias,@"STO_CUDA_RESERVED_SHARED STV_DEFAULT"
__nv_reservedSMEM_offset_0_alias:
	.zero		0
.nv.shared.reserved.0:
	.zero		64
	.weak		__nv_reservedSMEM_tcgen05_partition
	.type		__nv_reservedSMEM_tcgen05_partition,@object
	.size		__nv_reservedSMEM_tcgen05_partition,(.L_0 - __nv_reservedSMEM_tcgen05_partition)
__nv_reservedSMEM_tcgen05_partition:
	.zero		32
.L_0:


//--------------------- .nv.global                --------------------------
	.section	.nv.global,"aw",@nobits
.nv.global:
	.type		_ZN39_INTERNAL_4240cb61_4_k_cu_7f7648ac_33064cute1_E,@object
	.size		_ZN39_INTERNAL_4240cb61_4_k_cu_7f7648ac_33064cute1_E,(_ZN39_INTERNAL_4240cb61_4_k_cu_7f7648ac_33064cuda3std3__45__cpo6cbeginE - _ZN39_INTERNAL_4240cb61_4_k_cu_7f7648ac_33064cute1_E)
_ZN39_INTERNAL_4240cb61_4_k_cu_7f7648ac_33064cute1_E:
	.zero		1
	.type		_ZN39_INTERNAL_4240cb61_4_k_cu_7f7648ac_33064cuda3std3__45__cpo6cbeginE,@object
	.size		_ZN39_INTERNAL_4240cb61_4_k_cu_7f7648ac_33064cuda3std3__45__cpo6cbeginE,(_ZN39_INTERNAL_4240cb61_4_k_cu_7f7648ac_33064cuda3std3__48in_placeE - _ZN39_INTERNAL_4240cb61_4_k_cu_7f7648ac_33064cuda3std3__45__cpo6cbeginE)
_ZN39_INTERNAL_4240cb61_4_k_cu_7f7648ac_33064cuda3std3__45__cpo6cbeginE:
	.zero		1
	.type		_ZN39_INTERNAL_4240cb61_4_k_cu_7f7648ac_33064cuda3std3__48in_placeE,@object
	.size		_ZN39_INTERNAL_4240cb61_4_k_cu_7f7648ac_33064cuda3std3__48in_placeE,(_ZN39_INTERNAL_4240cb61_4_k_cu_7f7648ac_33064cuda3std6ranges3__45__cpo9iter_moveE - _ZN39_INTERNAL_4240cb61_4_k_cu_7f7648ac_33064cuda3std3__48in_placeE)
_ZN39_INTERNAL_4240cb61_4_k_cu_7f7648ac_33064cuda3std3__48in_placeE:
	.zero		1
	.type		_ZN39_INTERNAL_4240cb61_4_k_cu_7f7648ac_33064cuda3std6ranges3__45__cpo9iter_moveE,@object
	.size		_ZN39_INTERNAL_4240cb61_4_k_cu_7f7648ac_33064cuda3std6ranges3__45__cpo9iter_moveE,(_ZN39_INTERNAL_4240cb61_4_k_cu_7f7648ac_33064cuda3std3__45__cpo5beginE - _ZN39_INTERNAL_4240cb61_4_k_cu_7f7648ac_33064cuda3std6ranges3__45__cpo9iter_moveE)
_ZN39_INTERNAL_4240cb61_4_k_cu_7f7648ac_33064cuda3std6ranges3__45__cpo9iter_moveE:
	.zero		1
	.type		_ZN39_INTERNAL_4240cb61_4_k_cu_7f7648ac_33064cuda3std3__45__cpo5beginE,@object
	.size		_ZN39_INTERNAL_4240cb61_4_k_cu_7f7648ac_33064cuda3std3__45__cpo5beginE,(_ZN39_INTERNAL_4240cb61_4_k_cu_7f7648ac_33064cuda3std3__441_GLOBAL__N__4240cb61_4_k_cu_7f7648ac_33066ignoreE - _ZN39_INTERNAL_4240cb61_4_k_cu_7f7648ac_33064cuda3std3__45__cpo5beginE)
_ZN39_INTERNAL_4240cb61_4_k_cu_7f7648ac_33064cuda3std3__45__cpo5beginE:
	.zero		1
	.type		_ZN39_INTERNAL_4240cb61_4_k_cu_7f7648ac_33064cuda3std3__441_GLOBAL__N__4240cb61_4_k_cu_7f7648ac_33066ignoreE,@object
	.size		_ZN39_INTERNAL_4240cb61_4_k_cu_7f7648ac_33064cuda3std3__441_GLOBAL__N__4240cb61_4_k_cu_7f7648ac_33066ignoreE,(_ZN39_INTERNAL_4240cb61_4_k_cu_7f7648ac_33064cute7productE - _ZN39_INTERNAL_4240cb61_4_k_cu_7f7648ac_33064cuda3std3__441_GLOBAL__N__4240cb61_4_k_cu_7f7648ac_33066ignoreE)
_ZN39_INTERNAL_4240cb61_4_k_cu_7f7648ac_33064cuda3std3__441_GLOBAL__N__4240cb61_4_k_cu_7f7648ac_33066ignoreE:
	.zero		1
	.type		_ZN39_INTERNAL_4240cb61_4_k_cu_7f7648ac_33064cute7productE,@object
	.size		_ZN39_INTERNAL_4240cb61_4_k_cu_7f7648ac_33064cute7productE,(_ZN39_INTERNAL_4240cb61_4_k_cu_7f7648ac_33064cuda3std3__45__cpo3endE - _ZN39_INTERNAL_4240cb61_4_k_cu_7f7648ac_33064cute7productE)
_ZN39_INTERNAL_4240cb61_4_k_cu_7f7648ac_33064cute7productE:
	.zero		1
	.type		_ZN39_INTERNAL_4240cb61_4_k_cu_7f7648ac_33064cuda3std3__45__cpo3endE,@object
	.size		_ZN39_INTERNAL_4240cb61_4_k_cu_7f7648ac_33064cuda3std3__45__cpo3endE,(_ZN39_INTERNAL_4240cb61_4_k_cu_7f7648ac_33064cuda3std3__419piecewise_constructE - _ZN39_INTERNAL_4240cb61_4_k_cu_7f7648ac_33064cuda3std3__45__cpo3endE)
_ZN39_INTERNAL_4240cb61_4_k_cu_7f7648ac_33064cuda3std3__45__cpo3endE:
	.zero		1
	.type		_ZN39_INTERNAL_4240cb61_4_k_cu_7f7648ac_33064cuda3std3__419piecewise_constructE,@object
	.size		_ZN39_INTERNAL_4240cb61_4_k_cu_7f7648ac_33064cuda3std3__419piecewise_constructE,(_ZN39_INTERNAL_4240cb61_4_k_cu_7f7648ac_33064cuda3std3__45__cpo4cendE - _ZN39_INTERNAL_4240cb61_4_k_cu_7f7648ac_33064cuda3std3__419piecewise_constructE)
_ZN39_INTERNAL_4240cb61_4_k_cu_7f7648ac_33064cuda3std3__419piecewise_constructE:
	.zero		1
	.type		_ZN39_INTERNAL_4240cb61_4_k_cu_7f7648ac_33064cuda3std3__45__cpo4cendE,@object
	.size		_ZN39_INTERNAL_4240cb61_4_k_cu_7f7648ac_33064cuda3std3__45__cpo4cendE,(_ZN39_INTERNAL_4240cb61_4_k_cu_7f7648ac_33064cuda3std6ranges3__45__cpo4swapE - _ZN39_INTERNAL_4240cb61_4_k_cu_7f7648ac_33064cuda3std3__45__cpo4cendE)
_ZN39_INTERNAL_4240cb61_4_k_cu_7f7648ac_33064cuda3std3__45__cpo4cendE:
	.zero		1
	.type		_ZN39_INTERNAL_4240cb61_4_k_cu_7f7648ac_33064cuda3std6ranges3__45__cpo4swapE,@object
	.size		_ZN39_INTERNAL_4240cb61_4_k_cu_7f7648ac_33064cuda3std6ranges3__45__cpo4swapE,(.L_10 - _ZN39_INTERNAL_4240cb61_4_k_cu_7f7648ac_33064cuda3std6ranges3__45__cpo4swapE)
_ZN39_INTERNAL_4240cb61_4_k_cu_7f7648ac_33064cuda3std6ranges3__45__cpo4swapE:
	.zero		1
.L_10:


//--------------------- .nv.constant0._ZN7cutlass13device_kernelINS_4gemm6kernel13GemmUniversalIN4cute5tupleIJiiiiEEENS1_10collective13CollectiveMmaINS1_35MainloopSm100TmaUmmaWarpSpecializedILi17ELi2ELi4ENS5_IJNS4_1CILi1EEESB_SB_EEEEENS5_IJNSA_ILi128EEENSA_ILi64EEESF_EEENS_12float_e4m3_tENS5_IJlSB_lEEESH_SI_NS4_8TiledMMAINS4_8MMA_AtomIJNS4_10MMA_TraitsINS4_19SM100_MMA_F8F6F4_SSEJSH_SH_fSE_SF_NS4_17integral_constantINS4_4UMMA5MajorELSP_0EEESQ_NSN_INSO_7ScaleInELSR_0EEESS_EEEEEENS4_6LayoutISC_NS5_IJNSA_ILi0EEESW_SW_EEEEENS5_IJNS4_10UnderscoreESZ_SZ_EEEEENS4_13SM90_TMA_LOADENS4_14ComposedLayoutINS4_7SwizzleILi2ELi4ELi3EEENS4_18smem_ptr_flag_bitsILi8EEENSV_INS5_IJNSA_ILi8EEESF_EEENS5_IJSF_SB_EEEEEEEvNS4_8identityES12_S1C_vS1D_EENS_8epilogue10collective18CollectiveEpilogueINS1F_23Sm100TmaWarpSpecializedILi1ELi1ELi64ELb0ELb0EEEJSG_NS5_IJNSV_ISE_SB_EENSV_ISF_SB_EEEEESH_SI_SH_SI_NS1F_6fusion15FusionCallbacksIS1J_NS1N_13LinCombEltActINS1F_6thread4GELUESH_fSH_fLNS_15FloatRoundStyleE2EEESG_S1M_JEEENS4_5SM1004TMEM4LOAD26SM100_TMEM_LOAD_32dp32b64xES12_S1C_NS4_39AutoVectorizingCopyWithAssumedAlignmentILi128EEENS4_14SM90_TMA_STOREES1C_S20_S20_EEEvvEEEEvNT_6ParamsE --------------------------
	.section	.nv.constant0._ZN7cutlass13device_kernelINS_4gemm6kernel13GemmUniversalIN4cute5tupleIJiiiiEEENS1_10collective13CollectiveMmaINS1_35MainloopSm100TmaUmmaWarpSpecializedILi17ELi2ELi4ENS5_IJNS4_1CILi1EEESB_SB_EEEEENS5_IJNSA_ILi128EEENSA_ILi64EEESF_EEENS_12float_e4m3_tENS5_IJlSB_lEEESH_SI_NS4_8TiledMMAINS4_8MMA_AtomIJNS4_10MMA_TraitsINS4_19SM100_MMA_F8F6F4_SSEJSH_SH_fSE_SF_NS4_17integral_constantINS4_4UMMA5MajorELSP_0EEESQ_NSN_INSO_7ScaleInELSR_0EEESS_EEEEEENS4_6LayoutISC_NS5_IJNSA_ILi0EEESW_SW_EEEEENS5_IJNS4_10UnderscoreESZ_SZ_EEEEENS4_13SM90_TMA_LOADENS4_14ComposedLayoutINS4_7SwizzleILi2ELi4ELi3EEENS4_18smem_ptr_flag_bitsILi8EEENSV_INS5_IJNSA_ILi8EEESF_EEENS5_IJSF_SB_EEEEEEEvNS4_8identityES12_S1C_vS1D_EENS_8epilogue10collective18CollectiveEpilogueINS1F_23Sm100TmaWarpSpecializedILi1ELi1ELi64ELb0ELb0EEEJSG_NS5_IJNSV_ISE_SB_EENSV_ISF_SB_EEEEESH_SI_SH_SI_NS1F_6fusion15FusionCallbacksIS1J_NS1N_13LinCombEltActINS1F_6thread4GELUESH_fSH_fLNS_15FloatRoundStyleE2EEESG_S1M_JEEENS4_5SM1004TMEM4LOAD26SM100_TMEM_LOAD_32dp32b64xES12_S1C_NS4_39AutoVectorizingCopyWithAssumedAlignmentILi128EEENS4_14SM90_TMA_STOREES1C_S20_S20_EEEvvEEEEvNT_6ParamsE,"a",@progbits
	.sectionflags	@""
	.align	4
.nv.constant0._ZN7cutlass13device_kernelINS_4gemm6kernel13GemmUniversalIN4cute5tupleIJiiiiEEENS1_10collective13CollectiveMmaINS1_35MainloopSm100TmaUmmaWarpSpecializedILi17ELi2ELi4ENS5_IJNS4_1CILi1EEESB_SB_EEEEENS5_IJNSA_ILi128EEENSA_ILi64EEESF_EEENS_12float_e4m3_tENS5_IJlSB_lEEESH_SI_NS4_8TiledMMAINS4_8MMA_AtomIJNS4_10MMA_TraitsINS4_19SM100_MMA_F8F6F4_SSEJSH_SH_fSE_SF_NS4_17integral_constantINS4_4UMMA5MajorELSP_0EEESQ_NSN_INSO_7ScaleInELSR_0EEESS_EEEEEENS4_6LayoutISC_NS5_IJNSA_ILi0EEESW_SW_EEEEENS5_IJNS4_10UnderscoreESZ_SZ_EEEEENS4_13SM90_TMA_LOADENS4_14ComposedLayoutINS4_7SwizzleILi2ELi4ELi3EEENS4_18smem_ptr_flag_bitsILi8EEENSV_INS5_IJNSA_ILi8EEESF_EEENS5_IJSF_SB_EEEEEEEvNS4_8identityES12_S1C_vS1D_EENS_8epilogue10collective18CollectiveEpilogueINS1F_23Sm100TmaWarpSpecializedILi1ELi1ELi64ELb0ELb0EEEJSG_NS5_IJNSV_ISE_SB_EENSV_ISF_SB_EEEEESH_SI_SH_SI_NS1F_6fusion15FusionCallbacksIS1J_NS1N_13LinCombEltActINS1F_6thread4GELUESH_fSH_fLNS_15FloatRoundStyleE2EEESG_S1M_JEEENS4_5SM1004TMEM4LOAD26SM100_TMEM_LOAD_32dp32b64xES12_S1C_NS4_39AutoVectorizingCopyWithAssumedAlignmentILi128EEENS4_14SM90_TMA_STOREES1C_S20_S20_EEEvvEEEEvNT_6ParamsE:
	.zero		2944


//--------------------- SYMBOLS --------------------------

	.type		.nv.reservedSmem.offset0,@object
	.size		.nv.reservedSmem.offset0,0x4
	.type		.nv.reservedSmem.cap,@object
	.size		.nv.reservedSmem.cap,0x4
	.type		__assertfail,@function
